//
// Generated by NVIDIA NVVM Compiler
//
// Compiler Build ID: CL-36424714
// Cuda compilation tools, release 13.0, V13.0.88
// Based on NVVM 20.0.0
//

.version 9.0
.target sm_100
.address_size 64

	// .globl	_Z22ray_tracer_init_kernelP6PhotonPydddddddddi
.func  (.param .align 16 .b8 func_retval0[16]) __internal_trig_reduction_slowpathd
(
	.param .b64 __internal_trig_reduction_slowpathd_param_0
)
;
.func  (.param .b64 func_retval0) __internal_accurate_pow
(
	.param .b64 __internal_accurate_pow_param_0
)
;
.global .align 4 .b8 precalc_xorwow_matrix[102400];
.global .align 4 .b8 precalc_xorwow_offset_matrix[102400];
.global .align 4 .b8 mrg32k3aM1[2304];
.global .align 4 .b8 mrg32k3aM2[2304];
.global .align 4 .b8 mrg32k3aM1SubSeq[2016];
.global .align 4 .b8 mrg32k3aM2SubSeq[2016];
.global .align 4 .b8 mrg32k3aM1Seq[2304];
.global .align 4 .b8 mrg32k3aM2Seq[2304];
.const .align 8 .b8 __cr_lgamma_table[72];
.global .align 8 .b8 __cudart_i2opi_d[144] = {8, 93, 141, 31, 177, 95, 251, 107, 234, 146, 82, 138, 247, 57, 7, 61, 123, 241, 229, 235, 199, 186, 39, 117, 45, 234, 95, 158, 102, 63, 70, 79, 183, 9, 203, 39, 207, 126, 54, 109, 31, 109, 10, 90, 139, 17, 47, 239, 15, 152, 5, 222, 255, 151, 248, 31, 59, 40, 249, 189, 139, 95, 132, 156, 244, 57, 83, 131, 57, 214, 145, 57, 65, 126, 95, 180, 38, 112, 156, 233, 132, 68, 187, 46, 245, 53, 130, 232, 62, 167, 41, 177, 28, 235, 29, 254, 28, 146, 209, 9, 234, 46, 73, 6, 224, 210, 77, 66, 58, 110, 36, 183, 97, 197, 187, 222, 171, 99, 81, 254, 65, 144, 67, 60, 153, 149, 98, 219, 192, 221, 52, 245, 209, 87, 39, 252, 41, 21, 68, 78, 110, 131, 249, 162};
.global .align 16 .b8 __cudart_sin_cos_coeffs[128] = {70, 210, 176, 44, 241, 229, 90, 190, 146, 227, 172, 105, 227, 29, 199, 62, 161, 98, 219, 25, 160, 1, 42, 191, 24, 8, 17, 17, 17, 17, 129, 63, 84, 85, 85, 85, 85, 85, 197, 191, 0, 0, 0, 0, 0, 0, 0, 0, 0, 0, 0, 0, 0, 0, 0, 0, 100, 129, 253, 32, 131, 255, 168, 189, 40, 133, 239, 193, 167, 238, 33, 62, 217, 230, 6, 142, 79, 126, 146, 190, 233, 188, 221, 25, 160, 1, 250, 62, 71, 93, 193, 22, 108, 193, 86, 191, 81, 85, 85, 85, 85, 85, 165, 63, 0, 0, 0, 0, 0, 0, 224, 191, 0, 0, 0, 0, 0, 0, 240, 63};

.visible .entry _Z22ray_tracer_init_kernelP6PhotonPydddddddddi(
	.param .u64 .ptr .align 1 _Z22ray_tracer_init_kernelP6PhotonPydddddddddi_param_0,
	.param .u64 .ptr .align 1 _Z22ray_tracer_init_kernelP6PhotonPydddddddddi_param_1,
	.param .f64 _Z22ray_tracer_init_kernelP6PhotonPydddddddddi_param_2,
	.param .f64 _Z22ray_tracer_init_kernelP6PhotonPydddddddddi_param_3,
	.param .f64 _Z22ray_tracer_init_kernelP6PhotonPydddddddddi_param_4,
	.param .f64 _Z22ray_tracer_init_kernelP6PhotonPydddddddddi_param_5,
	.param .f64 _Z22ray_tracer_init_kernelP6PhotonPydddddddddi_param_6,
	.param .f64 _Z22ray_tracer_init_kernelP6PhotonPydddddddddi_param_7,
	.param .f64 _Z22ray_tracer_init_kernelP6PhotonPydddddddddi_param_8,
	.param .f64 _Z22ray_tracer_init_kernelP6PhotonPydddddddddi_param_9,
	.param .f64 _Z22ray_tracer_init_kernelP6PhotonPydddddddddi_param_10,
	.param .u32 _Z22ray_tracer_init_kernelP6PhotonPydddddddddi_param_11
)
{
	.local .align 8 .b8 	__local_depot0[48];
	.reg .b64 	%SP;
	.reg .b64 	%SPL;
	.reg .pred 	%p<63>;
	.reg .b32 	%r<1245>;
	.reg .b32 	%f<2>;
	.reg .b64 	%rd<39>;
	.reg .b64 	%fd<20>;

	mov.u64 	%SPL, __local_depot0;
	ld.param.u64 	%rd11, [_Z22ray_tracer_init_kernelP6PhotonPydddddddddi_param_1];
	ld.param.f64 	%fd2, [_Z22ray_tracer_init_kernelP6PhotonPydddddddddi_param_3];
	ld.param.f64 	%fd3, [_Z22ray_tracer_init_kernelP6PhotonPydddddddddi_param_4];
	ld.param.f64 	%fd4, [_Z22ray_tracer_init_kernelP6PhotonPydddddddddi_param_5];
	ld.param.f64 	%fd6, [_Z22ray_tracer_init_kernelP6PhotonPydddddddddi_param_8];
	ld.param.f64 	%fd7, [_Z22ray_tracer_init_kernelP6PhotonPydddddddddi_param_9];
	ld.param.f64 	%fd8, [_Z22ray_tracer_init_kernelP6PhotonPydddddddddi_param_10];
	ld.param.u32 	%r551, [_Z22ray_tracer_init_kernelP6PhotonPydddddddddi_param_11];
	add.u64 	%rd1, %SPL, 0;
	mov.u32 	%r554, %ntid.x;
	mov.u32 	%r555, %ctaid.x;
	mov.u32 	%r556, %tid.x;
	mad.lo.s32 	%r1, %r554, %r555, %r556;
	xor.b32  	%r557, %r1, -1429050551;
	mul.lo.s32 	%r2, %r557, 1099087573;
	add.s32 	%r558, %r2, -638133224;
	add.s32 	%r975, %r2, 123456789;
	st.local.v2.u32 	[%rd1], {%r558, %r975};
	xor.b32  	%r974, %r2, 362436069;
	mov.b32 	%r973, -123459836;
	st.local.v2.u32 	[%rd1+8], {%r974, %r973};
	add.s32 	%r971, %r2, 5783321;
	mov.b32 	%r972, -589760388;
	st.local.v2.u32 	[%rd1+16], {%r972, %r971};
	setp.eq.s32 	%p1, %r1, 0;
	@%p1 bra 	$L__BB0_115;
	cvt.u64.u32 	%rd38, %r1;
	mov.b32 	%r958, 0;
	mov.b32 	%r973, -123459836;
	mov.b32 	%r972, -589760388;
$L__BB0_2:
	mov.u64 	%rd3, %rd38;
	and.b64  	%rd4, %rd3, 3;
	setp.eq.s64 	%p2, %rd4, 0;
	@%p2 bra 	$L__BB0_114;
	mul.wide.u32 	%rd13, %r958, 3200;
	mov.u64 	%rd14, precalc_xorwow_matrix;
	add.s64 	%rd5, %rd14, %rd13;
	mov.b32 	%r971, 0;
	mov.u32 	%r972, %r971;
	mov.u32 	%r973, %r971;
	mov.u32 	%r974, %r971;
	mov.u32 	%r975, %r971;
	mov.u32 	%r964, %r971;
$L__BB0_4:
	mul.wide.u32 	%rd15, %r964, 4;
	add.s64 	%rd16, %rd1, %rd15;
	ld.local.u32 	%r18, [%rd16+4];
	shl.b32 	%r19, %r964, 5;
	mov.b32 	%r970, 0;
$L__BB0_5:
	.pragma "nounroll";
	shr.u32 	%r564, %r18, %r970;
	and.b32  	%r565, %r564, 1;
	setp.eq.b32 	%p3, %r565, 1;
	not.pred 	%p4, %p3;
	add.s32 	%r566, %r19, %r970;
	mul.lo.s32 	%r567, %r566, 5;
	mul.wide.u32 	%rd17, %r567, 4;
	add.s64 	%rd6, %rd5, %rd17;
	@%p4 bra 	$L__BB0_7;
	ld.global.nc.u32 	%r568, [%rd6];
	xor.b32  	%r975, %r975, %r568;
	ld.global.nc.u32 	%r569, [%rd6+4];
	xor.b32  	%r974, %r974, %r569;
	ld.global.nc.u32 	%r570, [%rd6+8];
	xor.b32  	%r973, %r973, %r570;
	ld.global.nc.u32 	%r571, [%rd6+12];
	xor.b32  	%r972, %r972, %r571;
	ld.global.nc.u32 	%r572, [%rd6+16];
	xor.b32  	%r971, %r971, %r572;
$L__BB0_7:
	and.b32  	%r574, %r564, 2;
	setp.eq.s32 	%p5, %r574, 0;
	@%p5 bra 	$L__BB0_9;
	ld.global.nc.u32 	%r575, [%rd6+20];
	xor.b32  	%r975, %r975, %r575;
	ld.global.nc.u32 	%r576, [%rd6+24];
	xor.b32  	%r974, %r974, %r576;
	ld.global.nc.u32 	%r577, [%rd6+28];
	xor.b32  	%r973, %r973, %r577;
	ld.global.nc.u32 	%r578, [%rd6+32];
	xor.b32  	%r972, %r972, %r578;
	ld.global.nc.u32 	%r579, [%rd6+36];
	xor.b32  	%r971, %r971, %r579;
$L__BB0_9:
	and.b32  	%r581, %r564, 4;
	setp.eq.s32 	%p6, %r581, 0;
	@%p6 bra 	$L__BB0_11;
	ld.global.nc.u32 	%r582, [%rd6+40];
	xor.b32  	%r975, %r975, %r582;
	ld.global.nc.u32 	%r583, [%rd6+44];
	xor.b32  	%r974, %r974, %r583;
	ld.global.nc.u32 	%r584, [%rd6+48];
	xor.b32  	%r973, %r973, %r584;
	ld.global.nc.u32 	%r585, [%rd6+52];
	xor.b32  	%r972, %r972, %r585;
	ld.global.nc.u32 	%r586, [%rd6+56];
	xor.b32  	%r971, %r971, %r586;
$L__BB0_11:
	and.b32  	%r588, %r564, 8;
	setp.eq.s32 	%p7, %r588, 0;
	@%p7 bra 	$L__BB0_13;
	ld.global.nc.u32 	%r589, [%rd6+60];
	xor.b32  	%r975, %r975, %r589;
	ld.global.nc.u32 	%r590, [%rd6+64];
	xor.b32  	%r974, %r974, %r590;
	ld.global.nc.u32 	%r591, [%rd6+68];
	xor.b32  	%r973, %r973, %r591;
	ld.global.nc.u32 	%r592, [%rd6+72];
	xor.b32  	%r972, %r972, %r592;
	ld.global.nc.u32 	%r593, [%rd6+76];
	xor.b32  	%r971, %r971, %r593;
$L__BB0_13:
	and.b32  	%r595, %r564, 16;
	setp.eq.s32 	%p8, %r595, 0;
	@%p8 bra 	$L__BB0_15;
	ld.global.nc.u32 	%r596, [%rd6+80];
	xor.b32  	%r975, %r975, %r596;
	ld.global.nc.u32 	%r597, [%rd6+84];
	xor.b32  	%r974, %r974, %r597;
	ld.global.nc.u32 	%r598, [%rd6+88];
	xor.b32  	%r973, %r973, %r598;
	ld.global.nc.u32 	%r599, [%rd6+92];
	xor.b32  	%r972, %r972, %r599;
	ld.global.nc.u32 	%r600, [%rd6+96];
	xor.b32  	%r971, %r971, %r600;
$L__BB0_15:
	and.b32  	%r602, %r564, 32;
	setp.eq.s32 	%p9, %r602, 0;
	@%p9 bra 	$L__BB0_17;
	ld.global.nc.u32 	%r603, [%rd6+100];
	xor.b32  	%r975, %r975, %r603;
	ld.global.nc.u32 	%r604, [%rd6+104];
	xor.b32  	%r974, %r974, %r604;
	ld.global.nc.u32 	%r605, [%rd6+108];
	xor.b32  	%r973, %r973, %r605;
	ld.global.nc.u32 	%r606, [%rd6+112];
	xor.b32  	%r972, %r972, %r606;
	ld.global.nc.u32 	%r607, [%rd6+116];
	xor.b32  	%r971, %r971, %r607;
$L__BB0_17:
	and.b32  	%r609, %r564, 64;
	setp.eq.s32 	%p10, %r609, 0;
	@%p10 bra 	$L__BB0_19;
	ld.global.nc.u32 	%r610, [%rd6+120];
	xor.b32  	%r975, %r975, %r610;
	ld.global.nc.u32 	%r611, [%rd6+124];
	xor.b32  	%r974, %r974, %r611;
	ld.global.nc.u32 	%r612, [%rd6+128];
	xor.b32  	%r973, %r973, %r612;
	ld.global.nc.u32 	%r613, [%rd6+132];
	xor.b32  	%r972, %r972, %r613;
	ld.global.nc.u32 	%r614, [%rd6+136];
	xor.b32  	%r971, %r971, %r614;
$L__BB0_19:
	and.b32  	%r616, %r564, 128;
	setp.eq.s32 	%p11, %r616, 0;
	@%p11 bra 	$L__BB0_21;
	ld.global.nc.u32 	%r617, [%rd6+140];
	xor.b32  	%r975, %r975, %r617;
	ld.global.nc.u32 	%r618, [%rd6+144];
	xor.b32  	%r974, %r974, %r618;
	ld.global.nc.u32 	%r619, [%rd6+148];
	xor.b32  	%r973, %r973, %r619;
	ld.global.nc.u32 	%r620, [%rd6+152];
	xor.b32  	%r972, %r972, %r620;
	ld.global.nc.u32 	%r621, [%rd6+156];
	xor.b32  	%r971, %r971, %r621;
$L__BB0_21:
	and.b32  	%r623, %r564, 256;
	setp.eq.s32 	%p12, %r623, 0;
	@%p12 bra 	$L__BB0_23;
	ld.global.nc.u32 	%r624, [%rd6+160];
	xor.b32  	%r975, %r975, %r624;
	ld.global.nc.u32 	%r625, [%rd6+164];
	xor.b32  	%r974, %r974, %r625;
	ld.global.nc.u32 	%r626, [%rd6+168];
	xor.b32  	%r973, %r973, %r626;
	ld.global.nc.u32 	%r627, [%rd6+172];
	xor.b32  	%r972, %r972, %r627;
	ld.global.nc.u32 	%r628, [%rd6+176];
	xor.b32  	%r971, %r971, %r628;
$L__BB0_23:
	and.b32  	%r630, %r564, 512;
	setp.eq.s32 	%p13, %r630, 0;
	@%p13 bra 	$L__BB0_25;
	ld.global.nc.u32 	%r631, [%rd6+180];
	xor.b32  	%r975, %r975, %r631;
	ld.global.nc.u32 	%r632, [%rd6+184];
	xor.b32  	%r974, %r974, %r632;
	ld.global.nc.u32 	%r633, [%rd6+188];
	xor.b32  	%r973, %r973, %r633;
	ld.global.nc.u32 	%r634, [%rd6+192];
	xor.b32  	%r972, %r972, %r634;
	ld.global.nc.u32 	%r635, [%rd6+196];
	xor.b32  	%r971, %r971, %r635;
$L__BB0_25:
	and.b32  	%r637, %r564, 1024;
	setp.eq.s32 	%p14, %r637, 0;
	@%p14 bra 	$L__BB0_27;
	ld.global.nc.u32 	%r638, [%rd6+200];
	xor.b32  	%r975, %r975, %r638;
	ld.global.nc.u32 	%r639, [%rd6+204];
	xor.b32  	%r974, %r974, %r639;
	ld.global.nc.u32 	%r640, [%rd6+208];
	xor.b32  	%r973, %r973, %r640;
	ld.global.nc.u32 	%r641, [%rd6+212];
	xor.b32  	%r972, %r972, %r641;
	ld.global.nc.u32 	%r642, [%rd6+216];
	xor.b32  	%r971, %r971, %r642;
$L__BB0_27:
	and.b32  	%r644, %r564, 2048;
	setp.eq.s32 	%p15, %r644, 0;
	@%p15 bra 	$L__BB0_29;
	ld.global.nc.u32 	%r645, [%rd6+220];
	xor.b32  	%r975, %r975, %r645;
	ld.global.nc.u32 	%r646, [%rd6+224];
	xor.b32  	%r974, %r974, %r646;
	ld.global.nc.u32 	%r647, [%rd6+228];
	xor.b32  	%r973, %r973, %r647;
	ld.global.nc.u32 	%r648, [%rd6+232];
	xor.b32  	%r972, %r972, %r648;
	ld.global.nc.u32 	%r649, [%rd6+236];
	xor.b32  	%r971, %r971, %r649;
$L__BB0_29:
	and.b32  	%r651, %r564, 4096;
	setp.eq.s32 	%p16, %r651, 0;
	@%p16 bra 	$L__BB0_31;
	ld.global.nc.u32 	%r652, [%rd6+240];
	xor.b32  	%r975, %r975, %r652;
	ld.global.nc.u32 	%r653, [%rd6+244];
	xor.b32  	%r974, %r974, %r653;
	ld.global.nc.u32 	%r654, [%rd6+248];
	xor.b32  	%r973, %r973, %r654;
	ld.global.nc.u32 	%r655, [%rd6+252];
	xor.b32  	%r972, %r972, %r655;
	ld.global.nc.u32 	%r656, [%rd6+256];
	xor.b32  	%r971, %r971, %r656;
$L__BB0_31:
	and.b32  	%r658, %r564, 8192;
	setp.eq.s32 	%p17, %r658, 0;
	@%p17 bra 	$L__BB0_33;
	ld.global.nc.u32 	%r659, [%rd6+260];
	xor.b32  	%r975, %r975, %r659;
	ld.global.nc.u32 	%r660, [%rd6+264];
	xor.b32  	%r974, %r974, %r660;
	ld.global.nc.u32 	%r661, [%rd6+268];
	xor.b32  	%r973, %r973, %r661;
	ld.global.nc.u32 	%r662, [%rd6+272];
	xor.b32  	%r972, %r972, %r662;
	ld.global.nc.u32 	%r663, [%rd6+276];
	xor.b32  	%r971, %r971, %r663;
$L__BB0_33:
	and.b32  	%r665, %r564, 16384;
	setp.eq.s32 	%p18, %r665, 0;
	@%p18 bra 	$L__BB0_35;
	ld.global.nc.u32 	%r666, [%rd6+280];
	xor.b32  	%r975, %r975, %r666;
	ld.global.nc.u32 	%r667, [%rd6+284];
	xor.b32  	%r974, %r974, %r667;
	ld.global.nc.u32 	%r668, [%rd6+288];
	xor.b32  	%r973, %r973, %r668;
	ld.global.nc.u32 	%r669, [%rd6+292];
	xor.b32  	%r972, %r972, %r669;
	ld.global.nc.u32 	%r670, [%rd6+296];
	xor.b32  	%r971, %r971, %r670;
$L__BB0_35:
	and.b32  	%r672, %r564, 32768;
	setp.eq.s32 	%p19, %r672, 0;
	@%p19 bra 	$L__BB0_37;
	ld.global.nc.u32 	%r673, [%rd6+300];
	xor.b32  	%r975, %r975, %r673;
	ld.global.nc.u32 	%r674, [%rd6+304];
	xor.b32  	%r974, %r974, %r674;
	ld.global.nc.u32 	%r675, [%rd6+308];
	xor.b32  	%r973, %r973, %r675;
	ld.global.nc.u32 	%r676, [%rd6+312];
	xor.b32  	%r972, %r972, %r676;
	ld.global.nc.u32 	%r677, [%rd6+316];
	xor.b32  	%r971, %r971, %r677;
$L__BB0_37:
	add.s32 	%r970, %r970, 16;
	setp.ne.s32 	%p20, %r970, 32;
	@%p20 bra 	$L__BB0_5;
	mad.lo.s32 	%r678, %r964, -31, %r19;
	add.s32 	%r964, %r678, 1;
	setp.ne.s32 	%p21, %r964, 5;
	@%p21 bra 	$L__BB0_4;
	st.local.u32 	[%rd1+4], %r975;
	st.local.v2.u32 	[%rd1+8], {%r974, %r973};
	st.local.v2.u32 	[%rd1+16], {%r972, %r971};
	setp.eq.s64 	%p22, %rd4, 1;
	@%p22 bra 	$L__BB0_114;
	mov.b32 	%r971, 0;
	mov.u32 	%r972, %r971;
	mov.u32 	%r973, %r971;
	mov.u32 	%r974, %r971;
	mov.u32 	%r975, %r971;
	mov.u32 	%r1056, %r971;
$L__BB0_41:
	mul.wide.u32 	%rd18, %r1056, 4;
	add.s64 	%rd19, %rd1, %rd18;
	ld.local.u32 	%r194, [%rd19+4];
	shl.b32 	%r195, %r1056, 5;
	mov.b32 	%r1062, 0;
$L__BB0_42:
	.pragma "nounroll";
	shr.u32 	%r681, %r194, %r1062;
	and.b32  	%r682, %r681, 1;
	setp.eq.b32 	%p23, %r682, 1;
	not.pred 	%p24, %p23;
	add.s32 	%r683, %r195, %r1062;
	mul.lo.s32 	%r684, %r683, 5;
	mul.wide.u32 	%rd20, %r684, 4;
	add.s64 	%rd7, %rd5, %rd20;
	@%p24 bra 	$L__BB0_44;
	ld.global.nc.u32 	%r685, [%rd7];
	xor.b32  	%r975, %r975, %r685;
	ld.global.nc.u32 	%r686, [%rd7+4];
	xor.b32  	%r974, %r974, %r686;
	ld.global.nc.u32 	%r687, [%rd7+8];
	xor.b32  	%r973, %r973, %r687;
	ld.global.nc.u32 	%r688, [%rd7+12];
	xor.b32  	%r972, %r972, %r688;
	ld.global.nc.u32 	%r689, [%rd7+16];
	xor.b32  	%r971, %r971, %r689;
$L__BB0_44:
	and.b32  	%r691, %r681, 2;
	setp.eq.s32 	%p25, %r691, 0;
	@%p25 bra 	$L__BB0_46;
	ld.global.nc.u32 	%r692, [%rd7+20];
	xor.b32  	%r975, %r975, %r692;
	ld.global.nc.u32 	%r693, [%rd7+24];
	xor.b32  	%r974, %r974, %r693;
	ld.global.nc.u32 	%r694, [%rd7+28];
	xor.b32  	%r973, %r973, %r694;
	ld.global.nc.u32 	%r695, [%rd7+32];
	xor.b32  	%r972, %r972, %r695;
	ld.global.nc.u32 	%r696, [%rd7+36];
	xor.b32  	%r971, %r971, %r696;
$L__BB0_46:
	and.b32  	%r698, %r681, 4;
	setp.eq.s32 	%p26, %r698, 0;
	@%p26 bra 	$L__BB0_48;
	ld.global.nc.u32 	%r699, [%rd7+40];
	xor.b32  	%r975, %r975, %r699;
	ld.global.nc.u32 	%r700, [%rd7+44];
	xor.b32  	%r974, %r974, %r700;
	ld.global.nc.u32 	%r701, [%rd7+48];
	xor.b32  	%r973, %r973, %r701;
	ld.global.nc.u32 	%r702, [%rd7+52];
	xor.b32  	%r972, %r972, %r702;
	ld.global.nc.u32 	%r703, [%rd7+56];
	xor.b32  	%r971, %r971, %r703;
$L__BB0_48:
	and.b32  	%r705, %r681, 8;
	setp.eq.s32 	%p27, %r705, 0;
	@%p27 bra 	$L__BB0_50;
	ld.global.nc.u32 	%r706, [%rd7+60];
	xor.b32  	%r975, %r975, %r706;
	ld.global.nc.u32 	%r707, [%rd7+64];
	xor.b32  	%r974, %r974, %r707;
	ld.global.nc.u32 	%r708, [%rd7+68];
	xor.b32  	%r973, %r973, %r708;
	ld.global.nc.u32 	%r709, [%rd7+72];
	xor.b32  	%r972, %r972, %r709;
	ld.global.nc.u32 	%r710, [%rd7+76];
	xor.b32  	%r971, %r971, %r710;
$L__BB0_50:
	and.b32  	%r712, %r681, 16;
	setp.eq.s32 	%p28, %r712, 0;
	@%p28 bra 	$L__BB0_52;
	ld.global.nc.u32 	%r713, [%rd7+80];
	xor.b32  	%r975, %r975, %r713;
	ld.global.nc.u32 	%r714, [%rd7+84];
	xor.b32  	%r974, %r974, %r714;
	ld.global.nc.u32 	%r715, [%rd7+88];
	xor.b32  	%r973, %r973, %r715;
	ld.global.nc.u32 	%r716, [%rd7+92];
	xor.b32  	%r972, %r972, %r716;
	ld.global.nc.u32 	%r717, [%rd7+96];
	xor.b32  	%r971, %r971, %r717;
$L__BB0_52:
	and.b32  	%r719, %r681, 32;
	setp.eq.s32 	%p29, %r719, 0;
	@%p29 bra 	$L__BB0_54;
	ld.global.nc.u32 	%r720, [%rd7+100];
	xor.b32  	%r975, %r975, %r720;
	ld.global.nc.u32 	%r721, [%rd7+104];
	xor.b32  	%r974, %r974, %r721;
	ld.global.nc.u32 	%r722, [%rd7+108];
	xor.b32  	%r973, %r973, %r722;
	ld.global.nc.u32 	%r723, [%rd7+112];
	xor.b32  	%r972, %r972, %r723;
	ld.global.nc.u32 	%r724, [%rd7+116];
	xor.b32  	%r971, %r971, %r724;
$L__BB0_54:
	and.b32  	%r726, %r681, 64;
	setp.eq.s32 	%p30, %r726, 0;
	@%p30 bra 	$L__BB0_56;
	ld.global.nc.u32 	%r727, [%rd7+120];
	xor.b32  	%r975, %r975, %r727;
	ld.global.nc.u32 	%r728, [%rd7+124];
	xor.b32  	%r974, %r974, %r728;
	ld.global.nc.u32 	%r729, [%rd7+128];
	xor.b32  	%r973, %r973, %r729;
	ld.global.nc.u32 	%r730, [%rd7+132];
	xor.b32  	%r972, %r972, %r730;
	ld.global.nc.u32 	%r731, [%rd7+136];
	xor.b32  	%r971, %r971, %r731;
$L__BB0_56:
	and.b32  	%r733, %r681, 128;
	setp.eq.s32 	%p31, %r733, 0;
	@%p31 bra 	$L__BB0_58;
	ld.global.nc.u32 	%r734, [%rd7+140];
	xor.b32  	%r975, %r975, %r734;
	ld.global.nc.u32 	%r735, [%rd7+144];
	xor.b32  	%r974, %r974, %r735;
	ld.global.nc.u32 	%r736, [%rd7+148];
	xor.b32  	%r973, %r973, %r736;
	ld.global.nc.u32 	%r737, [%rd7+152];
	xor.b32  	%r972, %r972, %r737;
	ld.global.nc.u32 	%r738, [%rd7+156];
	xor.b32  	%r971, %r971, %r738;
$L__BB0_58:
	and.b32  	%r740, %r681, 256;
	setp.eq.s32 	%p32, %r740, 0;
	@%p32 bra 	$L__BB0_60;
	ld.global.nc.u32 	%r741, [%rd7+160];
	xor.b32  	%r975, %r975, %r741;
	ld.global.nc.u32 	%r742, [%rd7+164];
	xor.b32  	%r974, %r974, %r742;
	ld.global.nc.u32 	%r743, [%rd7+168];
	xor.b32  	%r973, %r973, %r743;
	ld.global.nc.u32 	%r744, [%rd7+172];
	xor.b32  	%r972, %r972, %r744;
	ld.global.nc.u32 	%r745, [%rd7+176];
	xor.b32  	%r971, %r971, %r745;
$L__BB0_60:
	and.b32  	%r747, %r681, 512;
	setp.eq.s32 	%p33, %r747, 0;
	@%p33 bra 	$L__BB0_62;
	ld.global.nc.u32 	%r748, [%rd7+180];
	xor.b32  	%r975, %r975, %r748;
	ld.global.nc.u32 	%r749, [%rd7+184];
	xor.b32  	%r974, %r974, %r749;
	ld.global.nc.u32 	%r750, [%rd7+188];
	xor.b32  	%r973, %r973, %r750;
	ld.global.nc.u32 	%r751, [%rd7+192];
	xor.b32  	%r972, %r972, %r751;
	ld.global.nc.u32 	%r752, [%rd7+196];
	xor.b32  	%r971, %r971, %r752;
$L__BB0_62:
	and.b32  	%r754, %r681, 1024;
	setp.eq.s32 	%p34, %r754, 0;
	@%p34 bra 	$L__BB0_64;
	ld.global.nc.u32 	%r755, [%rd7+200];
	xor.b32  	%r975, %r975, %r755;
	ld.global.nc.u32 	%r756, [%rd7+204];
	xor.b32  	%r974, %r974, %r756;
	ld.global.nc.u32 	%r757, [%rd7+208];
	xor.b32  	%r973, %r973, %r757;
	ld.global.nc.u32 	%r758, [%rd7+212];
	xor.b32  	%r972, %r972, %r758;
	ld.global.nc.u32 	%r759, [%rd7+216];
	xor.b32  	%r971, %r971, %r759;
$L__BB0_64:
	and.b32  	%r761, %r681, 2048;
	setp.eq.s32 	%p35, %r761, 0;
	@%p35 bra 	$L__BB0_66;
	ld.global.nc.u32 	%r762, [%rd7+220];
	xor.b32  	%r975, %r975, %r762;
	ld.global.nc.u32 	%r763, [%rd7+224];
	xor.b32  	%r974, %r974, %r763;
	ld.global.nc.u32 	%r764, [%rd7+228];
	xor.b32  	%r973, %r973, %r764;
	ld.global.nc.u32 	%r765, [%rd7+232];
	xor.b32  	%r972, %r972, %r765;
	ld.global.nc.u32 	%r766, [%rd7+236];
	xor.b32  	%r971, %r971, %r766;
$L__BB0_66:
	and.b32  	%r768, %r681, 4096;
	setp.eq.s32 	%p36, %r768, 0;
	@%p36 bra 	$L__BB0_68;
	ld.global.nc.u32 	%r769, [%rd7+240];
	xor.b32  	%r975, %r975, %r769;
	ld.global.nc.u32 	%r770, [%rd7+244];
	xor.b32  	%r974, %r974, %r770;
	ld.global.nc.u32 	%r771, [%rd7+248];
	xor.b32  	%r973, %r973, %r771;
	ld.global.nc.u32 	%r772, [%rd7+252];
	xor.b32  	%r972, %r972, %r772;
	ld.global.nc.u32 	%r773, [%rd7+256];
	xor.b32  	%r971, %r971, %r773;
$L__BB0_68:
	and.b32  	%r775, %r681, 8192;
	setp.eq.s32 	%p37, %r775, 0;
	@%p37 bra 	$L__BB0_70;
	ld.global.nc.u32 	%r776, [%rd7+260];
	xor.b32  	%r975, %r975, %r776;
	ld.global.nc.u32 	%r777, [%rd7+264];
	xor.b32  	%r974, %r974, %r777;
	ld.global.nc.u32 	%r778, [%rd7+268];
	xor.b32  	%r973, %r973, %r778;
	ld.global.nc.u32 	%r779, [%rd7+272];
	xor.b32  	%r972, %r972, %r779;
	ld.global.nc.u32 	%r780, [%rd7+276];
	xor.b32  	%r971, %r971, %r780;
$L__BB0_70:
	and.b32  	%r782, %r681, 16384;
	setp.eq.s32 	%p38, %r782, 0;
	@%p38 bra 	$L__BB0_72;
	ld.global.nc.u32 	%r783, [%rd7+280];
	xor.b32  	%r975, %r975, %r783;
	ld.global.nc.u32 	%r784, [%rd7+284];
	xor.b32  	%r974, %r974, %r784;
	ld.global.nc.u32 	%r785, [%rd7+288];
	xor.b32  	%r973, %r973, %r785;
	ld.global.nc.u32 	%r786, [%rd7+292];
	xor.b32  	%r972, %r972, %r786;
	ld.global.nc.u32 	%r787, [%rd7+296];
	xor.b32  	%r971, %r971, %r787;
$L__BB0_72:
	and.b32  	%r789, %r681, 32768;
	setp.eq.s32 	%p39, %r789, 0;
	@%p39 bra 	$L__BB0_74;
	ld.global.nc.u32 	%r790, [%rd7+300];
	xor.b32  	%r975, %r975, %r790;
	ld.global.nc.u32 	%r791, [%rd7+304];
	xor.b32  	%r974, %r974, %r791;
	ld.global.nc.u32 	%r792, [%rd7+308];
	xor.b32  	%r973, %r973, %r792;
	ld.global.nc.u32 	%r793, [%rd7+312];
	xor.b32  	%r972, %r972, %r793;
	ld.global.nc.u32 	%r794, [%rd7+316];
	xor.b32  	%r971, %r971, %r794;
$L__BB0_74:
	add.s32 	%r1062, %r1062, 16;
	setp.ne.s32 	%p40, %r1062, 32;
	@%p40 bra 	$L__BB0_42;
	mad.lo.s32 	%r795, %r1056, -31, %r195;
	add.s32 	%r1056, %r795, 1;
	setp.ne.s32 	%p41, %r1056, 5;
	@%p41 bra 	$L__BB0_41;
	st.local.u32 	[%rd1+4], %r975;
	st.local.v2.u32 	[%rd1+8], {%r974, %r973};
	st.local.v2.u32 	[%rd1+16], {%r972, %r971};
	setp.ne.s64 	%p42, %rd4, 3;
	@%p42 bra 	$L__BB0_114;
	mov.b32 	%r971, 0;
	mov.u32 	%r972, %r971;
	mov.u32 	%r973, %r971;
	mov.u32 	%r974, %r971;
	mov.u32 	%r975, %r971;
	mov.u32 	%r1148, %r971;
$L__BB0_78:
	mul.wide.u32 	%rd21, %r1148, 4;
	add.s64 	%rd22, %rd1, %rd21;
	ld.local.u32 	%r370, [%rd22+4];
	shl.b32 	%r371, %r1148, 5;
	mov.b32 	%r1154, 0;
$L__BB0_79:
	.pragma "nounroll";
	shr.u32 	%r798, %r370, %r1154;
	and.b32  	%r799, %r798, 1;
	setp.eq.b32 	%p43, %r799, 1;
	not.pred 	%p44, %p43;
	add.s32 	%r800, %r371, %r1154;
	mul.lo.s32 	%r801, %r800, 5;
	mul.wide.u32 	%rd23, %r801, 4;
	add.s64 	%rd8, %rd5, %rd23;
	@%p44 bra 	$L__BB0_81;
	ld.global.nc.u32 	%r802, [%rd8];
	xor.b32  	%r975, %r975, %r802;
	ld.global.nc.u32 	%r803, [%rd8+4];
	xor.b32  	%r974, %r974, %r803;
	ld.global.nc.u32 	%r804, [%rd8+8];
	xor.b32  	%r973, %r973, %r804;
	ld.global.nc.u32 	%r805, [%rd8+12];
	xor.b32  	%r972, %r972, %r805;
	ld.global.nc.u32 	%r806, [%rd8+16];
	xor.b32  	%r971, %r971, %r806;
$L__BB0_81:
	and.b32  	%r808, %r798, 2;
	setp.eq.s32 	%p45, %r808, 0;
	@%p45 bra 	$L__BB0_83;
	ld.global.nc.u32 	%r809, [%rd8+20];
	xor.b32  	%r975, %r975, %r809;
	ld.global.nc.u32 	%r810, [%rd8+24];
	xor.b32  	%r974, %r974, %r810;
	ld.global.nc.u32 	%r811, [%rd8+28];
	xor.b32  	%r973, %r973, %r811;
	ld.global.nc.u32 	%r812, [%rd8+32];
	xor.b32  	%r972, %r972, %r812;
	ld.global.nc.u32 	%r813, [%rd8+36];
	xor.b32  	%r971, %r971, %r813;
$L__BB0_83:
	and.b32  	%r815, %r798, 4;
	setp.eq.s32 	%p46, %r815, 0;
	@%p46 bra 	$L__BB0_85;
	ld.global.nc.u32 	%r816, [%rd8+40];
	xor.b32  	%r975, %r975, %r816;
	ld.global.nc.u32 	%r817, [%rd8+44];
	xor.b32  	%r974, %r974, %r817;
	ld.global.nc.u32 	%r818, [%rd8+48];
	xor.b32  	%r973, %r973, %r818;
	ld.global.nc.u32 	%r819, [%rd8+52];
	xor.b32  	%r972, %r972, %r819;
	ld.global.nc.u32 	%r820, [%rd8+56];
	xor.b32  	%r971, %r971, %r820;
$L__BB0_85:
	and.b32  	%r822, %r798, 8;
	setp.eq.s32 	%p47, %r822, 0;
	@%p47 bra 	$L__BB0_87;
	ld.global.nc.u32 	%r823, [%rd8+60];
	xor.b32  	%r975, %r975, %r823;
	ld.global.nc.u32 	%r824, [%rd8+64];
	xor.b32  	%r974, %r974, %r824;
	ld.global.nc.u32 	%r825, [%rd8+68];
	xor.b32  	%r973, %r973, %r825;
	ld.global.nc.u32 	%r826, [%rd8+72];
	xor.b32  	%r972, %r972, %r826;
	ld.global.nc.u32 	%r827, [%rd8+76];
	xor.b32  	%r971, %r971, %r827;
$L__BB0_87:
	and.b32  	%r829, %r798, 16;
	setp.eq.s32 	%p48, %r829, 0;
	@%p48 bra 	$L__BB0_89;
	ld.global.nc.u32 	%r830, [%rd8+80];
	xor.b32  	%r975, %r975, %r830;
	ld.global.nc.u32 	%r831, [%rd8+84];
	xor.b32  	%r974, %r974, %r831;
	ld.global.nc.u32 	%r832, [%rd8+88];
	xor.b32  	%r973, %r973, %r832;
	ld.global.nc.u32 	%r833, [%rd8+92];
	xor.b32  	%r972, %r972, %r833;
	ld.global.nc.u32 	%r834, [%rd8+96];
	xor.b32  	%r971, %r971, %r834;
$L__BB0_89:
	and.b32  	%r836, %r798, 32;
	setp.eq.s32 	%p49, %r836, 0;
	@%p49 bra 	$L__BB0_91;
	ld.global.nc.u32 	%r837, [%rd8+100];
	xor.b32  	%r975, %r975, %r837;
	ld.global.nc.u32 	%r838, [%rd8+104];
	xor.b32  	%r974, %r974, %r838;
	ld.global.nc.u32 	%r839, [%rd8+108];
	xor.b32  	%r973, %r973, %r839;
	ld.global.nc.u32 	%r840, [%rd8+112];
	xor.b32  	%r972, %r972, %r840;
	ld.global.nc.u32 	%r841, [%rd8+116];
	xor.b32  	%r971, %r971, %r841;
$L__BB0_91:
	and.b32  	%r843, %r798, 64;
	setp.eq.s32 	%p50, %r843, 0;
	@%p50 bra 	$L__BB0_93;
	ld.global.nc.u32 	%r844, [%rd8+120];
	xor.b32  	%r975, %r975, %r844;
	ld.global.nc.u32 	%r845, [%rd8+124];
	xor.b32  	%r974, %r974, %r845;
	ld.global.nc.u32 	%r846, [%rd8+128];
	xor.b32  	%r973, %r973, %r846;
	ld.global.nc.u32 	%r847, [%rd8+132];
	xor.b32  	%r972, %r972, %r847;
	ld.global.nc.u32 	%r848, [%rd8+136];
	xor.b32  	%r971, %r971, %r848;
$L__BB0_93:
	and.b32  	%r850, %r798, 128;
	setp.eq.s32 	%p51, %r850, 0;
	@%p51 bra 	$L__BB0_95;
	ld.global.nc.u32 	%r851, [%rd8+140];
	xor.b32  	%r975, %r975, %r851;
	ld.global.nc.u32 	%r852, [%rd8+144];
	xor.b32  	%r974, %r974, %r852;
	ld.global.nc.u32 	%r853, [%rd8+148];
	xor.b32  	%r973, %r973, %r853;
	ld.global.nc.u32 	%r854, [%rd8+152];
	xor.b32  	%r972, %r972, %r854;
	ld.global.nc.u32 	%r855, [%rd8+156];
	xor.b32  	%r971, %r971, %r855;
$L__BB0_95:
	and.b32  	%r857, %r798, 256;
	setp.eq.s32 	%p52, %r857, 0;
	@%p52 bra 	$L__BB0_97;
	ld.global.nc.u32 	%r858, [%rd8+160];
	xor.b32  	%r975, %r975, %r858;
	ld.global.nc.u32 	%r859, [%rd8+164];
	xor.b32  	%r974, %r974, %r859;
	ld.global.nc.u32 	%r860, [%rd8+168];
	xor.b32  	%r973, %r973, %r860;
	ld.global.nc.u32 	%r861, [%rd8+172];
	xor.b32  	%r972, %r972, %r861;
	ld.global.nc.u32 	%r862, [%rd8+176];
	xor.b32  	%r971, %r971, %r862;
$L__BB0_97:
	and.b32  	%r864, %r798, 512;
	setp.eq.s32 	%p53, %r864, 0;
	@%p53 bra 	$L__BB0_99;
	ld.global.nc.u32 	%r865, [%rd8+180];
	xor.b32  	%r975, %r975, %r865;
	ld.global.nc.u32 	%r866, [%rd8+184];
	xor.b32  	%r974, %r974, %r866;
	ld.global.nc.u32 	%r867, [%rd8+188];
	xor.b32  	%r973, %r973, %r867;
	ld.global.nc.u32 	%r868, [%rd8+192];
	xor.b32  	%r972, %r972, %r868;
	ld.global.nc.u32 	%r869, [%rd8+196];
	xor.b32  	%r971, %r971, %r869;
$L__BB0_99:
	and.b32  	%r871, %r798, 1024;
	setp.eq.s32 	%p54, %r871, 0;
	@%p54 bra 	$L__BB0_101;
	ld.global.nc.u32 	%r872, [%rd8+200];
	xor.b32  	%r975, %r975, %r872;
	ld.global.nc.u32 	%r873, [%rd8+204];
	xor.b32  	%r974, %r974, %r873;
	ld.global.nc.u32 	%r874, [%rd8+208];
	xor.b32  	%r973, %r973, %r874;
	ld.global.nc.u32 	%r875, [%rd8+212];
	xor.b32  	%r972, %r972, %r875;
	ld.global.nc.u32 	%r876, [%rd8+216];
	xor.b32  	%r971, %r971, %r876;
$L__BB0_101:
	and.b32  	%r878, %r798, 2048;
	setp.eq.s32 	%p55, %r878, 0;
	@%p55 bra 	$L__BB0_103;
	ld.global.nc.u32 	%r879, [%rd8+220];
	xor.b32  	%r975, %r975, %r879;
	ld.global.nc.u32 	%r880, [%rd8+224];
	xor.b32  	%r974, %r974, %r880;
	ld.global.nc.u32 	%r881, [%rd8+228];
	xor.b32  	%r973, %r973, %r881;
	ld.global.nc.u32 	%r882, [%rd8+232];
	xor.b32  	%r972, %r972, %r882;
	ld.global.nc.u32 	%r883, [%rd8+236];
	xor.b32  	%r971, %r971, %r883;
$L__BB0_103:
	and.b32  	%r885, %r798, 4096;
	setp.eq.s32 	%p56, %r885, 0;
	@%p56 bra 	$L__BB0_105;
	ld.global.nc.u32 	%r886, [%rd8+240];
	xor.b32  	%r975, %r975, %r886;
	ld.global.nc.u32 	%r887, [%rd8+244];
	xor.b32  	%r974, %r974, %r887;
	ld.global.nc.u32 	%r888, [%rd8+248];
	xor.b32  	%r973, %r973, %r888;
	ld.global.nc.u32 	%r889, [%rd8+252];
	xor.b32  	%r972, %r972, %r889;
	ld.global.nc.u32 	%r890, [%rd8+256];
	xor.b32  	%r971, %r971, %r890;
$L__BB0_105:
	and.b32  	%r892, %r798, 8192;
	setp.eq.s32 	%p57, %r892, 0;
	@%p57 bra 	$L__BB0_107;
	ld.global.nc.u32 	%r893, [%rd8+260];
	xor.b32  	%r975, %r975, %r893;
	ld.global.nc.u32 	%r894, [%rd8+264];
	xor.b32  	%r974, %r974, %r894;
	ld.global.nc.u32 	%r895, [%rd8+268];
	xor.b32  	%r973, %r973, %r895;
	ld.global.nc.u32 	%r896, [%rd8+272];
	xor.b32  	%r972, %r972, %r896;
	ld.global.nc.u32 	%r897, [%rd8+276];
	xor.b32  	%r971, %r971, %r897;
$L__BB0_107:
	and.b32  	%r899, %r798, 16384;
	setp.eq.s32 	%p58, %r899, 0;
	@%p58 bra 	$L__BB0_109;
	ld.global.nc.u32 	%r900, [%rd8+280];
	xor.b32  	%r975, %r975, %r900;
	ld.global.nc.u32 	%r901, [%rd8+284];
	xor.b32  	%r974, %r974, %r901;
	ld.global.nc.u32 	%r902, [%rd8+288];
	xor.b32  	%r973, %r973, %r902;
	ld.global.nc.u32 	%r903, [%rd8+292];
	xor.b32  	%r972, %r972, %r903;
	ld.global.nc.u32 	%r904, [%rd8+296];
	xor.b32  	%r971, %r971, %r904;
$L__BB0_109:
	and.b32  	%r906, %r798, 32768;
	setp.eq.s32 	%p59, %r906, 0;
	@%p59 bra 	$L__BB0_111;
	ld.global.nc.u32 	%r907, [%rd8+300];
	xor.b32  	%r975, %r975, %r907;
	ld.global.nc.u32 	%r908, [%rd8+304];
	xor.b32  	%r974, %r974, %r908;
	ld.global.nc.u32 	%r909, [%rd8+308];
	xor.b32  	%r973, %r973, %r909;
	ld.global.nc.u32 	%r910, [%rd8+312];
	xor.b32  	%r972, %r972, %r910;
	ld.global.nc.u32 	%r911, [%rd8+316];
	xor.b32  	%r971, %r971, %r911;
$L__BB0_111:
	add.s32 	%r1154, %r1154, 16;
	setp.ne.s32 	%p60, %r1154, 32;
	@%p60 bra 	$L__BB0_79;
	mad.lo.s32 	%r912, %r1148, -31, %r371;
	add.s32 	%r1148, %r912, 1;
	setp.ne.s32 	%p61, %r1148, 5;
	@%p61 bra 	$L__BB0_78;
	st.local.u32 	[%rd1+4], %r975;
	st.local.v2.u32 	[%rd1+8], {%r974, %r973};
	st.local.v2.u32 	[%rd1+16], {%r972, %r971};
$L__BB0_114:
	shr.u64 	%rd38, %rd3, 2;
	add.s32 	%r958, %r958, 1;
	setp.gt.u64 	%p62, %rd3, 3;
	@%p62 bra 	$L__BB0_2;
$L__BB0_115:
	ld.param.f64 	%fd19, [_Z22ray_tracer_init_kernelP6PhotonPydddddddddi_param_6];
	ld.param.f64 	%fd18, [_Z22ray_tracer_init_kernelP6PhotonPydddddddddi_param_2];
	ld.param.u64 	%rd37, [_Z22ray_tracer_init_kernelP6PhotonPydddddddddi_param_0];
	cvta.to.global.u64 	%rd24, %rd37;
	cvta.to.global.u64 	%rd25, %rd11;
	mul.wide.s32 	%rd26, %r1, 56;
	add.s64 	%rd27, %rd24, %rd26;
	shr.u32 	%r913, %r975, 2;
	xor.b32  	%r914, %r913, %r975;
	shl.b32 	%r915, %r971, 4;
	shl.b32 	%r916, %r914, 1;
	xor.b32  	%r917, %r916, %r915;
	xor.b32  	%r918, %r917, %r914;
	xor.b32  	%r919, %r918, %r971;
	add.s32 	%r920, %r2, %r919;
	add.s32 	%r921, %r920, -637770787;
	shr.u32 	%r922, %r974, 2;
	xor.b32  	%r923, %r922, %r974;
	shl.b32 	%r924, %r919, 4;
	shl.b32 	%r925, %r923, 1;
	xor.b32  	%r926, %r925, %r924;
	xor.b32  	%r927, %r926, %r923;
	xor.b32  	%r928, %r927, %r919;
	add.s32 	%r929, %r2, %r928;
	add.s32 	%r930, %r929, -637408350;
	cvt.u64.u32 	%rd28, %r921;
	mul.wide.u32 	%rd29, %r930, 2097152;
	xor.b64  	%rd30, %rd29, %rd28;
	cvt.rn.f64.u64 	%fd9, %rd30;
	fma.rn.f64 	%fd10, %fd9, 0d3CA0000000000000, 0d3C90000000000000;
	shr.u32 	%r931, %r973, 2;
	xor.b32  	%r932, %r931, %r973;
	shl.b32 	%r933, %r928, 4;
	shl.b32 	%r934, %r932, 1;
	xor.b32  	%r935, %r934, %r933;
	xor.b32  	%r936, %r935, %r932;
	xor.b32  	%r937, %r936, %r928;
	add.s32 	%r938, %r2, %r937;
	add.s32 	%r939, %r938, -637045913;
	shr.u32 	%r940, %r972, 2;
	xor.b32  	%r941, %r940, %r972;
	shl.b32 	%r942, %r937, 4;
	shl.b32 	%r943, %r941, 1;
	xor.b32  	%r944, %r943, %r942;
	xor.b32  	%r945, %r944, %r941;
	xor.b32  	%r946, %r945, %r937;
	add.s32 	%r947, %r2, %r946;
	add.s32 	%r948, %r947, -636683476;
	cvt.u64.u32 	%rd31, %r939;
	mul.wide.u32 	%rd32, %r948, 2097152;
	xor.b64  	%rd33, %rd32, %rd31;
	cvt.rn.f64.u64 	%fd11, %rd33;
	fma.rn.f64 	%fd12, %fd11, 0d3CA0000000000000, 0d3C90000000000000;
	cvt.rn.f32.f64 	%f1, %fd8;
	mul.f64 	%fd13, %fd18, %fd10;
	st.global.f64 	[%rd27], %fd13;
	mul.f64 	%fd14, %fd2, %fd12;
	st.global.f64 	[%rd27+8], %fd14;
	st.global.f64 	[%rd27+16], %fd3;
	st.global.f64 	[%rd27+24], %fd6;
	st.global.f64 	[%rd27+32], %fd7;
	cvt.f64.f32 	%fd15, %f1;
	st.global.f64 	[%rd27+40], %fd15;
	mov.b32 	%r949, 0;
	st.global.v2.u32 	[%rd27+48], {%r949, %r949};
	div.rn.f64 	%fd16, %fd13, %fd4;
	cvt.rzi.s32.f64 	%r950, %fd16;
	div.rn.f64 	%fd17, %fd14, %fd19;
	cvt.rzi.s32.f64 	%r951, %fd17;
	mad.lo.s32 	%r952, %r951, %r551, %r950;
	mul.wide.s32 	%rd34, %r952, 8;
	add.s64 	%rd35, %rd25, %rd34;
	atom.global.add.u64 	%rd36, [%rd35], 1;
	ret;

}
	// .globl	_Z17ray_tracer_kerneliP6PhotonPyS1_S1_S1_S1_S1_S1_S1_S1_PKdS3_S3_ddddddddddddii
.visible .entry _Z17ray_tracer_kerneliP6PhotonPyS1_S1_S1_S1_S1_S1_S1_S1_PKdS3_S3_ddddddddddddii(
	.param .u32 _Z17ray_tracer_kerneliP6PhotonPyS1_S1_S1_S1_S1_S1_S1_S1_PKdS3_S3_ddddddddddddii_param_0,
	.param .u64 .ptr .align 1 _Z17ray_tracer_kerneliP6PhotonPyS1_S1_S1_S1_S1_S1_S1_S1_PKdS3_S3_ddddddddddddii_param_1,
	.param .u64 .ptr .align 1 _Z17ray_tracer_kerneliP6PhotonPyS1_S1_S1_S1_S1_S1_S1_S1_PKdS3_S3_ddddddddddddii_param_2,
	.param .u64 .ptr .align 1 _Z17ray_tracer_kerneliP6PhotonPyS1_S1_S1_S1_S1_S1_S1_S1_PKdS3_S3_ddddddddddddii_param_3,
	.param .u64 .ptr .align 1 _Z17ray_tracer_kerneliP6PhotonPyS1_S1_S1_S1_S1_S1_S1_S1_PKdS3_S3_ddddddddddddii_param_4,
	.param .u64 .ptr .align 1 _Z17ray_tracer_kerneliP6PhotonPyS1_S1_S1_S1_S1_S1_S1_S1_PKdS3_S3_ddddddddddddii_param_5,
	.param .u64 .ptr .align 1 _Z17ray_tracer_kerneliP6PhotonPyS1_S1_S1_S1_S1_S1_S1_S1_PKdS3_S3_ddddddddddddii_param_6,
	.param .u64 .ptr .align 1 _Z17ray_tracer_kerneliP6PhotonPyS1_S1_S1_S1_S1_S1_S1_S1_PKdS3_S3_ddddddddddddii_param_7,
	.param .u64 .ptr .align 1 _Z17ray_tracer_kerneliP6PhotonPyS1_S1_S1_S1_S1_S1_S1_S1_PKdS3_S3_ddddddddddddii_param_8,
	.param .u64 .ptr .align 1 _Z17ray_tracer_kerneliP6PhotonPyS1_S1_S1_S1_S1_S1_S1_S1_PKdS3_S3_ddddddddddddii_param_9,
	.param .u64 .ptr .align 1 _Z17ray_tracer_kerneliP6PhotonPyS1_S1_S1_S1_S1_S1_S1_S1_PKdS3_S3_ddddddddddddii_param_10,
	.param .u64 .ptr .align 1 _Z17ray_tracer_kerneliP6PhotonPyS1_S1_S1_S1_S1_S1_S1_S1_PKdS3_S3_ddddddddddddii_param_11,
	.param .u64 .ptr .align 1 _Z17ray_tracer_kerneliP6PhotonPyS1_S1_S1_S1_S1_S1_S1_S1_PKdS3_S3_ddddddddddddii_param_12,
	.param .u64 .ptr .align 1 _Z17ray_tracer_kerneliP6PhotonPyS1_S1_S1_S1_S1_S1_S1_S1_PKdS3_S3_ddddddddddddii_param_13,
	.param .f64 _Z17ray_tracer_kerneliP6PhotonPyS1_S1_S1_S1_S1_S1_S1_S1_PKdS3_S3_ddddddddddddii_param_14,
	.param .f64 _Z17ray_tracer_kerneliP6PhotonPyS1_S1_S1_S1_S1_S1_S1_S1_PKdS3_S3_ddddddddddddii_param_15,
	.param .f64 _Z17ray_tracer_kerneliP6PhotonPyS1_S1_S1_S1_S1_S1_S1_S1_PKdS3_S3_ddddddddddddii_param_16,
	.param .f64 _Z17ray_tracer_kerneliP6PhotonPyS1_S1_S1_S1_S1_S1_S1_S1_PKdS3_S3_ddddddddddddii_param_17,
	.param .f64 _Z17ray_tracer_kerneliP6PhotonPyS1_S1_S1_S1_S1_S1_S1_S1_PKdS3_S3_ddddddddddddii_param_18,
	.param .f64 _Z17ray_tracer_kerneliP6PhotonPyS1_S1_S1_S1_S1_S1_S1_S1_PKdS3_S3_ddddddddddddii_param_19,
	.param .f64 _Z17ray_tracer_kerneliP6PhotonPyS1_S1_S1_S1_S1_S1_S1_S1_PKdS3_S3_ddddddddddddii_param_20,
	.param .f64 _Z17ray_tracer_kerneliP6PhotonPyS1_S1_S1_S1_S1_S1_S1_S1_PKdS3_S3_ddddddddddddii_param_21,
	.param .f64 _Z17ray_tracer_kerneliP6PhotonPyS1_S1_S1_S1_S1_S1_S1_S1_PKdS3_S3_ddddddddddddii_param_22,
	.param .f64 _Z17ray_tracer_kerneliP6PhotonPyS1_S1_S1_S1_S1_S1_S1_S1_PKdS3_S3_ddddddddddddii_param_23,
	.param .f64 _Z17ray_tracer_kerneliP6PhotonPyS1_S1_S1_S1_S1_S1_S1_S1_PKdS3_S3_ddddddddddddii_param_24,
	.param .f64 _Z17ray_tracer_kerneliP6PhotonPyS1_S1_S1_S1_S1_S1_S1_S1_PKdS3_S3_ddddddddddddii_param_25,
	.param .u32 _Z17ray_tracer_kerneliP6PhotonPyS1_S1_S1_S1_S1_S1_S1_S1_PKdS3_S3_ddddddddddddii_param_26,
	.param .u32 _Z17ray_tracer_kerneliP6PhotonPyS1_S1_S1_S1_S1_S1_S1_S1_PKdS3_S3_ddddddddddddii_param_27
)
{
	.local .align 8 .b8 	__local_depot1[48];
	.reg .b64 	%SP;
	.reg .b64 	%SPL;
	.reg .pred 	%p<154>;
	.reg .b32 	%r<1695>;
	.reg .b32 	%f<2>;
	.reg .b64 	%rd<209>;
	.reg .b64 	%fd<429>;

	mov.u64 	%SPL, __local_depot1;
	ld.param.u64 	%rd46, [_Z17ray_tracer_kerneliP6PhotonPyS1_S1_S1_S1_S1_S1_S1_S1_PKdS3_S3_ddddddddddddii_param_2];
	ld.param.u64 	%rd47, [_Z17ray_tracer_kerneliP6PhotonPyS1_S1_S1_S1_S1_S1_S1_S1_PKdS3_S3_ddddddddddddii_param_3];
	ld.param.u64 	%rd48, [_Z17ray_tracer_kerneliP6PhotonPyS1_S1_S1_S1_S1_S1_S1_S1_PKdS3_S3_ddddddddddddii_param_4];
	ld.param.f64 	%fd105, [_Z17ray_tracer_kerneliP6PhotonPyS1_S1_S1_S1_S1_S1_S1_S1_PKdS3_S3_ddddddddddddii_param_17];
	ld.param.f64 	%fd106, [_Z17ray_tracer_kerneliP6PhotonPyS1_S1_S1_S1_S1_S1_S1_S1_PKdS3_S3_ddddddddddddii_param_18];
	ld.param.f64 	%fd107, [_Z17ray_tracer_kerneliP6PhotonPyS1_S1_S1_S1_S1_S1_S1_S1_PKdS3_S3_ddddddddddddii_param_19];
	ld.param.f64 	%fd108, [_Z17ray_tracer_kerneliP6PhotonPyS1_S1_S1_S1_S1_S1_S1_S1_PKdS3_S3_ddddddddddddii_param_20];
	ld.param.f64 	%fd109, [_Z17ray_tracer_kerneliP6PhotonPyS1_S1_S1_S1_S1_S1_S1_S1_PKdS3_S3_ddddddddddddii_param_21];
	ld.param.f64 	%fd111, [_Z17ray_tracer_kerneliP6PhotonPyS1_S1_S1_S1_S1_S1_S1_S1_PKdS3_S3_ddddddddddddii_param_23];
	ld.param.f64 	%fd112, [_Z17ray_tracer_kerneliP6PhotonPyS1_S1_S1_S1_S1_S1_S1_S1_PKdS3_S3_ddddddddddddii_param_24];
	ld.param.u32 	%r653, [_Z17ray_tracer_kerneliP6PhotonPyS1_S1_S1_S1_S1_S1_S1_S1_PKdS3_S3_ddddddddddddii_param_26];
	cvta.to.global.u64 	%rd1, %rd48;
	cvta.to.global.u64 	%rd2, %rd47;
	cvta.to.global.u64 	%rd3, %rd46;
	add.u64 	%rd4, %SPL, 0;
	mov.u32 	%r657, %ntid.x;
	mov.u32 	%r658, %ctaid.x;
	mov.u32 	%r659, %tid.x;
	mad.lo.s32 	%r1, %r657, %r658, %r659;
	ld.global.u64 	%rd16, [%rd3];
	cvt.u32.u64 	%r660, %rd16;
	add.s32 	%r2, %r1, %r660;
	xor.b32  	%r661, %r2, -1429050551;
	mul.lo.s32 	%r662, %r661, 1099087573;
	add.s32 	%r1689, %r662, -638133224;
	add.s32 	%r1397, %r662, 123456789;
	st.local.v2.u32 	[%rd4], {%r1689, %r1397};
	xor.b32  	%r1396, %r662, 362436069;
	mov.b32 	%r1395, -123459836;
	st.local.v2.u32 	[%rd4+8], {%r1396, %r1395};
	add.s32 	%r1393, %r662, 5783321;
	mov.b32 	%r1394, -589760388;
	st.local.v2.u32 	[%rd4+16], {%r1394, %r1393};
	setp.eq.s32 	%p3, %r2, 0;
	@%p3 bra 	$L__BB1_115;
	cvt.u64.u32 	%rd203, %r2;
	mov.b32 	%r1380, 0;
	mov.b32 	%r1395, -123459836;
	mov.b32 	%r1394, -589760388;
$L__BB1_2:
	mov.u64 	%rd7, %rd203;
	and.b64  	%rd8, %rd7, 3;
	setp.eq.s64 	%p4, %rd8, 0;
	@%p4 bra 	$L__BB1_114;
	mul.wide.u32 	%rd50, %r1380, 3200;
	mov.u64 	%rd51, precalc_xorwow_matrix;
	add.s64 	%rd9, %rd51, %rd50;
	mov.b32 	%r1393, 0;
	mov.u32 	%r1394, %r1393;
	mov.u32 	%r1395, %r1393;
	mov.u32 	%r1396, %r1393;
	mov.u32 	%r1397, %r1393;
	mov.u32 	%r1386, %r1393;
$L__BB1_4:
	mul.wide.u32 	%rd52, %r1386, 4;
	add.s64 	%rd53, %rd4, %rd52;
	ld.local.u32 	%r19, [%rd53+4];
	shl.b32 	%r20, %r1386, 5;
	mov.b32 	%r1392, 0;
$L__BB1_5:
	.pragma "nounroll";
	shr.u32 	%r668, %r19, %r1392;
	and.b32  	%r669, %r668, 1;
	setp.eq.b32 	%p5, %r669, 1;
	not.pred 	%p6, %p5;
	add.s32 	%r670, %r20, %r1392;
	mul.lo.s32 	%r671, %r670, 5;
	mul.wide.u32 	%rd54, %r671, 4;
	add.s64 	%rd10, %rd9, %rd54;
	@%p6 bra 	$L__BB1_7;
	ld.global.u32 	%r672, [%rd10];
	xor.b32  	%r1397, %r1397, %r672;
	ld.global.u32 	%r673, [%rd10+4];
	xor.b32  	%r1396, %r1396, %r673;
	ld.global.u32 	%r674, [%rd10+8];
	xor.b32  	%r1395, %r1395, %r674;
	ld.global.u32 	%r675, [%rd10+12];
	xor.b32  	%r1394, %r1394, %r675;
	ld.global.u32 	%r676, [%rd10+16];
	xor.b32  	%r1393, %r1393, %r676;
$L__BB1_7:
	and.b32  	%r678, %r668, 2;
	setp.eq.s32 	%p7, %r678, 0;
	@%p7 bra 	$L__BB1_9;
	ld.global.u32 	%r679, [%rd10+20];
	xor.b32  	%r1397, %r1397, %r679;
	ld.global.u32 	%r680, [%rd10+24];
	xor.b32  	%r1396, %r1396, %r680;
	ld.global.u32 	%r681, [%rd10+28];
	xor.b32  	%r1395, %r1395, %r681;
	ld.global.u32 	%r682, [%rd10+32];
	xor.b32  	%r1394, %r1394, %r682;
	ld.global.u32 	%r683, [%rd10+36];
	xor.b32  	%r1393, %r1393, %r683;
$L__BB1_9:
	and.b32  	%r685, %r668, 4;
	setp.eq.s32 	%p8, %r685, 0;
	@%p8 bra 	$L__BB1_11;
	ld.global.u32 	%r686, [%rd10+40];
	xor.b32  	%r1397, %r1397, %r686;
	ld.global.u32 	%r687, [%rd10+44];
	xor.b32  	%r1396, %r1396, %r687;
	ld.global.u32 	%r688, [%rd10+48];
	xor.b32  	%r1395, %r1395, %r688;
	ld.global.u32 	%r689, [%rd10+52];
	xor.b32  	%r1394, %r1394, %r689;
	ld.global.u32 	%r690, [%rd10+56];
	xor.b32  	%r1393, %r1393, %r690;
$L__BB1_11:
	and.b32  	%r692, %r668, 8;
	setp.eq.s32 	%p9, %r692, 0;
	@%p9 bra 	$L__BB1_13;
	ld.global.u32 	%r693, [%rd10+60];
	xor.b32  	%r1397, %r1397, %r693;
	ld.global.u32 	%r694, [%rd10+64];
	xor.b32  	%r1396, %r1396, %r694;
	ld.global.u32 	%r695, [%rd10+68];
	xor.b32  	%r1395, %r1395, %r695;
	ld.global.u32 	%r696, [%rd10+72];
	xor.b32  	%r1394, %r1394, %r696;
	ld.global.u32 	%r697, [%rd10+76];
	xor.b32  	%r1393, %r1393, %r697;
$L__BB1_13:
	and.b32  	%r699, %r668, 16;
	setp.eq.s32 	%p10, %r699, 0;
	@%p10 bra 	$L__BB1_15;
	ld.global.u32 	%r700, [%rd10+80];
	xor.b32  	%r1397, %r1397, %r700;
	ld.global.u32 	%r701, [%rd10+84];
	xor.b32  	%r1396, %r1396, %r701;
	ld.global.u32 	%r702, [%rd10+88];
	xor.b32  	%r1395, %r1395, %r702;
	ld.global.u32 	%r703, [%rd10+92];
	xor.b32  	%r1394, %r1394, %r703;
	ld.global.u32 	%r704, [%rd10+96];
	xor.b32  	%r1393, %r1393, %r704;
$L__BB1_15:
	and.b32  	%r706, %r668, 32;
	setp.eq.s32 	%p11, %r706, 0;
	@%p11 bra 	$L__BB1_17;
	ld.global.u32 	%r707, [%rd10+100];
	xor.b32  	%r1397, %r1397, %r707;
	ld.global.u32 	%r708, [%rd10+104];
	xor.b32  	%r1396, %r1396, %r708;
	ld.global.u32 	%r709, [%rd10+108];
	xor.b32  	%r1395, %r1395, %r709;
	ld.global.u32 	%r710, [%rd10+112];
	xor.b32  	%r1394, %r1394, %r710;
	ld.global.u32 	%r711, [%rd10+116];
	xor.b32  	%r1393, %r1393, %r711;
$L__BB1_17:
	and.b32  	%r713, %r668, 64;
	setp.eq.s32 	%p12, %r713, 0;
	@%p12 bra 	$L__BB1_19;
	ld.global.u32 	%r714, [%rd10+120];
	xor.b32  	%r1397, %r1397, %r714;
	ld.global.u32 	%r715, [%rd10+124];
	xor.b32  	%r1396, %r1396, %r715;
	ld.global.u32 	%r716, [%rd10+128];
	xor.b32  	%r1395, %r1395, %r716;
	ld.global.u32 	%r717, [%rd10+132];
	xor.b32  	%r1394, %r1394, %r717;
	ld.global.u32 	%r718, [%rd10+136];
	xor.b32  	%r1393, %r1393, %r718;
$L__BB1_19:
	and.b32  	%r720, %r668, 128;
	setp.eq.s32 	%p13, %r720, 0;
	@%p13 bra 	$L__BB1_21;
	ld.global.u32 	%r721, [%rd10+140];
	xor.b32  	%r1397, %r1397, %r721;
	ld.global.u32 	%r722, [%rd10+144];
	xor.b32  	%r1396, %r1396, %r722;
	ld.global.u32 	%r723, [%rd10+148];
	xor.b32  	%r1395, %r1395, %r723;
	ld.global.u32 	%r724, [%rd10+152];
	xor.b32  	%r1394, %r1394, %r724;
	ld.global.u32 	%r725, [%rd10+156];
	xor.b32  	%r1393, %r1393, %r725;
$L__BB1_21:
	and.b32  	%r727, %r668, 256;
	setp.eq.s32 	%p14, %r727, 0;
	@%p14 bra 	$L__BB1_23;
	ld.global.u32 	%r728, [%rd10+160];
	xor.b32  	%r1397, %r1397, %r728;
	ld.global.u32 	%r729, [%rd10+164];
	xor.b32  	%r1396, %r1396, %r729;
	ld.global.u32 	%r730, [%rd10+168];
	xor.b32  	%r1395, %r1395, %r730;
	ld.global.u32 	%r731, [%rd10+172];
	xor.b32  	%r1394, %r1394, %r731;
	ld.global.u32 	%r732, [%rd10+176];
	xor.b32  	%r1393, %r1393, %r732;
$L__BB1_23:
	and.b32  	%r734, %r668, 512;
	setp.eq.s32 	%p15, %r734, 0;
	@%p15 bra 	$L__BB1_25;
	ld.global.u32 	%r735, [%rd10+180];
	xor.b32  	%r1397, %r1397, %r735;
	ld.global.u32 	%r736, [%rd10+184];
	xor.b32  	%r1396, %r1396, %r736;
	ld.global.u32 	%r737, [%rd10+188];
	xor.b32  	%r1395, %r1395, %r737;
	ld.global.u32 	%r738, [%rd10+192];
	xor.b32  	%r1394, %r1394, %r738;
	ld.global.u32 	%r739, [%rd10+196];
	xor.b32  	%r1393, %r1393, %r739;
$L__BB1_25:
	and.b32  	%r741, %r668, 1024;
	setp.eq.s32 	%p16, %r741, 0;
	@%p16 bra 	$L__BB1_27;
	ld.global.u32 	%r742, [%rd10+200];
	xor.b32  	%r1397, %r1397, %r742;
	ld.global.u32 	%r743, [%rd10+204];
	xor.b32  	%r1396, %r1396, %r743;
	ld.global.u32 	%r744, [%rd10+208];
	xor.b32  	%r1395, %r1395, %r744;
	ld.global.u32 	%r745, [%rd10+212];
	xor.b32  	%r1394, %r1394, %r745;
	ld.global.u32 	%r746, [%rd10+216];
	xor.b32  	%r1393, %r1393, %r746;
$L__BB1_27:
	and.b32  	%r748, %r668, 2048;
	setp.eq.s32 	%p17, %r748, 0;
	@%p17 bra 	$L__BB1_29;
	ld.global.u32 	%r749, [%rd10+220];
	xor.b32  	%r1397, %r1397, %r749;
	ld.global.u32 	%r750, [%rd10+224];
	xor.b32  	%r1396, %r1396, %r750;
	ld.global.u32 	%r751, [%rd10+228];
	xor.b32  	%r1395, %r1395, %r751;
	ld.global.u32 	%r752, [%rd10+232];
	xor.b32  	%r1394, %r1394, %r752;
	ld.global.u32 	%r753, [%rd10+236];
	xor.b32  	%r1393, %r1393, %r753;
$L__BB1_29:
	and.b32  	%r755, %r668, 4096;
	setp.eq.s32 	%p18, %r755, 0;
	@%p18 bra 	$L__BB1_31;
	ld.global.u32 	%r756, [%rd10+240];
	xor.b32  	%r1397, %r1397, %r756;
	ld.global.u32 	%r757, [%rd10+244];
	xor.b32  	%r1396, %r1396, %r757;
	ld.global.u32 	%r758, [%rd10+248];
	xor.b32  	%r1395, %r1395, %r758;
	ld.global.u32 	%r759, [%rd10+252];
	xor.b32  	%r1394, %r1394, %r759;
	ld.global.u32 	%r760, [%rd10+256];
	xor.b32  	%r1393, %r1393, %r760;
$L__BB1_31:
	and.b32  	%r762, %r668, 8192;
	setp.eq.s32 	%p19, %r762, 0;
	@%p19 bra 	$L__BB1_33;
	ld.global.u32 	%r763, [%rd10+260];
	xor.b32  	%r1397, %r1397, %r763;
	ld.global.u32 	%r764, [%rd10+264];
	xor.b32  	%r1396, %r1396, %r764;
	ld.global.u32 	%r765, [%rd10+268];
	xor.b32  	%r1395, %r1395, %r765;
	ld.global.u32 	%r766, [%rd10+272];
	xor.b32  	%r1394, %r1394, %r766;
	ld.global.u32 	%r767, [%rd10+276];
	xor.b32  	%r1393, %r1393, %r767;
$L__BB1_33:
	and.b32  	%r769, %r668, 16384;
	setp.eq.s32 	%p20, %r769, 0;
	@%p20 bra 	$L__BB1_35;
	ld.global.u32 	%r770, [%rd10+280];
	xor.b32  	%r1397, %r1397, %r770;
	ld.global.u32 	%r771, [%rd10+284];
	xor.b32  	%r1396, %r1396, %r771;
	ld.global.u32 	%r772, [%rd10+288];
	xor.b32  	%r1395, %r1395, %r772;
	ld.global.u32 	%r773, [%rd10+292];
	xor.b32  	%r1394, %r1394, %r773;
	ld.global.u32 	%r774, [%rd10+296];
	xor.b32  	%r1393, %r1393, %r774;
$L__BB1_35:
	and.b32  	%r776, %r668, 32768;
	setp.eq.s32 	%p21, %r776, 0;
	@%p21 bra 	$L__BB1_37;
	ld.global.u32 	%r777, [%rd10+300];
	xor.b32  	%r1397, %r1397, %r777;
	ld.global.u32 	%r778, [%rd10+304];
	xor.b32  	%r1396, %r1396, %r778;
	ld.global.u32 	%r779, [%rd10+308];
	xor.b32  	%r1395, %r1395, %r779;
	ld.global.u32 	%r780, [%rd10+312];
	xor.b32  	%r1394, %r1394, %r780;
	ld.global.u32 	%r781, [%rd10+316];
	xor.b32  	%r1393, %r1393, %r781;
$L__BB1_37:
	add.s32 	%r1392, %r1392, 16;
	setp.ne.s32 	%p22, %r1392, 32;
	@%p22 bra 	$L__BB1_5;
	mad.lo.s32 	%r782, %r1386, -31, %r20;
	add.s32 	%r1386, %r782, 1;
	setp.ne.s32 	%p23, %r1386, 5;
	@%p23 bra 	$L__BB1_4;
	st.local.u32 	[%rd4+4], %r1397;
	st.local.v2.u32 	[%rd4+8], {%r1396, %r1395};
	st.local.v2.u32 	[%rd4+16], {%r1394, %r1393};
	setp.eq.s64 	%p24, %rd8, 1;
	@%p24 bra 	$L__BB1_114;
	mov.b32 	%r1393, 0;
	mov.u32 	%r1394, %r1393;
	mov.u32 	%r1395, %r1393;
	mov.u32 	%r1396, %r1393;
	mov.u32 	%r1397, %r1393;
	mov.u32 	%r1478, %r1393;
$L__BB1_41:
	mul.wide.u32 	%rd55, %r1478, 4;
	add.s64 	%rd56, %rd4, %rd55;
	ld.local.u32 	%r195, [%rd56+4];
	shl.b32 	%r196, %r1478, 5;
	mov.b32 	%r1484, 0;
$L__BB1_42:
	.pragma "nounroll";
	shr.u32 	%r785, %r195, %r1484;
	and.b32  	%r786, %r785, 1;
	setp.eq.b32 	%p25, %r786, 1;
	not.pred 	%p26, %p25;
	add.s32 	%r787, %r196, %r1484;
	mul.lo.s32 	%r788, %r787, 5;
	mul.wide.u32 	%rd57, %r788, 4;
	add.s64 	%rd11, %rd9, %rd57;
	@%p26 bra 	$L__BB1_44;
	ld.global.u32 	%r789, [%rd11];
	xor.b32  	%r1397, %r1397, %r789;
	ld.global.u32 	%r790, [%rd11+4];
	xor.b32  	%r1396, %r1396, %r790;
	ld.global.u32 	%r791, [%rd11+8];
	xor.b32  	%r1395, %r1395, %r791;
	ld.global.u32 	%r792, [%rd11+12];
	xor.b32  	%r1394, %r1394, %r792;
	ld.global.u32 	%r793, [%rd11+16];
	xor.b32  	%r1393, %r1393, %r793;
$L__BB1_44:
	and.b32  	%r795, %r785, 2;
	setp.eq.s32 	%p27, %r795, 0;
	@%p27 bra 	$L__BB1_46;
	ld.global.u32 	%r796, [%rd11+20];
	xor.b32  	%r1397, %r1397, %r796;
	ld.global.u32 	%r797, [%rd11+24];
	xor.b32  	%r1396, %r1396, %r797;
	ld.global.u32 	%r798, [%rd11+28];
	xor.b32  	%r1395, %r1395, %r798;
	ld.global.u32 	%r799, [%rd11+32];
	xor.b32  	%r1394, %r1394, %r799;
	ld.global.u32 	%r800, [%rd11+36];
	xor.b32  	%r1393, %r1393, %r800;
$L__BB1_46:
	and.b32  	%r802, %r785, 4;
	setp.eq.s32 	%p28, %r802, 0;
	@%p28 bra 	$L__BB1_48;
	ld.global.u32 	%r803, [%rd11+40];
	xor.b32  	%r1397, %r1397, %r803;
	ld.global.u32 	%r804, [%rd11+44];
	xor.b32  	%r1396, %r1396, %r804;
	ld.global.u32 	%r805, [%rd11+48];
	xor.b32  	%r1395, %r1395, %r805;
	ld.global.u32 	%r806, [%rd11+52];
	xor.b32  	%r1394, %r1394, %r806;
	ld.global.u32 	%r807, [%rd11+56];
	xor.b32  	%r1393, %r1393, %r807;
$L__BB1_48:
	and.b32  	%r809, %r785, 8;
	setp.eq.s32 	%p29, %r809, 0;
	@%p29 bra 	$L__BB1_50;
	ld.global.u32 	%r810, [%rd11+60];
	xor.b32  	%r1397, %r1397, %r810;
	ld.global.u32 	%r811, [%rd11+64];
	xor.b32  	%r1396, %r1396, %r811;
	ld.global.u32 	%r812, [%rd11+68];
	xor.b32  	%r1395, %r1395, %r812;
	ld.global.u32 	%r813, [%rd11+72];
	xor.b32  	%r1394, %r1394, %r813;
	ld.global.u32 	%r814, [%rd11+76];
	xor.b32  	%r1393, %r1393, %r814;
$L__BB1_50:
	and.b32  	%r816, %r785, 16;
	setp.eq.s32 	%p30, %r816, 0;
	@%p30 bra 	$L__BB1_52;
	ld.global.u32 	%r817, [%rd11+80];
	xor.b32  	%r1397, %r1397, %r817;
	ld.global.u32 	%r818, [%rd11+84];
	xor.b32  	%r1396, %r1396, %r818;
	ld.global.u32 	%r819, [%rd11+88];
	xor.b32  	%r1395, %r1395, %r819;
	ld.global.u32 	%r820, [%rd11+92];
	xor.b32  	%r1394, %r1394, %r820;
	ld.global.u32 	%r821, [%rd11+96];
	xor.b32  	%r1393, %r1393, %r821;
$L__BB1_52:
	and.b32  	%r823, %r785, 32;
	setp.eq.s32 	%p31, %r823, 0;
	@%p31 bra 	$L__BB1_54;
	ld.global.u32 	%r824, [%rd11+100];
	xor.b32  	%r1397, %r1397, %r824;
	ld.global.u32 	%r825, [%rd11+104];
	xor.b32  	%r1396, %r1396, %r825;
	ld.global.u32 	%r826, [%rd11+108];
	xor.b32  	%r1395, %r1395, %r826;
	ld.global.u32 	%r827, [%rd11+112];
	xor.b32  	%r1394, %r1394, %r827;
	ld.global.u32 	%r828, [%rd11+116];
	xor.b32  	%r1393, %r1393, %r828;
$L__BB1_54:
	and.b32  	%r830, %r785, 64;
	setp.eq.s32 	%p32, %r830, 0;
	@%p32 bra 	$L__BB1_56;
	ld.global.u32 	%r831, [%rd11+120];
	xor.b32  	%r1397, %r1397, %r831;
	ld.global.u32 	%r832, [%rd11+124];
	xor.b32  	%r1396, %r1396, %r832;
	ld.global.u32 	%r833, [%rd11+128];
	xor.b32  	%r1395, %r1395, %r833;
	ld.global.u32 	%r834, [%rd11+132];
	xor.b32  	%r1394, %r1394, %r834;
	ld.global.u32 	%r835, [%rd11+136];
	xor.b32  	%r1393, %r1393, %r835;
$L__BB1_56:
	and.b32  	%r837, %r785, 128;
	setp.eq.s32 	%p33, %r837, 0;
	@%p33 bra 	$L__BB1_58;
	ld.global.u32 	%r838, [%rd11+140];
	xor.b32  	%r1397, %r1397, %r838;
	ld.global.u32 	%r839, [%rd11+144];
	xor.b32  	%r1396, %r1396, %r839;
	ld.global.u32 	%r840, [%rd11+148];
	xor.b32  	%r1395, %r1395, %r840;
	ld.global.u32 	%r841, [%rd11+152];
	xor.b32  	%r1394, %r1394, %r841;
	ld.global.u32 	%r842, [%rd11+156];
	xor.b32  	%r1393, %r1393, %r842;
$L__BB1_58:
	and.b32  	%r844, %r785, 256;
	setp.eq.s32 	%p34, %r844, 0;
	@%p34 bra 	$L__BB1_60;
	ld.global.u32 	%r845, [%rd11+160];
	xor.b32  	%r1397, %r1397, %r845;
	ld.global.u32 	%r846, [%rd11+164];
	xor.b32  	%r1396, %r1396, %r846;
	ld.global.u32 	%r847, [%rd11+168];
	xor.b32  	%r1395, %r1395, %r847;
	ld.global.u32 	%r848, [%rd11+172];
	xor.b32  	%r1394, %r1394, %r848;
	ld.global.u32 	%r849, [%rd11+176];
	xor.b32  	%r1393, %r1393, %r849;
$L__BB1_60:
	and.b32  	%r851, %r785, 512;
	setp.eq.s32 	%p35, %r851, 0;
	@%p35 bra 	$L__BB1_62;
	ld.global.u32 	%r852, [%rd11+180];
	xor.b32  	%r1397, %r1397, %r852;
	ld.global.u32 	%r853, [%rd11+184];
	xor.b32  	%r1396, %r1396, %r853;
	ld.global.u32 	%r854, [%rd11+188];
	xor.b32  	%r1395, %r1395, %r854;
	ld.global.u32 	%r855, [%rd11+192];
	xor.b32  	%r1394, %r1394, %r855;
	ld.global.u32 	%r856, [%rd11+196];
	xor.b32  	%r1393, %r1393, %r856;
$L__BB1_62:
	and.b32  	%r858, %r785, 1024;
	setp.eq.s32 	%p36, %r858, 0;
	@%p36 bra 	$L__BB1_64;
	ld.global.u32 	%r859, [%rd11+200];
	xor.b32  	%r1397, %r1397, %r859;
	ld.global.u32 	%r860, [%rd11+204];
	xor.b32  	%r1396, %r1396, %r860;
	ld.global.u32 	%r861, [%rd11+208];
	xor.b32  	%r1395, %r1395, %r861;
	ld.global.u32 	%r862, [%rd11+212];
	xor.b32  	%r1394, %r1394, %r862;
	ld.global.u32 	%r863, [%rd11+216];
	xor.b32  	%r1393, %r1393, %r863;
$L__BB1_64:
	and.b32  	%r865, %r785, 2048;
	setp.eq.s32 	%p37, %r865, 0;
	@%p37 bra 	$L__BB1_66;
	ld.global.u32 	%r866, [%rd11+220];
	xor.b32  	%r1397, %r1397, %r866;
	ld.global.u32 	%r867, [%rd11+224];
	xor.b32  	%r1396, %r1396, %r867;
	ld.global.u32 	%r868, [%rd11+228];
	xor.b32  	%r1395, %r1395, %r868;
	ld.global.u32 	%r869, [%rd11+232];
	xor.b32  	%r1394, %r1394, %r869;
	ld.global.u32 	%r870, [%rd11+236];
	xor.b32  	%r1393, %r1393, %r870;
$L__BB1_66:
	and.b32  	%r872, %r785, 4096;
	setp.eq.s32 	%p38, %r872, 0;
	@%p38 bra 	$L__BB1_68;
	ld.global.u32 	%r873, [%rd11+240];
	xor.b32  	%r1397, %r1397, %r873;
	ld.global.u32 	%r874, [%rd11+244];
	xor.b32  	%r1396, %r1396, %r874;
	ld.global.u32 	%r875, [%rd11+248];
	xor.b32  	%r1395, %r1395, %r875;
	ld.global.u32 	%r876, [%rd11+252];
	xor.b32  	%r1394, %r1394, %r876;
	ld.global.u32 	%r877, [%rd11+256];
	xor.b32  	%r1393, %r1393, %r877;
$L__BB1_68:
	and.b32  	%r879, %r785, 8192;
	setp.eq.s32 	%p39, %r879, 0;
	@%p39 bra 	$L__BB1_70;
	ld.global.u32 	%r880, [%rd11+260];
	xor.b32  	%r1397, %r1397, %r880;
	ld.global.u32 	%r881, [%rd11+264];
	xor.b32  	%r1396, %r1396, %r881;
	ld.global.u32 	%r882, [%rd11+268];
	xor.b32  	%r1395, %r1395, %r882;
	ld.global.u32 	%r883, [%rd11+272];
	xor.b32  	%r1394, %r1394, %r883;
	ld.global.u32 	%r884, [%rd11+276];
	xor.b32  	%r1393, %r1393, %r884;
$L__BB1_70:
	and.b32  	%r886, %r785, 16384;
	setp.eq.s32 	%p40, %r886, 0;
	@%p40 bra 	$L__BB1_72;
	ld.global.u32 	%r887, [%rd11+280];
	xor.b32  	%r1397, %r1397, %r887;
	ld.global.u32 	%r888, [%rd11+284];
	xor.b32  	%r1396, %r1396, %r888;
	ld.global.u32 	%r889, [%rd11+288];
	xor.b32  	%r1395, %r1395, %r889;
	ld.global.u32 	%r890, [%rd11+292];
	xor.b32  	%r1394, %r1394, %r890;
	ld.global.u32 	%r891, [%rd11+296];
	xor.b32  	%r1393, %r1393, %r891;
$L__BB1_72:
	and.b32  	%r893, %r785, 32768;
	setp.eq.s32 	%p41, %r893, 0;
	@%p41 bra 	$L__BB1_74;
	ld.global.u32 	%r894, [%rd11+300];
	xor.b32  	%r1397, %r1397, %r894;
	ld.global.u32 	%r895, [%rd11+304];
	xor.b32  	%r1396, %r1396, %r895;
	ld.global.u32 	%r896, [%rd11+308];
	xor.b32  	%r1395, %r1395, %r896;
	ld.global.u32 	%r897, [%rd11+312];
	xor.b32  	%r1394, %r1394, %r897;
	ld.global.u32 	%r898, [%rd11+316];
	xor.b32  	%r1393, %r1393, %r898;
$L__BB1_74:
	add.s32 	%r1484, %r1484, 16;
	setp.ne.s32 	%p42, %r1484, 32;
	@%p42 bra 	$L__BB1_42;
	mad.lo.s32 	%r899, %r1478, -31, %r196;
	add.s32 	%r1478, %r899, 1;
	setp.ne.s32 	%p43, %r1478, 5;
	@%p43 bra 	$L__BB1_41;
	st.local.u32 	[%rd4+4], %r1397;
	st.local.v2.u32 	[%rd4+8], {%r1396, %r1395};
	st.local.v2.u32 	[%rd4+16], {%r1394, %r1393};
	setp.ne.s64 	%p44, %rd8, 3;
	@%p44 bra 	$L__BB1_114;
	mov.b32 	%r1393, 0;
	mov.u32 	%r1394, %r1393;
	mov.u32 	%r1395, %r1393;
	mov.u32 	%r1396, %r1393;
	mov.u32 	%r1397, %r1393;
	mov.u32 	%r1570, %r1393;
$L__BB1_78:
	mul.wide.u32 	%rd58, %r1570, 4;
	add.s64 	%rd59, %rd4, %rd58;
	ld.local.u32 	%r371, [%rd59+4];
	shl.b32 	%r372, %r1570, 5;
	mov.b32 	%r1576, 0;
$L__BB1_79:
	.pragma "nounroll";
	shr.u32 	%r902, %r371, %r1576;
	and.b32  	%r903, %r902, 1;
	setp.eq.b32 	%p45, %r903, 1;
	not.pred 	%p46, %p45;
	add.s32 	%r904, %r372, %r1576;
	mul.lo.s32 	%r905, %r904, 5;
	mul.wide.u32 	%rd60, %r905, 4;
	add.s64 	%rd12, %rd9, %rd60;
	@%p46 bra 	$L__BB1_81;
	ld.global.u32 	%r906, [%rd12];
	xor.b32  	%r1397, %r1397, %r906;
	ld.global.u32 	%r907, [%rd12+4];
	xor.b32  	%r1396, %r1396, %r907;
	ld.global.u32 	%r908, [%rd12+8];
	xor.b32  	%r1395, %r1395, %r908;
	ld.global.u32 	%r909, [%rd12+12];
	xor.b32  	%r1394, %r1394, %r909;
	ld.global.u32 	%r910, [%rd12+16];
	xor.b32  	%r1393, %r1393, %r910;
$L__BB1_81:
	and.b32  	%r912, %r902, 2;
	setp.eq.s32 	%p47, %r912, 0;
	@%p47 bra 	$L__BB1_83;
	ld.global.u32 	%r913, [%rd12+20];
	xor.b32  	%r1397, %r1397, %r913;
	ld.global.u32 	%r914, [%rd12+24];
	xor.b32  	%r1396, %r1396, %r914;
	ld.global.u32 	%r915, [%rd12+28];
	xor.b32  	%r1395, %r1395, %r915;
	ld.global.u32 	%r916, [%rd12+32];
	xor.b32  	%r1394, %r1394, %r916;
	ld.global.u32 	%r917, [%rd12+36];
	xor.b32  	%r1393, %r1393, %r917;
$L__BB1_83:
	and.b32  	%r919, %r902, 4;
	setp.eq.s32 	%p48, %r919, 0;
	@%p48 bra 	$L__BB1_85;
	ld.global.u32 	%r920, [%rd12+40];
	xor.b32  	%r1397, %r1397, %r920;
	ld.global.u32 	%r921, [%rd12+44];
	xor.b32  	%r1396, %r1396, %r921;
	ld.global.u32 	%r922, [%rd12+48];
	xor.b32  	%r1395, %r1395, %r922;
	ld.global.u32 	%r923, [%rd12+52];
	xor.b32  	%r1394, %r1394, %r923;
	ld.global.u32 	%r924, [%rd12+56];
	xor.b32  	%r1393, %r1393, %r924;
$L__BB1_85:
	and.b32  	%r926, %r902, 8;
	setp.eq.s32 	%p49, %r926, 0;
	@%p49 bra 	$L__BB1_87;
	ld.global.u32 	%r927, [%rd12+60];
	xor.b32  	%r1397, %r1397, %r927;
	ld.global.u32 	%r928, [%rd12+64];
	xor.b32  	%r1396, %r1396, %r928;
	ld.global.u32 	%r929, [%rd12+68];
	xor.b32  	%r1395, %r1395, %r929;
	ld.global.u32 	%r930, [%rd12+72];
	xor.b32  	%r1394, %r1394, %r930;
	ld.global.u32 	%r931, [%rd12+76];
	xor.b32  	%r1393, %r1393, %r931;
$L__BB1_87:
	and.b32  	%r933, %r902, 16;
	setp.eq.s32 	%p50, %r933, 0;
	@%p50 bra 	$L__BB1_89;
	ld.global.u32 	%r934, [%rd12+80];
	xor.b32  	%r1397, %r1397, %r934;
	ld.global.u32 	%r935, [%rd12+84];
	xor.b32  	%r1396, %r1396, %r935;
	ld.global.u32 	%r936, [%rd12+88];
	xor.b32  	%r1395, %r1395, %r936;
	ld.global.u32 	%r937, [%rd12+92];
	xor.b32  	%r1394, %r1394, %r937;
	ld.global.u32 	%r938, [%rd12+96];
	xor.b32  	%r1393, %r1393, %r938;
$L__BB1_89:
	and.b32  	%r940, %r902, 32;
	setp.eq.s32 	%p51, %r940, 0;
	@%p51 bra 	$L__BB1_91;
	ld.global.u32 	%r941, [%rd12+100];
	xor.b32  	%r1397, %r1397, %r941;
	ld.global.u32 	%r942, [%rd12+104];
	xor.b32  	%r1396, %r1396, %r942;
	ld.global.u32 	%r943, [%rd12+108];
	xor.b32  	%r1395, %r1395, %r943;
	ld.global.u32 	%r944, [%rd12+112];
	xor.b32  	%r1394, %r1394, %r944;
	ld.global.u32 	%r945, [%rd12+116];
	xor.b32  	%r1393, %r1393, %r945;
$L__BB1_91:
	and.b32  	%r947, %r902, 64;
	setp.eq.s32 	%p52, %r947, 0;
	@%p52 bra 	$L__BB1_93;
	ld.global.u32 	%r948, [%rd12+120];
	xor.b32  	%r1397, %r1397, %r948;
	ld.global.u32 	%r949, [%rd12+124];
	xor.b32  	%r1396, %r1396, %r949;
	ld.global.u32 	%r950, [%rd12+128];
	xor.b32  	%r1395, %r1395, %r950;
	ld.global.u32 	%r951, [%rd12+132];
	xor.b32  	%r1394, %r1394, %r951;
	ld.global.u32 	%r952, [%rd12+136];
	xor.b32  	%r1393, %r1393, %r952;
$L__BB1_93:
	and.b32  	%r954, %r902, 128;
	setp.eq.s32 	%p53, %r954, 0;
	@%p53 bra 	$L__BB1_95;
	ld.global.u32 	%r955, [%rd12+140];
	xor.b32  	%r1397, %r1397, %r955;
	ld.global.u32 	%r956, [%rd12+144];
	xor.b32  	%r1396, %r1396, %r956;
	ld.global.u32 	%r957, [%rd12+148];
	xor.b32  	%r1395, %r1395, %r957;
	ld.global.u32 	%r958, [%rd12+152];
	xor.b32  	%r1394, %r1394, %r958;
	ld.global.u32 	%r959, [%rd12+156];
	xor.b32  	%r1393, %r1393, %r959;
$L__BB1_95:
	and.b32  	%r961, %r902, 256;
	setp.eq.s32 	%p54, %r961, 0;
	@%p54 bra 	$L__BB1_97;
	ld.global.u32 	%r962, [%rd12+160];
	xor.b32  	%r1397, %r1397, %r962;
	ld.global.u32 	%r963, [%rd12+164];
	xor.b32  	%r1396, %r1396, %r963;
	ld.global.u32 	%r964, [%rd12+168];
	xor.b32  	%r1395, %r1395, %r964;
	ld.global.u32 	%r965, [%rd12+172];
	xor.b32  	%r1394, %r1394, %r965;
	ld.global.u32 	%r966, [%rd12+176];
	xor.b32  	%r1393, %r1393, %r966;
$L__BB1_97:
	and.b32  	%r968, %r902, 512;
	setp.eq.s32 	%p55, %r968, 0;
	@%p55 bra 	$L__BB1_99;
	ld.global.u32 	%r969, [%rd12+180];
	xor.b32  	%r1397, %r1397, %r969;
	ld.global.u32 	%r970, [%rd12+184];
	xor.b32  	%r1396, %r1396, %r970;
	ld.global.u32 	%r971, [%rd12+188];
	xor.b32  	%r1395, %r1395, %r971;
	ld.global.u32 	%r972, [%rd12+192];
	xor.b32  	%r1394, %r1394, %r972;
	ld.global.u32 	%r973, [%rd12+196];
	xor.b32  	%r1393, %r1393, %r973;
$L__BB1_99:
	and.b32  	%r975, %r902, 1024;
	setp.eq.s32 	%p56, %r975, 0;
	@%p56 bra 	$L__BB1_101;
	ld.global.u32 	%r976, [%rd12+200];
	xor.b32  	%r1397, %r1397, %r976;
	ld.global.u32 	%r977, [%rd12+204];
	xor.b32  	%r1396, %r1396, %r977;
	ld.global.u32 	%r978, [%rd12+208];
	xor.b32  	%r1395, %r1395, %r978;
	ld.global.u32 	%r979, [%rd12+212];
	xor.b32  	%r1394, %r1394, %r979;
	ld.global.u32 	%r980, [%rd12+216];
	xor.b32  	%r1393, %r1393, %r980;
$L__BB1_101:
	and.b32  	%r982, %r902, 2048;
	setp.eq.s32 	%p57, %r982, 0;
	@%p57 bra 	$L__BB1_103;
	ld.global.u32 	%r983, [%rd12+220];
	xor.b32  	%r1397, %r1397, %r983;
	ld.global.u32 	%r984, [%rd12+224];
	xor.b32  	%r1396, %r1396, %r984;
	ld.global.u32 	%r985, [%rd12+228];
	xor.b32  	%r1395, %r1395, %r985;
	ld.global.u32 	%r986, [%rd12+232];
	xor.b32  	%r1394, %r1394, %r986;
	ld.global.u32 	%r987, [%rd12+236];
	xor.b32  	%r1393, %r1393, %r987;
$L__BB1_103:
	and.b32  	%r989, %r902, 4096;
	setp.eq.s32 	%p58, %r989, 0;
	@%p58 bra 	$L__BB1_105;
	ld.global.u32 	%r990, [%rd12+240];
	xor.b32  	%r1397, %r1397, %r990;
	ld.global.u32 	%r991, [%rd12+244];
	xor.b32  	%r1396, %r1396, %r991;
	ld.global.u32 	%r992, [%rd12+248];
	xor.b32  	%r1395, %r1395, %r992;
	ld.global.u32 	%r993, [%rd12+252];
	xor.b32  	%r1394, %r1394, %r993;
	ld.global.u32 	%r994, [%rd12+256];
	xor.b32  	%r1393, %r1393, %r994;
$L__BB1_105:
	and.b32  	%r996, %r902, 8192;
	setp.eq.s32 	%p59, %r996, 0;
	@%p59 bra 	$L__BB1_107;
	ld.global.u32 	%r997, [%rd12+260];
	xor.b32  	%r1397, %r1397, %r997;
	ld.global.u32 	%r998, [%rd12+264];
	xor.b32  	%r1396, %r1396, %r998;
	ld.global.u32 	%r999, [%rd12+268];
	xor.b32  	%r1395, %r1395, %r999;
	ld.global.u32 	%r1000, [%rd12+272];
	xor.b32  	%r1394, %r1394, %r1000;
	ld.global.u32 	%r1001, [%rd12+276];
	xor.b32  	%r1393, %r1393, %r1001;
$L__BB1_107:
	and.b32  	%r1003, %r902, 16384;
	setp.eq.s32 	%p60, %r1003, 0;
	@%p60 bra 	$L__BB1_109;
	ld.global.u32 	%r1004, [%rd12+280];
	xor.b32  	%r1397, %r1397, %r1004;
	ld.global.u32 	%r1005, [%rd12+284];
	xor.b32  	%r1396, %r1396, %r1005;
	ld.global.u32 	%r1006, [%rd12+288];
	xor.b32  	%r1395, %r1395, %r1006;
	ld.global.u32 	%r1007, [%rd12+292];
	xor.b32  	%r1394, %r1394, %r1007;
	ld.global.u32 	%r1008, [%rd12+296];
	xor.b32  	%r1393, %r1393, %r1008;
$L__BB1_109:
	and.b32  	%r1010, %r902, 32768;
	setp.eq.s32 	%p61, %r1010, 0;
	@%p61 bra 	$L__BB1_111;
	ld.global.u32 	%r1011, [%rd12+300];
	xor.b32  	%r1397, %r1397, %r1011;
	ld.global.u32 	%r1012, [%rd12+304];
	xor.b32  	%r1396, %r1396, %r1012;
	ld.global.u32 	%r1013, [%rd12+308];
	xor.b32  	%r1395, %r1395, %r1013;
	ld.global.u32 	%r1014, [%rd12+312];
	xor.b32  	%r1394, %r1394, %r1014;
	ld.global.u32 	%r1015, [%rd12+316];
	xor.b32  	%r1393, %r1393, %r1015;
$L__BB1_111:
	add.s32 	%r1576, %r1576, 16;
	setp.ne.s32 	%p62, %r1576, 32;
	@%p62 bra 	$L__BB1_79;
	mad.lo.s32 	%r1016, %r1570, -31, %r372;
	add.s32 	%r1570, %r1016, 1;
	setp.ne.s32 	%p63, %r1570, 5;
	@%p63 bra 	$L__BB1_78;
	st.local.u32 	[%rd4+4], %r1397;
	st.local.v2.u32 	[%rd4+8], {%r1396, %r1395};
	st.local.v2.u32 	[%rd4+16], {%r1394, %r1393};
$L__BB1_114:
	shr.u64 	%rd203, %rd7, 2;
	add.s32 	%r1380, %r1380, 1;
	setp.gt.u64 	%p64, %rd7, 3;
	@%p64 bra 	$L__BB1_2;
$L__BB1_115:
	ld.param.f64 	%fd406, [_Z17ray_tracer_kerneliP6PhotonPyS1_S1_S1_S1_S1_S1_S1_S1_PKdS3_S3_ddddddddddddii_param_25];
	ld.param.u64 	%rd193, [_Z17ray_tracer_kerneliP6PhotonPyS1_S1_S1_S1_S1_S1_S1_S1_PKdS3_S3_ddddddddddddii_param_1];
	ld.param.u32 	%r1373, [_Z17ray_tracer_kerneliP6PhotonPyS1_S1_S1_S1_S1_S1_S1_S1_PKdS3_S3_ddddddddddddii_param_0];
	cvta.to.global.u64 	%rd61, %rd193;
	mul.wide.s32 	%rd62, %r1, 56;
	add.s64 	%rd63, %rd61, %rd62;
	add.s64 	%rd14, %rd63, 52;
	cvt.s64.s32 	%rd15, %r1373;
	mov.b32 	%r1017, 1127219200;
	mov.b32 	%r1018, -2147483648;
	mov.b64 	%fd1, {%r1018, %r1017};
	{
	.reg .b32 %temp; 
	mov.b64 	{%temp, %r1019}, %fd105;
	}
	and.b32  	%r552, %r1019, 2147483647;
	{
	.reg .b32 %temp; 
	mov.b64 	{%r1020, %temp}, %fd105;
	}
	mov.b64 	%fd2, {%r1020, %r552};
	{
	.reg .b32 %temp; 
	mov.b64 	{%temp, %r553}, %fd2;
	}
	shr.u32 	%r1021, %r553, 20;
	setp.lt.u32 	%p65, %r553, 1048576;
	mul.f64 	%fd114, %fd2, 0d4350000000000000;
	{
	.reg .b32 %temp; 
	mov.b64 	{%temp, %r1022}, %fd114;
	}
	shr.u32 	%r1023, %r1022, 20;
	add.s32 	%r1024, %r1021, %r1023;
	add.s32 	%r1025, %r1024, -54;
	{
	.reg .b32 %temp; 
	mov.b64 	{%temp, %r1026}, %fd106;
	}
	and.b32  	%r554, %r1026, 2147483647;
	{
	.reg .b32 %temp; 
	mov.b64 	{%r1027, %temp}, %fd106;
	}
	mov.b64 	%fd3, {%r1027, %r554};
	{
	.reg .b32 %temp; 
	mov.b64 	{%temp, %r555}, %fd3;
	}
	shr.u32 	%r1028, %r555, 20;
	setp.lt.u32 	%p66, %r555, 1048576;
	mul.f64 	%fd115, %fd3, 0d4350000000000000;
	{
	.reg .b32 %temp; 
	mov.b64 	{%temp, %r1029}, %fd115;
	}
	shr.u32 	%r1030, %r1029, 20;
	add.s32 	%r1031, %r1028, %r1030;
	add.s32 	%r1032, %r1031, -54;
	cvt.rn.f32.f64 	%f1, %fd406;
	cvt.f64.f32 	%fd4, %f1;
	mov.f64 	%fd116, 0d3FD5555555555555;
	{
	.reg .b32 %temp; 
	mov.b64 	{%temp, %r556}, %fd116;
	}
	and.b32  	%r1033, %r556, 2146435072;
	setp.eq.s32 	%p67, %r1033, 1127219200;
	and.b32  	%r1034, %r556, 2147483647;
	setp.ne.s32 	%p68, %r1034, 1071644672;
	and.pred  	%p1, %p67, %p68;
	selp.b32 	%r557, %r1025, %r1021, %p65;
	selp.b32 	%r558, %r1032, %r1028, %p66;
$L__BB1_116:
	mov.u32 	%r560, %r1393;
	mov.u32 	%r559, %r1689;
	setp.lt.u64 	%p69, %rd16, %rd15;
	@%p69 bra 	$L__BB1_118;
	ld.global.u32 	%r1035, [%rd14];
	setp.ne.s32 	%p70, %r1035, 0;
	@%p70 bra 	$L__BB1_218;
$L__BB1_118:
	shr.u32 	%r1037, %r1397, 2;
	xor.b32  	%r1038, %r1037, %r1397;
	shl.b32 	%r1039, %r560, 4;
	shl.b32 	%r1040, %r1038, 1;
	xor.b32  	%r1041, %r1040, %r1039;
	xor.b32  	%r1042, %r1041, %r1038;
	xor.b32  	%r565, %r1042, %r560;
	add.s32 	%r1043, %r559, %r565;
	add.s32 	%r1044, %r1043, 362437;
	shr.u32 	%r1045, %r1396, 2;
	xor.b32  	%r1046, %r1045, %r1396;
	shl.b32 	%r1047, %r565, 4;
	shl.b32 	%r1048, %r1046, 1;
	xor.b32  	%r1049, %r1048, %r1047;
	xor.b32  	%r1050, %r1049, %r1046;
	xor.b32  	%r566, %r1050, %r565;
	add.s32 	%r1051, %r559, %r566;
	add.s32 	%r1052, %r1051, 724874;
	cvt.u64.u32 	%rd64, %r1044;
	mul.wide.u32 	%rd65, %r1052, 2097152;
	xor.b64  	%rd66, %rd65, %rd64;
	cvt.rn.f64.u64 	%fd117, %rd66;
	fma.rn.f64 	%fd118, %fd117, 0d3CA0000000000000, 0d3C90000000000000;
	mov.f64 	%fd119, 0d3FF0000000000000;
	sub.f64 	%fd120, %fd119, %fd118;
	add.f64 	%fd407, %fd120, 0d3CB0000000000000;
	{
	.reg .b32 %temp; 
	mov.b64 	{%temp, %r1673}, %fd407;
	}
	{
	.reg .b32 %temp; 
	mov.b64 	{%r1674, %temp}, %fd407;
	}
	setp.gt.s32 	%p71, %r1673, 1048575;
	mov.b32 	%r1675, -1023;
	@%p71 bra 	$L__BB1_120;
	mul.f64 	%fd407, %fd407, 0d4350000000000000;
	{
	.reg .b32 %temp; 
	mov.b64 	{%temp, %r1673}, %fd407;
	}
	{
	.reg .b32 %temp; 
	mov.b64 	{%r1674, %temp}, %fd407;
	}
	mov.b32 	%r1675, -1077;
$L__BB1_120:
	add.s32 	%r1054, %r1673, -1;
	setp.gt.u32 	%p72, %r1054, 2146435070;
	@%p72 bra 	$L__BB1_124;
	shr.u32 	%r1057, %r1673, 20;
	add.s32 	%r1676, %r1675, %r1057;
	and.b32  	%r1058, %r1673, 1048575;
	or.b32  	%r1059, %r1058, 1072693248;
	mov.b64 	%fd408, {%r1674, %r1059};
	setp.lt.u32 	%p74, %r1059, 1073127583;
	@%p74 bra 	$L__BB1_123;
	{
	.reg .b32 %temp; 
	mov.b64 	{%r1060, %temp}, %fd408;
	}
	{
	.reg .b32 %temp; 
	mov.b64 	{%temp, %r1061}, %fd408;
	}
	add.s32 	%r1062, %r1061, -1048576;
	mov.b64 	%fd408, {%r1060, %r1062};
	add.s32 	%r1676, %r1676, 1;
$L__BB1_123:
	add.f64 	%fd122, %fd408, 0dBFF0000000000000;
	add.f64 	%fd123, %fd408, 0d3FF0000000000000;
	rcp.approx.ftz.f64 	%fd124, %fd123;
	neg.f64 	%fd125, %fd123;
	fma.rn.f64 	%fd126, %fd125, %fd124, 0d3FF0000000000000;
	fma.rn.f64 	%fd127, %fd126, %fd126, %fd126;
	fma.rn.f64 	%fd128, %fd127, %fd124, %fd124;
	mul.f64 	%fd129, %fd122, %fd128;
	fma.rn.f64 	%fd130, %fd122, %fd128, %fd129;
	mul.f64 	%fd131, %fd130, %fd130;
	fma.rn.f64 	%fd132, %fd131, 0d3EB1380B3AE80F1E, 0d3ED0EE258B7A8B04;
	fma.rn.f64 	%fd133, %fd132, %fd131, 0d3EF3B2669F02676F;
	fma.rn.f64 	%fd134, %fd133, %fd131, 0d3F1745CBA9AB0956;
	fma.rn.f64 	%fd135, %fd134, %fd131, 0d3F3C71C72D1B5154;
	fma.rn.f64 	%fd136, %fd135, %fd131, 0d3F624924923BE72D;
	fma.rn.f64 	%fd137, %fd136, %fd131, 0d3F8999999999A3C4;
	fma.rn.f64 	%fd138, %fd137, %fd131, 0d3FB5555555555554;
	sub.f64 	%fd139, %fd122, %fd130;
	add.f64 	%fd140, %fd139, %fd139;
	neg.f64 	%fd141, %fd130;
	fma.rn.f64 	%fd142, %fd141, %fd122, %fd140;
	mul.f64 	%fd143, %fd128, %fd142;
	mul.f64 	%fd144, %fd131, %fd138;
	fma.rn.f64 	%fd145, %fd144, %fd130, %fd143;
	xor.b32  	%r1063, %r1676, -2147483648;
	mov.b32 	%r1064, 1127219200;
	mov.b64 	%fd146, {%r1063, %r1064};
	sub.f64 	%fd147, %fd146, %fd1;
	fma.rn.f64 	%fd148, %fd147, 0d3FE62E42FEFA39EF, %fd130;
	fma.rn.f64 	%fd149, %fd147, 0dBFE62E42FEFA39EF, %fd148;
	sub.f64 	%fd150, %fd149, %fd130;
	sub.f64 	%fd151, %fd145, %fd150;
	fma.rn.f64 	%fd152, %fd147, 0d3C7ABC9E3B39803F, %fd151;
	add.f64 	%fd409, %fd148, %fd152;
	bra.uni 	$L__BB1_125;
$L__BB1_124:
	fma.rn.f64 	%fd121, %fd407, 0d7FF0000000000000, 0d7FF0000000000000;
	{
	.reg .b32 %temp; 
	mov.b64 	{%temp, %r1055}, %fd407;
	}
	and.b32  	%r1056, %r1055, 2147483647;
	setp.eq.s32 	%p73, %r1056, 0;
	selp.f64 	%fd409, 0dFFF0000000000000, %fd121, %p73;
$L__BB1_125:
	ld.param.f64 	%fd400, [_Z17ray_tracer_kerneliP6PhotonPyS1_S1_S1_S1_S1_S1_S1_S1_PKdS3_S3_ddddddddddddii_param_14];
	neg.f64 	%fd153, %fd409;
	div.rn.f64 	%fd154, %fd153, %fd400;
	ld.global.f64 	%fd14, [%rd14+-28];
	mul.f64 	%fd410, %fd14, %fd154;
	ld.global.f64 	%fd16, [%rd14+-20];
	mul.f64 	%fd411, %fd154, %fd16;
	ld.global.f64 	%fd18, [%rd14+-12];
	mul.f64 	%fd412, %fd154, %fd18;
	ld.global.f64 	%fd20, [%rd14+-36];
	add.f64 	%fd21, %fd20, %fd412;
	setp.gtu.f64 	%p75, %fd21, 0d0000000000000000;
	@%p75 bra 	$L__BB1_127;
	div.rn.f64 	%fd155, %fd20, %fd412;
	abs.f64 	%fd156, %fd155;
	mul.f64 	%fd410, %fd410, %fd156;
	mul.f64 	%fd411, %fd411, %fd156;
	mul.f64 	%fd412, %fd412, %fd156;
	mov.pred 	%p153, -1;
	bra.uni 	$L__BB1_129;
$L__BB1_127:
	setp.ltu.f64 	%p78, %fd21, %fd107;
	mov.pred 	%p153, -1;
	@%p78 bra 	$L__BB1_129;
	sub.f64 	%fd157, %fd107, %fd20;
	div.rn.f64 	%fd158, %fd157, %fd412;
	abs.f64 	%fd159, %fd158;
	mul.f64 	%fd410, %fd410, %fd159;
	mul.f64 	%fd411, %fd411, %fd159;
	mul.f64 	%fd412, %fd412, %fd159;
	mov.pred 	%p153, 0;
$L__BB1_129:
	ld.global.f64 	%fd160, [%rd14+-52];
	add.f64 	%fd31, %fd410, %fd160;
	ld.global.f64 	%fd161, [%rd14+-44];
	add.f64 	%fd32, %fd411, %fd161;
	add.f64 	%fd33, %fd412, %fd20;
	st.global.f64 	[%rd14+-36], %fd33;
	{
	.reg .b32 %temp; 
	mov.b64 	{%temp, %r1066}, %fd31;
	}
	and.b32  	%r1067, %r1066, 2147483647;
	{
	.reg .b32 %temp; 
	mov.b64 	{%r1068, %temp}, %fd31;
	}
	mov.b64 	%fd413, {%r1068, %r1067};
	max.u32 	%r1069, %r1067, %r552;
	setp.lt.u32 	%p80, %r1069, 2146435072;
	@%p80 bra 	$L__BB1_133;
	setp.num.f64 	%p89, %fd2, %fd2;
	setp.num.f64 	%p90, %fd413, %fd413;
	and.pred  	%p91, %p90, %p89;
	@%p91 bra 	$L__BB1_132;
	add.rn.f64 	%fd414, %fd31, %fd105;
	bra.uni 	$L__BB1_144;
$L__BB1_132:
	setp.eq.f64 	%p92, %fd413, 0d7FF0000000000000;
	selp.f64 	%fd414, 0dFFF8000000000000, %fd31, %p92;
	bra.uni 	$L__BB1_144;
$L__BB1_133:
	setp.eq.f64 	%p81, %fd2, 0d0000000000000000;
	mov.f64 	%fd414, 0dFFF8000000000000;
	@%p81 bra 	$L__BB1_144;
	setp.ltu.f64 	%p82, %fd413, %fd2;
	mov.f64 	%fd414, %fd31;
	@%p82 bra 	$L__BB1_144;
	{
	.reg .b32 %temp; 
	mov.b64 	{%temp, %r1070}, %fd413;
	}
	shr.u32 	%r1677, %r1070, 20;
	setp.gt.u32 	%p83, %r1070, 1048575;
	@%p83 bra 	$L__BB1_137;
	mul.f64 	%fd413, %fd413, 0d4350000000000000;
	{
	.reg .b32 %temp; 
	mov.b64 	{%temp, %r1071}, %fd413;
	}
	shr.u32 	%r1072, %r1071, 20;
	add.s32 	%r1073, %r1677, %r1072;
	add.s32 	%r1677, %r1073, -54;
$L__BB1_137:
	mov.b64 	%rd67, %fd413;
	and.b64  	%rd68, %rd67, 4503599627370495;
	or.b64  	%rd205, %rd68, 4503599627370496;
	sub.s32 	%r1678, %r1677, %r557;
$L__BB1_138:
	setp.lt.u32 	%p84, %r553, 1048576;
	mul.f64 	%fd163, %fd2, 0d4350000000000000;
	selp.f64 	%fd164, %fd163, %fd2, %p84;
	mov.b64 	%rd69, %fd164;
	and.b64  	%rd70, %rd69, 4503599627370495;
	or.b64  	%rd71, %rd70, 4503599627370496;
	sub.s64 	%rd72, %rd205, %rd71;
	mov.b64 	%fd165, %rd72;
	{
	.reg .b32 %temp; 
	mov.b64 	{%temp, %r1074}, %fd165;
	}
	setp.lt.s32 	%p85, %r1074, 0;
	selp.b64 	%rd19, %rd205, %rd72, %p85;
	shl.b64 	%rd205, %rd19, 1;
	add.s32 	%r582, %r1678, -1;
	setp.gt.s32 	%p86, %r1678, 0;
	mov.u32 	%r1678, %r582;
	@%p86 bra 	$L__BB1_138;
	and.b64  	%rd21, %rd19, 9223372036854775807;
	setp.eq.s64 	%p87, %rd21, 0;
	mov.b64 	%rd206, 0;
	@%p87 bra 	$L__BB1_143;
	mov.b64 	%fd166, %rd21;
	mul.f64 	%fd167, %fd166, 0d4350000000000000;
	{
	.reg .b32 %temp; 
	mov.b64 	{%temp, %r1075}, %fd167;
	}
	shr.u32 	%r1076, %r1075, 20;
	sub.s32 	%r1077, 55, %r1076;
	sub.s32 	%r583, %r557, %r1077;
	shl.b64 	%rd22, %rd21, %r1077;
	setp.gt.s32 	%p88, %r583, 0;
	@%p88 bra 	$L__BB1_142;
	sub.s32 	%r1079, 1, %r583;
	shr.u64 	%rd206, %rd22, %r1079;
	bra.uni 	$L__BB1_143;
$L__BB1_142:
	add.s32 	%r1078, %r583, -1;
	cvt.u64.u32 	%rd74, %r1078;
	shl.b64 	%rd75, %rd74, 52;
	add.s64 	%rd206, %rd75, %rd22;
$L__BB1_143:
	mov.b64 	%fd168, %rd206;
	copysign.f64 	%fd414, %fd31, %fd168;
$L__BB1_144:
	setp.lt.f64 	%p93, %fd414, 0d0000000000000000;
	add.f64 	%fd169, %fd105, %fd414;
	selp.f64 	%fd41, %fd169, %fd414, %p93;
	st.global.f64 	[%rd14+-52], %fd41;
	{
	.reg .b32 %temp; 
	mov.b64 	{%temp, %r1081}, %fd32;
	}
	and.b32  	%r1082, %r1081, 2147483647;
	{
	.reg .b32 %temp; 
	mov.b64 	{%r1083, %temp}, %fd32;
	}
	mov.b64 	%fd415, {%r1083, %r1082};
	max.u32 	%r1084, %r1082, %r554;
	setp.lt.u32 	%p94, %r1084, 2146435072;
	@%p94 bra 	$L__BB1_148;
	setp.num.f64 	%p103, %fd3, %fd3;
	setp.num.f64 	%p104, %fd415, %fd415;
	and.pred  	%p105, %p104, %p103;
	@%p105 bra 	$L__BB1_147;
	add.rn.f64 	%fd416, %fd32, %fd106;
	bra.uni 	$L__BB1_159;
$L__BB1_147:
	setp.eq.f64 	%p106, %fd415, 0d7FF0000000000000;
	selp.f64 	%fd416, 0dFFF8000000000000, %fd32, %p106;
	bra.uni 	$L__BB1_159;
$L__BB1_148:
	setp.eq.f64 	%p95, %fd3, 0d0000000000000000;
	mov.f64 	%fd416, 0dFFF8000000000000;
	@%p95 bra 	$L__BB1_159;
	setp.ltu.f64 	%p96, %fd415, %fd3;
	mov.f64 	%fd416, %fd32;
	@%p96 bra 	$L__BB1_159;
	{
	.reg .b32 %temp; 
	mov.b64 	{%temp, %r1085}, %fd415;
	}
	shr.u32 	%r1679, %r1085, 20;
	setp.gt.u32 	%p97, %r1085, 1048575;
	@%p97 bra 	$L__BB1_152;
	mul.f64 	%fd415, %fd415, 0d4350000000000000;
	{
	.reg .b32 %temp; 
	mov.b64 	{%temp, %r1086}, %fd415;
	}
	shr.u32 	%r1087, %r1086, 20;
	add.s32 	%r1088, %r1679, %r1087;
	add.s32 	%r1679, %r1088, -54;
$L__BB1_152:
	mov.b64 	%rd76, %fd415;
	and.b64  	%rd77, %rd76, 4503599627370495;
	or.b64  	%rd207, %rd77, 4503599627370496;
	sub.s32 	%r1680, %r1679, %r558;
$L__BB1_153:
	setp.lt.u32 	%p98, %r555, 1048576;
	mul.f64 	%fd171, %fd3, 0d4350000000000000;
	selp.f64 	%fd172, %fd171, %fd3, %p98;
	mov.b64 	%rd78, %fd172;
	and.b64  	%rd79, %rd78, 4503599627370495;
	or.b64  	%rd80, %rd79, 4503599627370496;
	sub.s64 	%rd81, %rd207, %rd80;
	mov.b64 	%fd173, %rd81;
	{
	.reg .b32 %temp; 
	mov.b64 	{%temp, %r1089}, %fd173;
	}
	setp.lt.s32 	%p99, %r1089, 0;
	selp.b64 	%rd28, %rd207, %rd81, %p99;
	shl.b64 	%rd207, %rd28, 1;
	add.s32 	%r589, %r1680, -1;
	setp.gt.s32 	%p100, %r1680, 0;
	mov.u32 	%r1680, %r589;
	@%p100 bra 	$L__BB1_153;
	and.b64  	%rd30, %rd28, 9223372036854775807;
	setp.eq.s64 	%p101, %rd30, 0;
	mov.b64 	%rd208, 0;
	@%p101 bra 	$L__BB1_158;
	mov.b64 	%fd174, %rd30;
	mul.f64 	%fd175, %fd174, 0d4350000000000000;
	{
	.reg .b32 %temp; 
	mov.b64 	{%temp, %r1090}, %fd175;
	}
	shr.u32 	%r1091, %r1090, 20;
	sub.s32 	%r1092, 55, %r1091;
	sub.s32 	%r590, %r558, %r1092;
	shl.b64 	%rd31, %rd30, %r1092;
	setp.gt.s32 	%p102, %r590, 0;
	@%p102 bra 	$L__BB1_157;
	sub.s32 	%r1094, 1, %r590;
	shr.u64 	%rd208, %rd31, %r1094;
	bra.uni 	$L__BB1_158;
$L__BB1_157:
	add.s32 	%r1093, %r590, -1;
	cvt.u64.u32 	%rd83, %r1093;
	shl.b64 	%rd84, %rd83, 52;
	add.s64 	%rd208, %rd84, %rd31;
$L__BB1_158:
	mov.b64 	%fd176, %rd208;
	copysign.f64 	%fd416, %fd32, %fd176;
$L__BB1_159:
	ld.param.u32 	%r1374, [_Z17ray_tracer_kerneliP6PhotonPyS1_S1_S1_S1_S1_S1_S1_S1_PKdS3_S3_ddddddddddddii_param_27];
	ld.param.f64 	%fd405, [_Z17ray_tracer_kerneliP6PhotonPyS1_S1_S1_S1_S1_S1_S1_S1_PKdS3_S3_ddddddddddddii_param_22];
	setp.lt.f64 	%p108, %fd416, 0d0000000000000000;
	add.f64 	%fd177, %fd106, %fd416;
	selp.f64 	%fd178, %fd177, %fd416, %p108;
	st.global.f64 	[%rd14+-44], %fd178;
	div.rn.f64 	%fd179, %fd41, %fd108;
	cvt.rzi.s32.f64 	%r1095, %fd179;
	div.rn.f64 	%fd180, %fd178, %fd109;
	cvt.rzi.s32.f64 	%r1096, %fd180;
	div.rn.f64 	%fd181, %fd33, %fd405;
	cvt.rzi.s32.f64 	%r1097, %fd181;
	mad.lo.s32 	%r591, %r1096, %r653, %r1095;
	mul.lo.s32 	%r1098, %r1374, %r653;
	mad.lo.s32 	%r592, %r1098, %r1097, %r591;
	@%p75 bra 	$L__BB1_180;
	ld.global.u32 	%r1099, [%rd14+-4];
	setp.eq.s32 	%p109, %r1099, 0;
	@%p109 bra 	$L__BB1_164;
	setp.ne.s32 	%p110, %r1099, 1;
	@%p110 bra 	$L__BB1_166;
	ld.global.u32 	%r1100, [%rd14];
	setp.eq.s32 	%p111, %r1100, 0;
	@%p111 bra 	$L__BB1_163;
	bra.uni 	$L__BB1_166;
$L__BB1_163:
	ld.param.u64 	%rd196, [_Z17ray_tracer_kerneliP6PhotonPyS1_S1_S1_S1_S1_S1_S1_S1_PKdS3_S3_ddddddddddddii_param_7];
	atom.global.add.u64 	%rd85, [%rd2], 1;
	cvta.to.global.u64 	%rd86, %rd196;
	mul.wide.s32 	%rd87, %r591, 8;
	add.s64 	%rd88, %rd86, %rd87;
	atom.global.add.u64 	%rd89, [%rd88], 1;
	bra.uni 	$L__BB1_166;
$L__BB1_164:
	ld.global.u32 	%r1101, [%rd14];
	setp.ne.s32 	%p112, %r1101, 0;
	@%p112 bra 	$L__BB1_166;
	ld.param.u64 	%rd195, [_Z17ray_tracer_kerneliP6PhotonPyS1_S1_S1_S1_S1_S1_S1_S1_PKdS3_S3_ddddddddddddii_param_6];
	atom.global.add.u64 	%rd90, [%rd2], 1;
	cvta.to.global.u64 	%rd91, %rd195;
	mul.wide.s32 	%rd92, %r591, 8;
	add.s64 	%rd93, %rd91, %rd92;
	atom.global.add.u64 	%rd94, [%rd93], 1;
$L__BB1_166:
	ld.param.f64 	%fd404, [_Z17ray_tracer_kerneliP6PhotonPyS1_S1_S1_S1_S1_S1_S1_S1_PKdS3_S3_ddddddddddddii_param_16];
	shr.u32 	%r1102, %r1395, 2;
	xor.b32  	%r1103, %r1102, %r1395;
	shl.b32 	%r1104, %r566, 4;
	shl.b32 	%r1105, %r1103, 1;
	xor.b32  	%r1106, %r1105, %r1104;
	xor.b32  	%r1107, %r1106, %r1103;
	xor.b32  	%r593, %r1107, %r566;
	add.s32 	%r1108, %r559, %r593;
	add.s32 	%r1109, %r1108, 1087311;
	shr.u32 	%r1110, %r1394, 2;
	xor.b32  	%r1111, %r1110, %r1394;
	shl.b32 	%r1112, %r593, 4;
	shl.b32 	%r1113, %r1111, 1;
	xor.b32  	%r1114, %r1113, %r1112;
	xor.b32  	%r1115, %r1114, %r1111;
	xor.b32  	%r1397, %r1115, %r593;
	add.s32 	%r1116, %r559, %r1397;
	add.s32 	%r1117, %r1116, 1449748;
	cvt.u64.u32 	%rd95, %r1109;
	mul.wide.u32 	%rd96, %r1117, 2097152;
	xor.b64  	%rd97, %rd96, %rd95;
	cvt.rn.f64.u64 	%fd182, %rd97;
	fma.rn.f64 	%fd183, %fd182, 0d3CA0000000000000, 0d3C90000000000000;
	setp.gtu.f64 	%p113, %fd183, %fd404;
	@%p113 bra 	$L__BB1_177;
	ld.global.u32 	%r1118, [%rd14];
	setp.ne.s32 	%p114, %r1118, 0;
	@%p114 bra 	$L__BB1_169;
	ld.param.u64 	%rd197, [_Z17ray_tracer_kerneliP6PhotonPyS1_S1_S1_S1_S1_S1_S1_S1_PKdS3_S3_ddddddddddddii_param_8];
	atom.global.add.u64 	%rd98, [%rd2], -1;
	cvta.to.global.u64 	%rd99, %rd197;
	mul.wide.s32 	%rd100, %r591, 8;
	add.s64 	%rd101, %rd99, %rd100;
	atom.global.add.u64 	%rd102, [%rd101], 1;
$L__BB1_169:
	mov.f64 	%fd184, 0d0000000000000000;
	mov.f64 	%fd185, 0d7FF0000000000000;
	mul.rn.f64 	%fd419, %fd185, %fd184;
	shr.u32 	%r1120, %r560, 2;
	xor.b32  	%r1121, %r1120, %r560;
	shl.b32 	%r1122, %r1397, 4;
	shl.b32 	%r1123, %r1121, 1;
	xor.b32  	%r1124, %r1123, %r1122;
	xor.b32  	%r1125, %r1124, %r1121;
	xor.b32  	%r1396, %r1125, %r1397;
	add.s32 	%r1126, %r559, %r1396;
	add.s32 	%r1127, %r1126, 1812185;
	shr.u32 	%r1128, %r565, 2;
	xor.b32  	%r1129, %r1128, %r565;
	shl.b32 	%r1130, %r1396, 4;
	shl.b32 	%r1131, %r1129, 1;
	xor.b32  	%r1132, %r1131, %r1130;
	xor.b32  	%r1133, %r1132, %r1129;
	xor.b32  	%r1395, %r1133, %r1396;
	add.s32 	%r1134, %r559, %r1395;
	add.s32 	%r1135, %r1134, 2174622;
	cvt.u64.u32 	%rd103, %r1127;
	mul.wide.u32 	%rd104, %r1135, 2097152;
	xor.b64  	%rd105, %rd104, %rd103;
	cvt.rn.f64.u64 	%fd186, %rd105;
	fma.rn.f64 	%fd187, %fd186, 0d3CA0000000000000, 0d3C90000000000000;
	sqrt.rn.f64 	%fd50, %fd187;
	shr.u32 	%r1136, %r566, 2;
	xor.b32  	%r1137, %r1136, %r566;
	shl.b32 	%r1138, %r1395, 4;
	shl.b32 	%r1139, %r1137, 1;
	xor.b32  	%r1140, %r1139, %r1138;
	xor.b32  	%r1141, %r1140, %r1137;
	xor.b32  	%r1394, %r1141, %r1395;
	add.s32 	%r1142, %r559, %r1394;
	add.s32 	%r1143, %r1142, 2537059;
	shr.u32 	%r1144, %r593, 2;
	xor.b32  	%r1145, %r1144, %r593;
	shl.b32 	%r1146, %r1394, 4;
	shl.b32 	%r1147, %r1145, 1;
	xor.b32  	%r1148, %r1147, %r1146;
	xor.b32  	%r1149, %r1148, %r1145;
	xor.b32  	%r1393, %r1149, %r1394;
	add.s32 	%r1689, %r559, 2899496;
	add.s32 	%r1150, %r1393, %r1689;
	cvt.u64.u32 	%rd106, %r1143;
	mul.wide.u32 	%rd107, %r1150, 2097152;
	xor.b64  	%rd108, %rd107, %rd106;
	cvt.rn.f64.u64 	%fd188, %rd108;
	fma.rn.f64 	%fd189, %fd188, 0d3CA0000000000000, 0d3C90000000000000;
	mul.f64 	%fd51, %fd189, 0d401921FB54442D18;
	setp.eq.f64 	%p115, %fd51, 0d7FF0000000000000;
	mov.b32 	%r1681, 0;
	mov.f64 	%fd417, %fd419;
	@%p115 bra 	$L__BB1_172;
	mul.f64 	%fd190, %fd51, 0d3FE45F306DC9C883;
	cvt.rni.s32.f64 	%r1681, %fd190;
	cvt.rn.f64.s32 	%fd191, %r1681;
	fma.rn.f64 	%fd192, %fd191, 0dBFF921FB54442D18, %fd51;
	fma.rn.f64 	%fd193, %fd191, 0dBC91A62633145C00, %fd192;
	fma.rn.f64 	%fd417, %fd191, 0dB97B839A252049C0, %fd193;
	setp.ltu.f64 	%p116, %fd51, 0d41E0000000000000;
	@%p116 bra 	$L__BB1_172;
	{ // callseq 0, 0
	.param .b64 param0;
	st.param.f64 	[param0], %fd51;
	.param .align 16 .b8 retval0[16];
	call.uni (retval0), 
	__internal_trig_reduction_slowpathd, 
	(
	param0
	);
	ld.param.f64 	%fd417, [retval0];
	ld.param.b32 	%r1681, [retval0+8];
	} // callseq 0
$L__BB1_172:
	setp.eq.f64 	%p117, %fd51, 0d7FF0000000000000;
	shl.b32 	%r1153, %r1681, 6;
	cvt.u64.u32 	%rd109, %r1153;
	and.b64  	%rd110, %rd109, 64;
	mov.u64 	%rd111, __cudart_sin_cos_coeffs;
	add.s64 	%rd112, %rd111, %rd110;
	mul.rn.f64 	%fd195, %fd417, %fd417;
	and.b32  	%r1154, %r1681, 1;
	setp.eq.b32 	%p118, %r1154, 1;
	selp.f64 	%fd196, 0dBDA8FF8320FD8164, 0d3DE5DB65F9785EBA, %p118;
	ld.global.nc.v2.f64 	{%fd197, %fd198}, [%rd112];
	fma.rn.f64 	%fd199, %fd196, %fd195, %fd197;
	fma.rn.f64 	%fd200, %fd199, %fd195, %fd198;
	ld.global.nc.v2.f64 	{%fd201, %fd202}, [%rd112+16];
	fma.rn.f64 	%fd203, %fd200, %fd195, %fd201;
	fma.rn.f64 	%fd204, %fd203, %fd195, %fd202;
	ld.global.nc.v2.f64 	{%fd205, %fd206}, [%rd112+32];
	fma.rn.f64 	%fd207, %fd204, %fd195, %fd205;
	fma.rn.f64 	%fd208, %fd207, %fd195, %fd206;
	fma.rn.f64 	%fd209, %fd208, %fd417, %fd417;
	fma.rn.f64 	%fd210, %fd208, %fd195, 0d3FF0000000000000;
	selp.f64 	%fd211, %fd210, %fd209, %p118;
	and.b32  	%r1155, %r1681, 2;
	setp.eq.s32 	%p119, %r1155, 0;
	mov.f64 	%fd212, 0d0000000000000000;
	sub.f64 	%fd213, %fd212, %fd211;
	selp.f64 	%fd214, %fd211, %fd213, %p119;
	mul.f64 	%fd215, %fd50, %fd214;
	st.global.f64 	[%rd14+-28], %fd215;
	mov.b32 	%r1683, 1;
	@%p117 bra 	$L__BB1_176;
	mul.f64 	%fd216, %fd51, 0d3FE45F306DC9C883;
	cvt.rni.s32.f64 	%r1682, %fd216;
	cvt.rn.f64.s32 	%fd217, %r1682;
	fma.rn.f64 	%fd218, %fd217, 0dBFF921FB54442D18, %fd51;
	fma.rn.f64 	%fd219, %fd217, 0dBC91A62633145C00, %fd218;
	fma.rn.f64 	%fd419, %fd217, 0dB97B839A252049C0, %fd219;
	setp.ltu.f64 	%p120, %fd51, 0d41E0000000000000;
	@%p120 bra 	$L__BB1_175;
	{ // callseq 1, 0
	.param .b64 param0;
	st.param.f64 	[param0], %fd51;
	.param .align 16 .b8 retval0[16];
	call.uni (retval0), 
	__internal_trig_reduction_slowpathd, 
	(
	param0
	);
	ld.param.f64 	%fd419, [retval0];
	ld.param.b32 	%r1682, [retval0+8];
	} // callseq 1
$L__BB1_175:
	add.s32 	%r1683, %r1682, 1;
$L__BB1_176:
	shl.b32 	%r1157, %r1683, 6;
	cvt.u64.u32 	%rd113, %r1157;
	and.b64  	%rd114, %rd113, 64;
	add.s64 	%rd116, %rd111, %rd114;
	mul.rn.f64 	%fd221, %fd419, %fd419;
	and.b32  	%r1158, %r1683, 1;
	setp.eq.b32 	%p121, %r1158, 1;
	selp.f64 	%fd222, 0dBDA8FF8320FD8164, 0d3DE5DB65F9785EBA, %p121;
	ld.global.nc.v2.f64 	{%fd223, %fd224}, [%rd116];
	fma.rn.f64 	%fd225, %fd222, %fd221, %fd223;
	fma.rn.f64 	%fd226, %fd225, %fd221, %fd224;
	ld.global.nc.v2.f64 	{%fd227, %fd228}, [%rd116+16];
	fma.rn.f64 	%fd229, %fd226, %fd221, %fd227;
	fma.rn.f64 	%fd230, %fd229, %fd221, %fd228;
	ld.global.nc.v2.f64 	{%fd231, %fd232}, [%rd116+32];
	fma.rn.f64 	%fd233, %fd230, %fd221, %fd231;
	fma.rn.f64 	%fd234, %fd233, %fd221, %fd232;
	fma.rn.f64 	%fd235, %fd234, %fd419, %fd419;
	fma.rn.f64 	%fd236, %fd234, %fd221, 0d3FF0000000000000;
	selp.f64 	%fd237, %fd236, %fd235, %p121;
	and.b32  	%r1159, %r1683, 2;
	setp.eq.s32 	%p122, %r1159, 0;
	mov.f64 	%fd238, 0d0000000000000000;
	sub.f64 	%fd239, %fd238, %fd237;
	selp.f64 	%fd240, %fd237, %fd239, %p122;
	mul.f64 	%fd241, %fd50, %fd240;
	st.global.f64 	[%rd14+-20], %fd241;
	mul.f64 	%fd242, %fd50, %fd50;
	mov.f64 	%fd243, 0d3FF0000000000000;
	sub.f64 	%fd244, %fd243, %fd242;
	add.f64 	%fd245, %fd244, 0d3CB0000000000000;
	sqrt.rn.f64 	%fd246, %fd245;
	st.global.f64 	[%rd14+-12], %fd246;
	mov.b32 	%r1160, 1;
	st.global.u32 	[%rd14+-4], %r1160;
	bra.uni 	$L__BB1_217;
$L__BB1_177:
	setp.lt.u64 	%p123, %rd16, %rd15;
	shr.u32 	%r1161, %r560, 2;
	xor.b32  	%r1162, %r1161, %r560;
	shl.b32 	%r1163, %r1397, 4;
	shl.b32 	%r1164, %r1162, 1;
	xor.b32  	%r1165, %r1164, %r1163;
	xor.b32  	%r1166, %r1165, %r1162;
	xor.b32  	%r1396, %r1166, %r1397;
	add.s32 	%r1167, %r559, %r1396;
	add.s32 	%r1168, %r1167, 1812185;
	shr.u32 	%r1169, %r565, 2;
	xor.b32  	%r1170, %r1169, %r565;
	shl.b32 	%r1171, %r1396, 4;
	shl.b32 	%r1172, %r1170, 1;
	xor.b32  	%r1173, %r1172, %r1171;
	xor.b32  	%r1174, %r1173, %r1170;
	xor.b32  	%r1395, %r1174, %r1396;
	add.s32 	%r1175, %r559, %r1395;
	add.s32 	%r1176, %r1175, 2174622;
	cvt.u64.u32 	%rd117, %r1168;
	mul.wide.u32 	%rd118, %r1176, 2097152;
	xor.b64  	%rd119, %rd118, %rd117;
	cvt.rn.f64.u64 	%fd247, %rd119;
	fma.rn.f64 	%fd248, %fd247, 0d3CA0000000000000, 0d3C90000000000000;
	shr.u32 	%r1177, %r566, 2;
	xor.b32  	%r1178, %r1177, %r566;
	shl.b32 	%r1179, %r1395, 4;
	shl.b32 	%r1180, %r1178, 1;
	xor.b32  	%r1181, %r1180, %r1179;
	xor.b32  	%r1182, %r1181, %r1178;
	xor.b32  	%r1394, %r1182, %r1395;
	add.s32 	%r1183, %r559, %r1394;
	add.s32 	%r1184, %r1183, 2537059;
	shr.u32 	%r1185, %r593, 2;
	xor.b32  	%r1186, %r1185, %r593;
	shl.b32 	%r1187, %r1394, 4;
	shl.b32 	%r1188, %r1186, 1;
	xor.b32  	%r1189, %r1188, %r1187;
	xor.b32  	%r1190, %r1189, %r1186;
	xor.b32  	%r1393, %r1190, %r1394;
	add.s32 	%r1689, %r559, 2899496;
	add.s32 	%r1191, %r1393, %r1689;
	cvt.u64.u32 	%rd120, %r1184;
	mul.wide.u32 	%rd121, %r1191, 2097152;
	xor.b64  	%rd122, %rd121, %rd120;
	cvt.rn.f64.u64 	%fd249, %rd122;
	fma.rn.f64 	%fd250, %fd249, 0d3CA0000000000000, 0d3C90000000000000;
	mul.f64 	%fd59, %fd105, %fd248;
	st.global.f64 	[%rd14+-52], %fd59;
	mul.f64 	%fd60, %fd106, %fd250;
	st.global.f64 	[%rd14+-44], %fd60;
	st.global.f64 	[%rd14+-36], %fd107;
	st.global.f64 	[%rd14+-28], %fd111;
	st.global.f64 	[%rd14+-20], %fd112;
	st.global.f64 	[%rd14+-12], %fd4;
	mov.b32 	%r1192, 0;
	st.global.v2.u32 	[%rd14+-4], {%r1192, %r1192};
	@%p123 bra 	$L__BB1_179;
	mov.b32 	%r1193, 1;
	st.global.u32 	[%rd14], %r1193;
	bra.uni 	$L__BB1_217;
$L__BB1_179:
	atom.global.add.u64 	%rd123, [%rd3], 1;
	div.rn.f64 	%fd251, %fd59, %fd108;
	cvt.rzi.s32.f64 	%r1194, %fd251;
	div.rn.f64 	%fd252, %fd60, %fd109;
	cvt.rzi.s32.f64 	%r1195, %fd252;
	mad.lo.s32 	%r1196, %r1195, %r653, %r1194;
	mul.wide.s32 	%rd124, %r1196, 8;
	add.s64 	%rd125, %rd1, %rd124;
	atom.global.add.u64 	%rd126, [%rd125], 1;
	bra.uni 	$L__BB1_217;
$L__BB1_180:
	@%p153 bra 	$L__BB1_186;
	ld.global.u32 	%r1197, [%rd14];
	setp.ne.s32 	%p124, %r1197, 0;
	@%p124 bra 	$L__BB1_183;
	ld.param.u64 	%rd194, [_Z17ray_tracer_kerneliP6PhotonPyS1_S1_S1_S1_S1_S1_S1_S1_PKdS3_S3_ddddddddddddii_param_5];
	atom.global.add.u64 	%rd127, [%rd2], 1;
	cvta.to.global.u64 	%rd128, %rd194;
	mul.wide.s32 	%rd129, %r591, 8;
	add.s64 	%rd130, %rd128, %rd129;
	atom.global.add.u64 	%rd131, [%rd130], 1;
$L__BB1_183:
	setp.lt.u64 	%p125, %rd16, %rd15;
	shr.u32 	%r1198, %r1395, 2;
	xor.b32  	%r1199, %r1198, %r1395;
	shl.b32 	%r1200, %r566, 4;
	shl.b32 	%r1201, %r1199, 1;
	xor.b32  	%r1202, %r1201, %r1200;
	xor.b32  	%r1203, %r1202, %r1199;
	xor.b32  	%r1396, %r1203, %r566;
	add.s32 	%r1204, %r559, %r1396;
	add.s32 	%r1205, %r1204, 1087311;
	shr.u32 	%r1206, %r1394, 2;
	xor.b32  	%r1207, %r1206, %r1394;
	shl.b32 	%r1208, %r1396, 4;
	shl.b32 	%r1209, %r1207, 1;
	xor.b32  	%r1210, %r1209, %r1208;
	xor.b32  	%r1211, %r1210, %r1207;
	xor.b32  	%r1395, %r1211, %r1396;
	add.s32 	%r1212, %r559, %r1395;
	add.s32 	%r1213, %r1212, 1449748;
	cvt.u64.u32 	%rd132, %r1205;
	mul.wide.u32 	%rd133, %r1213, 2097152;
	xor.b64  	%rd134, %rd133, %rd132;
	cvt.rn.f64.u64 	%fd253, %rd134;
	fma.rn.f64 	%fd254, %fd253, 0d3CA0000000000000, 0d3C90000000000000;
	shr.u32 	%r1214, %r560, 2;
	xor.b32  	%r1215, %r1214, %r560;
	shl.b32 	%r1216, %r1395, 4;
	shl.b32 	%r1217, %r1215, 1;
	xor.b32  	%r1218, %r1217, %r1216;
	xor.b32  	%r1219, %r1218, %r1215;
	xor.b32  	%r1394, %r1219, %r1395;
	add.s32 	%r1220, %r559, %r1394;
	add.s32 	%r1221, %r1220, 1812185;
	shr.u32 	%r1222, %r565, 2;
	xor.b32  	%r1223, %r1222, %r565;
	shl.b32 	%r1224, %r1394, 4;
	shl.b32 	%r1225, %r1223, 1;
	xor.b32  	%r1226, %r1225, %r1224;
	xor.b32  	%r1227, %r1226, %r1223;
	xor.b32  	%r1393, %r1227, %r1394;
	add.s32 	%r1689, %r559, 2174622;
	add.s32 	%r1228, %r1393, %r1689;
	cvt.u64.u32 	%rd135, %r1221;
	mul.wide.u32 	%rd136, %r1228, 2097152;
	xor.b64  	%rd137, %rd136, %rd135;
	cvt.rn.f64.u64 	%fd255, %rd137;
	fma.rn.f64 	%fd256, %fd255, 0d3CA0000000000000, 0d3C90000000000000;
	mul.f64 	%fd61, %fd105, %fd254;
	st.global.f64 	[%rd14+-52], %fd61;
	mul.f64 	%fd62, %fd106, %fd256;
	st.global.f64 	[%rd14+-44], %fd62;
	st.global.f64 	[%rd14+-36], %fd107;
	st.global.f64 	[%rd14+-28], %fd111;
	st.global.f64 	[%rd14+-20], %fd112;
	st.global.f64 	[%rd14+-12], %fd4;
	mov.b32 	%r1229, 0;
	st.global.v2.u32 	[%rd14+-4], {%r1229, %r1229};
	@%p125 bra 	$L__BB1_185;
	mov.b32 	%r1230, 1;
	st.global.u32 	[%rd14], %r1230;
	mov.u32 	%r1397, %r566;
	bra.uni 	$L__BB1_217;
$L__BB1_185:
	atom.global.add.u64 	%rd138, [%rd3], 1;
	div.rn.f64 	%fd257, %fd61, %fd108;
	cvt.rzi.s32.f64 	%r1231, %fd257;
	div.rn.f64 	%fd258, %fd62, %fd109;
	cvt.rzi.s32.f64 	%r1232, %fd258;
	mad.lo.s32 	%r1233, %r1232, %r653, %r1231;
	mul.wide.s32 	%rd139, %r1233, 8;
	add.s64 	%rd140, %rd1, %rd139;
	atom.global.add.u64 	%rd141, [%rd140], 1;
	mov.u32 	%r1397, %r566;
	bra.uni 	$L__BB1_217;
$L__BB1_186:
	ld.param.f64 	%fd401, [_Z17ray_tracer_kerneliP6PhotonPyS1_S1_S1_S1_S1_S1_S1_S1_PKdS3_S3_ddddddddddddii_param_14];
	ld.param.u64 	%rd200, [_Z17ray_tracer_kerneliP6PhotonPyS1_S1_S1_S1_S1_S1_S1_S1_PKdS3_S3_ddddddddddddii_param_11];
	shr.u32 	%r1234, %r1395, 2;
	xor.b32  	%r1235, %r1234, %r1395;
	shl.b32 	%r1236, %r566, 4;
	shl.b32 	%r1237, %r1235, 1;
	xor.b32  	%r1238, %r1237, %r1236;
	xor.b32  	%r1239, %r1238, %r1235;
	xor.b32  	%r618, %r1239, %r566;
	add.s32 	%r1240, %r559, %r618;
	add.s32 	%r1241, %r1240, 1087311;
	shr.u32 	%r1242, %r1394, 2;
	xor.b32  	%r1243, %r1242, %r1394;
	shl.b32 	%r1244, %r618, 4;
	shl.b32 	%r1245, %r1243, 1;
	xor.b32  	%r1246, %r1245, %r1244;
	xor.b32  	%r1247, %r1246, %r1243;
	xor.b32  	%r619, %r1247, %r618;
	add.s32 	%r1689, %r559, 1449748;
	add.s32 	%r1248, %r619, %r1689;
	cvt.u64.u32 	%rd142, %r1241;
	mul.wide.u32 	%rd143, %r1248, 2097152;
	xor.b64  	%rd144, %rd143, %rd142;
	cvt.rn.f64.u64 	%fd259, %rd144;
	fma.rn.f64 	%fd63, %fd259, 0d3CA0000000000000, 0d3C90000000000000;
	cvta.to.global.u64 	%rd145, %rd200;
	mul.wide.s32 	%rd146, %r592, 8;
	add.s64 	%rd147, %rd145, %rd146;
	ld.global.nc.f64 	%fd64, [%rd147];
	div.rn.f64 	%fd260, %fd64, %fd401;
	setp.ge.f64 	%p126, %fd63, %fd260;
	mov.u32 	%r1393, %r619;
	mov.u32 	%r1394, %r618;
	mov.u32 	%r1395, %r566;
	mov.u32 	%r1396, %r565;
	mov.u32 	%r1397, %r560;
	@%p126 bra 	$L__BB1_217;
	ld.param.f64 	%fd402, [_Z17ray_tracer_kerneliP6PhotonPyS1_S1_S1_S1_S1_S1_S1_S1_PKdS3_S3_ddddddddddddii_param_14];
	ld.param.u64 	%rd201, [_Z17ray_tracer_kerneliP6PhotonPyS1_S1_S1_S1_S1_S1_S1_S1_PKdS3_S3_ddddddddddddii_param_12];
	cvta.to.global.u64 	%rd148, %rd201;
	add.s64 	%rd150, %rd148, %rd146;
	ld.global.nc.f64 	%fd261, [%rd150];
	mul.f64 	%fd262, %fd261, %fd64;
	div.rn.f64 	%fd263, %fd262, %fd402;
	setp.gtu.f64 	%p127, %fd63, %fd263;
	@%p127 bra 	$L__BB1_210;
	ld.param.f64 	%fd403, [_Z17ray_tracer_kerneliP6PhotonPyS1_S1_S1_S1_S1_S1_S1_S1_PKdS3_S3_ddddddddddddii_param_15];
	shr.u32 	%r1249, %r560, 2;
	xor.b32  	%r1250, %r1249, %r560;
	shl.b32 	%r1251, %r619, 4;
	shl.b32 	%r1252, %r1250, 1;
	xor.b32  	%r1253, %r1252, %r1251;
	xor.b32  	%r1254, %r1253, %r1250;
	xor.b32  	%r621, %r1254, %r619;
	add.s32 	%r1255, %r559, %r621;
	add.s32 	%r1256, %r1255, 1812185;
	shr.u32 	%r1257, %r565, 2;
	xor.b32  	%r1258, %r1257, %r565;
	shl.b32 	%r1259, %r621, 4;
	shl.b32 	%r1260, %r1258, 1;
	xor.b32  	%r1261, %r1260, %r1259;
	xor.b32  	%r1262, %r1261, %r1258;
	xor.b32  	%r1397, %r1262, %r621;
	add.s32 	%r1263, %r559, %r1397;
	add.s32 	%r1264, %r1263, 2174622;
	cvt.u64.u32 	%rd151, %r1256;
	mul.wide.u32 	%rd152, %r1264, 2097152;
	xor.b64  	%rd153, %rd152, %rd151;
	cvt.rn.f64.u64 	%fd264, %rd153;
	fma.rn.f64 	%fd265, %fd264, 0d3CA0000000000000, 0d3C90000000000000;
	sub.f64 	%fd266, %fd64, %fd403;
	div.rn.f64 	%fd267, %fd266, %fd64;
	setp.geu.f64 	%p128, %fd265, %fd267;
	@%p128 bra 	$L__BB1_190;
	ld.param.u64 	%rd202, [_Z17ray_tracer_kerneliP6PhotonPyS1_S1_S1_S1_S1_S1_S1_S1_PKdS3_S3_ddddddddddddii_param_13];
	cvta.to.global.u64 	%rd157, %rd202;
	add.s64 	%rd159, %rd157, %rd146;
	ld.global.nc.f64 	%fd281, [%rd159];
	shr.u32 	%r1293, %r566, 2;
	xor.b32  	%r1294, %r1293, %r566;
	shl.b32 	%r1295, %r1397, 4;
	shl.b32 	%r1296, %r1294, 1;
	xor.b32  	%r1297, %r1296, %r1295;
	xor.b32  	%r1298, %r1297, %r1294;
	xor.b32  	%r1396, %r1298, %r1397;
	add.s32 	%r1299, %r559, %r1396;
	add.s32 	%r1300, %r1299, 2537059;
	shr.u32 	%r1301, %r618, 2;
	xor.b32  	%r1302, %r1301, %r618;
	shl.b32 	%r1303, %r1396, 4;
	shl.b32 	%r1304, %r1302, 1;
	xor.b32  	%r1305, %r1304, %r1303;
	xor.b32  	%r1306, %r1305, %r1302;
	xor.b32  	%r1395, %r1306, %r1396;
	add.s32 	%r1307, %r559, %r1395;
	add.s32 	%r1308, %r1307, 2899496;
	cvt.u64.u32 	%rd160, %r1300;
	mul.wide.u32 	%rd161, %r1308, 2097152;
	xor.b64  	%rd162, %rd161, %rd160;
	cvt.rn.f64.u64 	%fd282, %rd162;
	fma.rn.f64 	%fd283, %fd282, 0d3CA0000000000000, 0d3C90000000000000;
	mul.f64 	%fd284, %fd281, %fd281;
	mov.f64 	%fd285, 0d3FF0000000000000;
	sub.f64 	%fd286, %fd285, %fd284;
	add.f64 	%fd287, %fd281, %fd281;
	add.f64 	%fd288, %fd283, %fd283;
	fma.rn.f64 	%fd289, %fd281, %fd288, 0d3FF0000000000000;
	sub.f64 	%fd290, %fd289, %fd281;
	mul.f64 	%fd291, %fd290, %fd290;
	mul.f64 	%fd292, %fd287, %fd291;
	mul.f64 	%fd293, %fd281, 0dBFE0000000000000;
	rcp.rn.f64 	%fd294, %fd287;
	sub.f64 	%fd295, %fd293, %fd294;
	neg.f64 	%fd296, %fd286;
	mul.f64 	%fd297, %fd286, %fd296;
	div.rn.f64 	%fd298, %fd297, %fd292;
	sub.f64 	%fd422, %fd298, %fd295;
	bra.uni 	$L__BB1_199;
$L__BB1_190:
	shr.u32 	%r1265, %r566, 2;
	xor.b32  	%r1266, %r1265, %r566;
	shl.b32 	%r1267, %r1397, 4;
	shl.b32 	%r1268, %r1266, 1;
	xor.b32  	%r1269, %r1268, %r1267;
	xor.b32  	%r1270, %r1269, %r1266;
	xor.b32  	%r1396, %r1270, %r1397;
	add.s32 	%r1271, %r559, %r1396;
	add.s32 	%r1272, %r1271, 2537059;
	shr.u32 	%r1273, %r618, 2;
	xor.b32  	%r1274, %r1273, %r618;
	shl.b32 	%r1275, %r1396, 4;
	shl.b32 	%r1276, %r1274, 1;
	xor.b32  	%r1277, %r1276, %r1275;
	xor.b32  	%r1278, %r1277, %r1274;
	xor.b32  	%r1395, %r1278, %r1396;
	add.s32 	%r1279, %r559, %r1395;
	add.s32 	%r1280, %r1279, 2899496;
	cvt.u64.u32 	%rd154, %r1272;
	mul.wide.u32 	%rd155, %r1280, 2097152;
	xor.b64  	%rd156, %rd155, %rd154;
	cvt.rn.f64.u64 	%fd268, %rd156;
	fma.rn.f64 	%fd269, %fd268, 0d3CA0000000000000, 0d3C90000000000000;
	fma.rn.f64 	%fd270, %fd269, 0d4010000000000000, 0dC000000000000000;
	fma.rn.f64 	%fd271, %fd270, %fd270, 0d3FF0000000000000;
	sqrt.rn.f64 	%fd272, %fd271;
	sub.f64 	%fd66, %fd272, %fd270;
	{
	.reg .b32 %temp; 
	mov.b64 	{%temp, %r627}, %fd66;
	}
	setp.neu.f64 	%p129, %fd66, 0d0000000000000000;
	@%p129 bra 	$L__BB1_192;
	setp.lt.s32 	%p131, %r556, 0;
	and.b32  	%r1281, %r556, 2146435072;
	setp.eq.s32 	%p132, %r1281, 1127219200;
	selp.b32 	%r1282, %r627, 0, %p132;
	or.b32  	%r1283, %r1282, 2146435072;
	selp.b32 	%r1284, %r1283, %r1282, %p131;
	mov.b32 	%r1285, 0;
	mov.b64 	%fd421, {%r1285, %r1284};
	bra.uni 	$L__BB1_193;
$L__BB1_192:
	abs.f64 	%fd273, %fd66;
	{ // callseq 2, 0
	.param .b64 param0;
	st.param.f64 	[param0], %fd273;
	.param .b64 retval0;
	call.uni (retval0), 
	__internal_accurate_pow, 
	(
	param0
	);
	ld.param.f64 	%fd274, [retval0];
	} // callseq 2
	setp.lt.s32 	%p130, %r627, 0;
	selp.f64 	%fd421, 0dFFF8000000000000, %fd274, %p130;
$L__BB1_193:
	add.f64 	%fd276, %fd66, 0d3FD5555555555555;
	{
	.reg .b32 %temp; 
	mov.b64 	{%temp, %r1286}, %fd276;
	}
	and.b32  	%r1287, %r1286, 2146435072;
	setp.ne.s32 	%p133, %r1287, 2146435072;
	@%p133 bra 	$L__BB1_198;
	setp.num.f64 	%p134, %fd66, %fd66;
	@%p134 bra 	$L__BB1_196;
	mov.f64 	%fd278, 0d3FD5555555555555;
	add.rn.f64 	%fd421, %fd66, %fd278;
	bra.uni 	$L__BB1_198;
$L__BB1_196:
	abs.f64 	%fd277, %fd66;
	setp.neu.f64 	%p135, %fd277, 0d7FF0000000000000;
	@%p135 bra 	$L__BB1_198;
	setp.lt.s32 	%p136, %r627, 0;
	setp.lt.s32 	%p137, %r556, 0;
	selp.b32 	%r1288, 0, 2146435072, %p137;
	or.b32  	%r1289, %r1288, -2147483648;
	selp.b32 	%r1290, %r1289, %r1288, %p1;
	selp.b32 	%r1291, %r1290, %r1288, %p136;
	mov.b32 	%r1292, 0;
	mov.b64 	%fd421, {%r1292, %r1291};
$L__BB1_198:
	setp.eq.f64 	%p138, %fd66, 0d3FF0000000000000;
	selp.f64 	%fd279, 0d3FF0000000000000, %fd421, %p138;
	rcp.rn.f64 	%fd280, %fd279;
	sub.f64 	%fd422, %fd279, %fd280;
$L__BB1_199:
	abs.f64 	%fd75, %fd14;
	abs.f64 	%fd76, %fd16;
	setp.geu.f64 	%p139, %fd75, %fd76;
	@%p139 bra 	$L__BB1_201;
	abs.f64 	%fd302, %fd18;
	setp.lt.f64 	%p141, %fd75, %fd302;
	selp.f64 	%fd423, 0d0000000000000000, 0d3FF0000000000000, %p141;
	selp.f64 	%fd425, 0d3FF0000000000000, 0d0000000000000000, %p141;
	mov.f64 	%fd424, 0d0000000000000000;
	bra.uni 	$L__BB1_202;
$L__BB1_201:
	abs.f64 	%fd300, %fd18;
	setp.lt.f64 	%p140, %fd76, %fd300;
	selp.f64 	%fd423, 0d0000000000000000, 0d3FF0000000000000, %p140;
	selp.f64 	%fd424, 0d3FF0000000000000, 0d0000000000000000, %p140;
	mov.f64 	%fd425, 0d0000000000000000;
$L__BB1_202:
	mov.f64 	%fd303, 0d0000000000000000;
	mov.f64 	%fd304, 0d7FF0000000000000;
	mul.rn.f64 	%fd426, %fd304, %fd303;
	mul.f64 	%fd305, %fd424, %fd16;
	fma.rn.f64 	%fd306, %fd425, %fd14, %fd305;
	fma.rn.f64 	%fd307, %fd423, %fd423, %fd306;
	mul.f64 	%fd308, %fd14, %fd307;
	mul.f64 	%fd309, %fd16, %fd307;
	mul.f64 	%fd310, %fd18, %fd307;
	sub.f64 	%fd311, %fd425, %fd308;
	sub.f64 	%fd312, %fd424, %fd309;
	sub.f64 	%fd313, %fd423, %fd310;
	mul.f64 	%fd314, %fd312, %fd312;
	fma.rn.f64 	%fd315, %fd311, %fd311, %fd314;
	fma.rn.f64 	%fd316, %fd313, %fd313, %fd315;
	sqrt.rn.f64 	%fd317, %fd316;
	div.rn.f64 	%fd85, %fd311, %fd317;
	div.rn.f64 	%fd86, %fd312, %fd317;
	div.rn.f64 	%fd87, %fd313, %fd317;
	shr.u32 	%r1310, %r619, 2;
	xor.b32  	%r1311, %r1310, %r619;
	shl.b32 	%r1312, %r1395, 4;
	shl.b32 	%r1313, %r1311, 1;
	xor.b32  	%r1314, %r1313, %r1312;
	xor.b32  	%r1315, %r1314, %r1311;
	xor.b32  	%r1394, %r1315, %r1395;
	add.s32 	%r1316, %r559, %r1394;
	add.s32 	%r1317, %r1316, 3261933;
	shr.u32 	%r1318, %r621, 2;
	xor.b32  	%r1319, %r1318, %r621;
	shl.b32 	%r1320, %r1394, 4;
	shl.b32 	%r1321, %r1319, 1;
	xor.b32  	%r1322, %r1321, %r1320;
	xor.b32  	%r1323, %r1322, %r1319;
	xor.b32  	%r1393, %r1323, %r1394;
	add.s32 	%r1689, %r559, 3624370;
	add.s32 	%r1324, %r1393, %r1689;
	cvt.u64.u32 	%rd163, %r1317;
	mul.wide.u32 	%rd164, %r1324, 2097152;
	xor.b64  	%rd165, %rd164, %rd163;
	cvt.rn.f64.u64 	%fd318, %rd165;
	fma.rn.f64 	%fd319, %fd318, 0d3CA0000000000000, 0d3C90000000000000;
	mul.f64 	%fd88, %fd319, 0d401921FB54442D18;
	setp.eq.f64 	%p142, %fd88, 0d7FF0000000000000;
	mov.b32 	%r1686, 0;
	@%p142 bra 	$L__BB1_205;
	mul.f64 	%fd320, %fd88, 0d3FE45F306DC9C883;
	cvt.rni.s32.f64 	%r1686, %fd320;
	cvt.rn.f64.s32 	%fd321, %r1686;
	fma.rn.f64 	%fd322, %fd321, 0dBFF921FB54442D18, %fd88;
	fma.rn.f64 	%fd323, %fd321, 0dBC91A62633145C00, %fd322;
	fma.rn.f64 	%fd426, %fd321, 0dB97B839A252049C0, %fd323;
	setp.ltu.f64 	%p143, %fd88, 0d41E0000000000000;
	@%p143 bra 	$L__BB1_205;
	{ // callseq 3, 0
	.param .b64 param0;
	st.param.f64 	[param0], %fd88;
	.param .align 16 .b8 retval0[16];
	call.uni (retval0), 
	__internal_trig_reduction_slowpathd, 
	(
	param0
	);
	ld.param.f64 	%fd426, [retval0];
	ld.param.b32 	%r1686, [retval0+8];
	} // callseq 3
$L__BB1_205:
	mov.f64 	%fd325, 0d0000000000000000;
	mov.f64 	%fd326, 0d7FF0000000000000;
	mul.rn.f64 	%fd428, %fd326, %fd325;
	shl.b32 	%r1327, %r1686, 6;
	cvt.u64.u32 	%rd166, %r1327;
	and.b64  	%rd167, %rd166, 64;
	mov.u64 	%rd168, __cudart_sin_cos_coeffs;
	add.s64 	%rd169, %rd168, %rd167;
	mul.rn.f64 	%fd327, %fd426, %fd426;
	and.b32  	%r1328, %r1686, 1;
	setp.eq.b32 	%p145, %r1328, 1;
	selp.f64 	%fd328, 0dBDA8FF8320FD8164, 0d3DE5DB65F9785EBA, %p145;
	ld.global.nc.v2.f64 	{%fd329, %fd330}, [%rd169];
	fma.rn.f64 	%fd331, %fd328, %fd327, %fd329;
	fma.rn.f64 	%fd332, %fd331, %fd327, %fd330;
	ld.global.nc.v2.f64 	{%fd333, %fd334}, [%rd169+16];
	fma.rn.f64 	%fd335, %fd332, %fd327, %fd333;
	fma.rn.f64 	%fd336, %fd335, %fd327, %fd334;
	ld.global.nc.v2.f64 	{%fd337, %fd338}, [%rd169+32];
	fma.rn.f64 	%fd339, %fd336, %fd327, %fd337;
	fma.rn.f64 	%fd340, %fd339, %fd327, %fd338;
	fma.rn.f64 	%fd341, %fd340, %fd426, %fd426;
	fma.rn.f64 	%fd342, %fd340, %fd327, 0d3FF0000000000000;
	selp.f64 	%fd343, %fd342, %fd341, %p145;
	and.b32  	%r1329, %r1686, 2;
	setp.eq.s32 	%p146, %r1329, 0;
	sub.f64 	%fd344, %fd325, %fd343;
	selp.f64 	%fd345, %fd343, %fd344, %p146;
	mul.f64 	%fd93, %fd85, %fd345;
	mul.f64 	%fd94, %fd86, %fd345;
	mul.f64 	%fd95, %fd87, %fd345;
	mov.b32 	%r1688, 1;
	@%p142 bra 	$L__BB1_209;
	mul.f64 	%fd346, %fd88, 0d3FE45F306DC9C883;
	cvt.rni.s32.f64 	%r1687, %fd346;
	cvt.rn.f64.s32 	%fd347, %r1687;
	fma.rn.f64 	%fd348, %fd347, 0dBFF921FB54442D18, %fd88;
	fma.rn.f64 	%fd349, %fd347, 0dBC91A62633145C00, %fd348;
	fma.rn.f64 	%fd428, %fd347, 0dB97B839A252049C0, %fd349;
	setp.ltu.f64 	%p147, %fd88, 0d41E0000000000000;
	@%p147 bra 	$L__BB1_208;
	{ // callseq 4, 0
	.param .b64 param0;
	st.param.f64 	[param0], %fd88;
	.param .align 16 .b8 retval0[16];
	call.uni (retval0), 
	__internal_trig_reduction_slowpathd, 
	(
	param0
	);
	ld.param.f64 	%fd428, [retval0];
	ld.param.b32 	%r1687, [retval0+8];
	} // callseq 4
$L__BB1_208:
	add.s32 	%r1688, %r1687, 1;
$L__BB1_209:
	mul.f64 	%fd351, %fd422, %fd422;
	mov.f64 	%fd352, 0d3FF0000000000000;
	sub.f64 	%fd353, %fd352, %fd351;
	add.f64 	%fd354, %fd353, 0d3CB0000000000000;
	sqrt.rn.f64 	%fd355, %fd354;
	shl.b32 	%r1331, %r1688, 6;
	cvt.u64.u32 	%rd170, %r1331;
	and.b64  	%rd171, %rd170, 64;
	mov.u64 	%rd172, __cudart_sin_cos_coeffs;
	add.s64 	%rd173, %rd172, %rd171;
	mul.rn.f64 	%fd356, %fd428, %fd428;
	and.b32  	%r1332, %r1688, 1;
	setp.eq.b32 	%p148, %r1332, 1;
	selp.f64 	%fd357, 0dBDA8FF8320FD8164, 0d3DE5DB65F9785EBA, %p148;
	ld.global.nc.v2.f64 	{%fd358, %fd359}, [%rd173];
	fma.rn.f64 	%fd360, %fd357, %fd356, %fd358;
	fma.rn.f64 	%fd361, %fd360, %fd356, %fd359;
	ld.global.nc.v2.f64 	{%fd362, %fd363}, [%rd173+16];
	fma.rn.f64 	%fd364, %fd361, %fd356, %fd362;
	fma.rn.f64 	%fd365, %fd364, %fd356, %fd363;
	ld.global.nc.v2.f64 	{%fd366, %fd367}, [%rd173+32];
	fma.rn.f64 	%fd368, %fd365, %fd356, %fd366;
	fma.rn.f64 	%fd369, %fd368, %fd356, %fd367;
	fma.rn.f64 	%fd370, %fd369, %fd428, %fd428;
	fma.rn.f64 	%fd371, %fd369, %fd356, 0d3FF0000000000000;
	selp.f64 	%fd372, %fd371, %fd370, %p148;
	and.b32  	%r1333, %r1688, 2;
	setp.eq.s32 	%p149, %r1333, 0;
	mov.f64 	%fd373, 0d0000000000000000;
	sub.f64 	%fd374, %fd373, %fd372;
	selp.f64 	%fd375, %fd372, %fd374, %p149;
	mul.f64 	%fd376, %fd18, %fd86;
	mul.f64 	%fd377, %fd16, %fd87;
	sub.f64 	%fd378, %fd377, %fd376;
	mul.f64 	%fd379, %fd14, %fd87;
	mul.f64 	%fd380, %fd18, %fd85;
	sub.f64 	%fd381, %fd380, %fd379;
	mul.f64 	%fd382, %fd16, %fd85;
	mul.f64 	%fd383, %fd14, %fd86;
	sub.f64 	%fd384, %fd383, %fd382;
	fma.rn.f64 	%fd385, %fd378, %fd375, %fd93;
	fma.rn.f64 	%fd386, %fd381, %fd375, %fd94;
	fma.rn.f64 	%fd387, %fd384, %fd375, %fd95;
	mul.f64 	%fd388, %fd355, %fd385;
	mul.f64 	%fd389, %fd355, %fd386;
	mul.f64 	%fd390, %fd355, %fd387;
	fma.rn.f64 	%fd391, %fd422, %fd14, %fd388;
	fma.rn.f64 	%fd392, %fd422, %fd16, %fd389;
	fma.rn.f64 	%fd393, %fd422, %fd18, %fd390;
	st.global.f64 	[%rd14+-28], %fd391;
	st.global.f64 	[%rd14+-20], %fd392;
	st.global.f64 	[%rd14+-12], %fd393;
	mov.b32 	%r1334, 1;
	st.global.u32 	[%rd14+-4], %r1334;
	bra.uni 	$L__BB1_217;
$L__BB1_210:
	ld.global.u32 	%r1335, [%rd14];
	setp.ne.s32 	%p150, %r1335, 0;
	@%p150 bra 	$L__BB1_214;
	atom.global.add.u64 	%rd174, [%rd2], 1;
	ld.global.u32 	%r1336, [%rd14+-4];
	setp.ne.s32 	%p151, %r1336, 0;
	@%p151 bra 	$L__BB1_213;
	ld.param.u64 	%rd198, [_Z17ray_tracer_kerneliP6PhotonPyS1_S1_S1_S1_S1_S1_S1_S1_PKdS3_S3_ddddddddddddii_param_9];
	cvta.to.global.u64 	%rd179, %rd198;
	add.s64 	%rd181, %rd179, %rd146;
	atom.global.add.u64 	%rd182, [%rd181], 1;
	bra.uni 	$L__BB1_214;
$L__BB1_213:
	ld.param.u64 	%rd199, [_Z17ray_tracer_kerneliP6PhotonPyS1_S1_S1_S1_S1_S1_S1_S1_PKdS3_S3_ddddddddddddii_param_10];
	cvta.to.global.u64 	%rd175, %rd199;
	add.s64 	%rd177, %rd175, %rd146;
	atom.global.add.u64 	%rd178, [%rd177], 1;
$L__BB1_214:
	setp.lt.u64 	%p152, %rd16, %rd15;
	shr.u32 	%r1337, %r560, 2;
	xor.b32  	%r1338, %r1337, %r560;
	shl.b32 	%r1339, %r619, 4;
	shl.b32 	%r1340, %r1338, 1;
	xor.b32  	%r1341, %r1340, %r1339;
	xor.b32  	%r1342, %r1341, %r1338;
	xor.b32  	%r1396, %r1342, %r619;
	add.s32 	%r1343, %r559, %r1396;
	add.s32 	%r1344, %r1343, 1812185;
	shr.u32 	%r1345, %r565, 2;
	xor.b32  	%r1346, %r1345, %r565;
	shl.b32 	%r1347, %r1396, 4;
	shl.b32 	%r1348, %r1346, 1;
	xor.b32  	%r1349, %r1348, %r1347;
	xor.b32  	%r1350, %r1349, %r1346;
	xor.b32  	%r1395, %r1350, %r1396;
	add.s32 	%r1351, %r559, %r1395;
	add.s32 	%r1352, %r1351, 2174622;
	cvt.u64.u32 	%rd183, %r1344;
	mul.wide.u32 	%rd184, %r1352, 2097152;
	xor.b64  	%rd185, %rd184, %rd183;
	cvt.rn.f64.u64 	%fd394, %rd185;
	fma.rn.f64 	%fd395, %fd394, 0d3CA0000000000000, 0d3C90000000000000;
	shr.u32 	%r1353, %r566, 2;
	xor.b32  	%r1354, %r1353, %r566;
	shl.b32 	%r1355, %r1395, 4;
	shl.b32 	%r1356, %r1354, 1;
	xor.b32  	%r1357, %r1356, %r1355;
	xor.b32  	%r1358, %r1357, %r1354;
	xor.b32  	%r1394, %r1358, %r1395;
	add.s32 	%r1359, %r559, %r1394;
	add.s32 	%r1360, %r1359, 2537059;
	shr.u32 	%r1361, %r618, 2;
	xor.b32  	%r1362, %r1361, %r618;
	shl.b32 	%r1363, %r1394, 4;
	shl.b32 	%r1364, %r1362, 1;
	xor.b32  	%r1365, %r1364, %r1363;
	xor.b32  	%r1366, %r1365, %r1362;
	xor.b32  	%r1393, %r1366, %r1394;
	add.s32 	%r1689, %r559, 2899496;
	add.s32 	%r1367, %r1393, %r1689;
	cvt.u64.u32 	%rd186, %r1360;
	mul.wide.u32 	%rd187, %r1367, 2097152;
	xor.b64  	%rd188, %rd187, %rd186;
	cvt.rn.f64.u64 	%fd396, %rd188;
	fma.rn.f64 	%fd397, %fd396, 0d3CA0000000000000, 0d3C90000000000000;
	mul.f64 	%fd100, %fd105, %fd395;
	st.global.f64 	[%rd14+-52], %fd100;
	mul.f64 	%fd101, %fd106, %fd397;
	st.global.f64 	[%rd14+-44], %fd101;
	st.global.f64 	[%rd14+-36], %fd107;
	st.global.f64 	[%rd14+-28], %fd111;
	st.global.f64 	[%rd14+-20], %fd112;
	st.global.f64 	[%rd14+-12], %fd4;
	mov.b32 	%r1368, 0;
	st.global.v2.u32 	[%rd14+-4], {%r1368, %r1368};
	@%p152 bra 	$L__BB1_216;
	mov.b32 	%r1369, 1;
	st.global.u32 	[%rd14], %r1369;
	mov.u32 	%r1397, %r619;
	bra.uni 	$L__BB1_217;
$L__BB1_216:
	atom.global.add.u64 	%rd189, [%rd3], 1;
	div.rn.f64 	%fd398, %fd100, %fd108;
	cvt.rzi.s32.f64 	%r1370, %fd398;
	div.rn.f64 	%fd399, %fd101, %fd109;
	cvt.rzi.s32.f64 	%r1371, %fd399;
	mad.lo.s32 	%r1372, %r1371, %r653, %r1370;
	mul.wide.s32 	%rd190, %r1372, 8;
	add.s64 	%rd191, %rd1, %rd190;
	atom.global.add.u64 	%rd192, [%rd191], 1;
	mov.u32 	%r1397, %r619;
$L__BB1_217:
	ld.global.u64 	%rd16, [%rd3];
	bra.uni 	$L__BB1_116;
$L__BB1_218:
	ret;

}
.func  (.param .align 16 .b8 func_retval0[16]) __internal_trig_reduction_slowpathd(
	.param .b64 __internal_trig_reduction_slowpathd_param_0
)
{
	.local .align 8 .b8 	__local_depot2[40];
	.reg .b64 	%SP;
	.reg .b64 	%SPL;
	.reg .pred 	%p<10>;
	.reg .b32 	%r<47>;
	.reg .b64 	%rd<74>;
	.reg .b64 	%fd<5>;

	mov.u64 	%SPL, __local_depot2;
	ld.param.f64 	%fd4, [__internal_trig_reduction_slowpathd_param_0];
	add.u64 	%rd1, %SPL, 0;
	{
	.reg .b32 %temp; 
	mov.b64 	{%temp, %r1}, %fd4;
	}
	shr.u32 	%r2, %r1, 20;
	and.b32  	%r3, %r2, 2047;
	setp.eq.s32 	%p1, %r3, 2047;
	mov.b32 	%r46, 0;
	@%p1 bra 	$L__BB2_9;
	add.s32 	%r20, %r3, -1024;
	mov.b64 	%rd20, %fd4;
	shl.b64 	%rd2, %rd20, 11;
	shr.u32 	%r4, %r20, 6;
	sub.s32 	%r45, 15, %r4;
	sub.s32 	%r21, 19, %r4;
	setp.lt.u32 	%p2, %r20, 128;
	selp.b32 	%r6, 18, %r21, %p2;
	setp.ge.s32 	%p3, %r45, %r6;
	mov.b64 	%rd70, 0;
	@%p3 bra 	$L__BB2_4;
	add.s32 	%r23, %r6, %r4;
	neg.s32 	%r43, %r23;
	or.b64  	%rd3, %rd2, -9223372036854775808;
	mov.b64 	%rd70, 0;
	mov.b32 	%r42, 0;
	mov.u64 	%rd25, __cudart_i2opi_d;
	mov.u32 	%r44, %r45;
$L__BB2_3:
	.pragma "nounroll";
	mul.wide.s32 	%rd22, %r42, 8;
	add.s64 	%rd23, %rd1, %rd22;
	mul.wide.s32 	%rd24, %r44, 8;
	add.s64 	%rd26, %rd25, %rd24;
	ld.global.nc.u64 	%rd27, [%rd26];
	{
	.reg .u32 %r0, %r1, %r2, %r3, %alo, %ahi, %blo, %bhi, %clo, %chi;
	mov.b64 	{%alo,%ahi}, %rd27;
	mov.b64 	{%blo,%bhi}, %rd3;
	mov.b64 	{%clo,%chi}, %rd70;
	mad.lo.cc.u32 	%r0, %alo, %blo, %clo;
	madc.hi.cc.u32 	%r1, %alo, %blo, %chi;
	madc.hi.u32 	%r2, %alo, %bhi, 0;
	mad.lo.cc.u32 	%r1, %alo, %bhi, %r1;
	madc.hi.cc.u32 	%r2, %ahi, %blo, %r2;
	madc.hi.u32 	%r3, %ahi, %bhi, 0;
	mad.lo.cc.u32 	%r1, %ahi, %blo, %r1;
	madc.lo.cc.u32 	%r2, %ahi, %bhi, %r2;
	addc.u32 	%r3, %r3, 0;
	mov.b64 	%rd28, {%r0,%r1};
	mov.b64 	%rd70, {%r2,%r3};
	}
	st.local.u64 	[%rd23], %rd28;
	add.s32 	%r44, %r44, 1;
	add.s32 	%r43, %r43, 1;
	add.s32 	%r42, %r42, 1;
	setp.ne.s32 	%p4, %r43, -15;
	mov.u32 	%r45, %r6;
	@%p4 bra 	$L__BB2_3;
$L__BB2_4:
	cvt.s64.s32 	%rd29, %r45;
	cvt.u64.u32 	%rd30, %r4;
	add.s64 	%rd31, %rd30, %rd29;
	shl.b64 	%rd32, %rd31, 3;
	add.s64 	%rd33, %rd1, %rd32;
	st.local.u64 	[%rd33+-120], %rd70;
	and.b32  	%r15, %r2, 63;
	ld.local.u64 	%rd72, [%rd1+16];
	ld.local.u64 	%rd71, [%rd1+24];
	setp.eq.s32 	%p5, %r15, 0;
	@%p5 bra 	$L__BB2_6;
	shl.b64 	%rd34, %rd71, %r15;
	shr.u64 	%rd35, %rd72, 1;
	xor.b32  	%r24, %r15, 63;
	shr.u64 	%rd36, %rd35, %r24;
	or.b64  	%rd71, %rd34, %rd36;
	ld.local.u64 	%rd37, [%rd1+8];
	shl.b64 	%rd38, %rd72, %r15;
	shr.u64 	%rd39, %rd37, 1;
	shr.u64 	%rd40, %rd39, %r24;
	or.b64  	%rd72, %rd38, %rd40;
$L__BB2_6:
	and.b32  	%r25, %r1, -2147483648;
	shr.u64 	%rd41, %rd71, 62;
	cvt.u32.u64 	%r26, %rd41;
	mov.b64 	{%r27, %r28}, %rd71;
	mov.b64 	{%r29, %r30}, %rd72;
	shf.l.wrap.b32 	%r31, %r30, %r27, 2;
	shf.l.wrap.b32 	%r32, %r27, %r28, 2;
	mov.b64 	%rd42, {%r31, %r32};
	shl.b64 	%rd43, %rd72, 2;
	shr.u64 	%rd44, %rd42, 63;
	cvt.u32.u64 	%r33, %rd44;
	add.s32 	%r34, %r33, %r26;
	setp.eq.s32 	%p6, %r25, 0;
	neg.s32 	%r35, %r34;
	selp.b32 	%r46, %r34, %r35, %p6;
	setp.gt.s64 	%p7, %rd42, -1;
	mov.b64 	%rd45, 0;
	{
	.reg .u32 %r0, %r1, %r2, %r3, %a0, %a1, %a2, %a3, %b0, %b1, %b2, %b3;
	mov.b64 	{%a0,%a1}, %rd45;
	mov.b64 	{%a2,%a3}, %rd45;
	mov.b64 	{%b0,%b1}, %rd43;
	mov.b64 	{%b2,%b3}, %rd42;
	sub.cc.u32 	%r0, %a0, %b0;
	subc.cc.u32 	%r1, %a1, %b1;
	subc.cc.u32 	%r2, %a2, %b2;
	subc.u32 	%r3, %a3, %b3;
	mov.b64 	%rd46, {%r0,%r1};
	mov.b64 	%rd47, {%r2,%r3};
	}
	xor.b32  	%r36, %r25, -2147483648;
	selp.b64 	%rd73, %rd42, %rd47, %p7;
	selp.b64 	%rd14, %rd43, %rd46, %p7;
	selp.b32 	%r17, %r25, %r36, %p7;
	clz.b64 	%r37, %rd73;
	cvt.u64.u32 	%rd15, %r37;
	setp.eq.s32 	%p8, %r37, 0;
	@%p8 bra 	$L__BB2_8;
	cvt.u32.u64 	%r38, %rd15;
	and.b32  	%r39, %r38, 63;
	shl.b64 	%rd48, %rd73, %r39;
	shr.u64 	%rd49, %rd14, 1;
	not.b32 	%r40, %r38;
	and.b32  	%r41, %r40, 63;
	shr.u64 	%rd50, %rd49, %r41;
	or.b64  	%rd73, %rd48, %rd50;
$L__BB2_8:
	mov.b64 	%rd51, -3958705157555305931;
	{
	.reg .u32 %r0, %r1, %r2, %r3, %alo, %ahi, %blo, %bhi;
	mov.b64 	{%alo,%ahi}, %rd73;
	mov.b64 	{%blo,%bhi}, %rd51;
	mul.lo.u32 	%r0, %alo, %blo;
	mul.hi.u32 	%r1, %alo, %blo;
	mad.lo.cc.u32 	%r1, %alo, %bhi, %r1;
	madc.hi.u32 	%r2, %alo, %bhi, 0;
	mad.lo.cc.u32 	%r1, %ahi, %blo, %r1;
	madc.hi.cc.u32 	%r2, %ahi, %blo, %r2;
	madc.hi.u32 	%r3, %ahi, %bhi, 0;
	mad.lo.cc.u32 	%r2, %ahi, %bhi, %r2;
	addc.u32 	%r3, %r3, 0;
	mov.b64 	%rd52, {%r0,%r1};
	mov.b64 	%rd53, {%r2,%r3};
	}
	setp.gt.s64 	%p9, %rd53, 0;
	{
	.reg .u32 %r0, %r1, %r2, %r3, %a0, %a1, %a2, %a3, %b0, %b1, %b2, %b3;
	mov.b64 	{%a0,%a1}, %rd52;
	mov.b64 	{%a2,%a3}, %rd53;
	mov.b64 	{%b0,%b1}, %rd52;
	mov.b64 	{%b2,%b3}, %rd53;
	add.cc.u32 	%r0, %a0, %b0;
	addc.cc.u32 	%r1, %a1, %b1;
	addc.cc.u32 	%r2, %a2, %b2;
	addc.u32 	%r3, %a3, %b3;
	mov.b64 	%rd54, {%r0,%r1};
	mov.b64 	%rd55, {%r2,%r3};
	}
	selp.b64 	%rd56, %rd55, %rd53, %p9;
	selp.s64 	%rd57, -1, 0, %p9;
	sub.s64 	%rd58, %rd57, %rd15;
	cvt.u64.u32 	%rd59, %r17;
	shl.b64 	%rd60, %rd59, 32;
	add.s64 	%rd61, %rd56, 1;
	shr.u64 	%rd62, %rd61, 10;
	add.s64 	%rd63, %rd62, 1;
	shr.u64 	%rd64, %rd63, 1;
	shl.b64 	%rd65, %rd58, 52;
	add.s64 	%rd66, %rd65, %rd64;
	add.s64 	%rd67, %rd66, 4602678819172646912;
	or.b64  	%rd68, %rd67, %rd60;
	mov.b64 	%fd4, %rd68;
$L__BB2_9:
	st.param.f64 	[func_retval0], %fd4;
	st.param.b32 	[func_retval0+8], %r46;
	ret;

}
.func  (.param .b64 func_retval0) __internal_accurate_pow(
	.param .b64 __internal_accurate_pow_param_0
)
{
	.reg .pred 	%p<8>;
	.reg .b32 	%r<49>;
	.reg .b32 	%f<3>;
	.reg .b64 	%fd<109>;

	ld.param.f64 	%fd10, [__internal_accurate_pow_param_0];
	{
	.reg .b32 %temp; 
	mov.b64 	{%temp, %r46}, %fd10;
	}
	{
	.reg .b32 %temp; 
	mov.b64 	{%r45, %temp}, %fd10;
	}
	shr.u32 	%r47, %r46, 20;
	setp.gt.u32 	%p1, %r46, 1048575;
	@%p1 bra 	$L__BB3_2;
	mul.f64 	%fd11, %fd10, 0d4350000000000000;
	{
	.reg .b32 %temp; 
	mov.b64 	{%temp, %r46}, %fd11;
	}
	{
	.reg .b32 %temp; 
	mov.b64 	{%r45, %temp}, %fd11;
	}
	shr.u32 	%r16, %r46, 20;
	add.s32 	%r47, %r16, -54;
$L__BB3_2:
	add.s32 	%r48, %r47, -1023;
	and.b32  	%r17, %r46, -2146435073;
	or.b32  	%r18, %r17, 1072693248;
	mov.b64 	%fd107, {%r45, %r18};
	setp.lt.u32 	%p2, %r18, 1073127583;
	@%p2 bra 	$L__BB3_4;
	{
	.reg .b32 %temp; 
	mov.b64 	{%r19, %temp}, %fd107;
	}
	{
	.reg .b32 %temp; 
	mov.b64 	{%temp, %r20}, %fd107;
	}
	add.s32 	%r21, %r20, -1048576;
	mov.b64 	%fd107, {%r19, %r21};
	add.s32 	%r48, %r47, -1022;
$L__BB3_4:
	add.f64 	%fd12, %fd107, 0dBFF0000000000000;
	add.f64 	%fd13, %fd107, 0d3FF0000000000000;
	rcp.approx.ftz.f64 	%fd14, %fd13;
	neg.f64 	%fd15, %fd13;
	fma.rn.f64 	%fd16, %fd15, %fd14, 0d3FF0000000000000;
	fma.rn.f64 	%fd17, %fd16, %fd16, %fd16;
	fma.rn.f64 	%fd18, %fd17, %fd14, %fd14;
	mul.f64 	%fd19, %fd12, %fd18;
	fma.rn.f64 	%fd20, %fd12, %fd18, %fd19;
	mul.f64 	%fd21, %fd20, %fd20;
	fma.rn.f64 	%fd22, %fd21, 0d3EB0F5FF7D2CAFE2, 0d3ED0F5D241AD3B5A;
	fma.rn.f64 	%fd23, %fd22, %fd21, 0d3EF3B20A75488A3F;
	fma.rn.f64 	%fd24, %fd23, %fd21, 0d3F1745CDE4FAECD5;
	fma.rn.f64 	%fd25, %fd24, %fd21, 0d3F3C71C7258A578B;
	fma.rn.f64 	%fd26, %fd25, %fd21, 0d3F6249249242B910;
	fma.rn.f64 	%fd27, %fd26, %fd21, 0d3F89999999999DFB;
	sub.f64 	%fd28, %fd12, %fd20;
	add.f64 	%fd29, %fd28, %fd28;
	neg.f64 	%fd30, %fd20;
	fma.rn.f64 	%fd31, %fd30, %fd12, %fd29;
	mul.f64 	%fd32, %fd18, %fd31;
	fma.rn.f64 	%fd33, %fd21, %fd27, 0d3FB5555555555555;
	mov.f64 	%fd34, 0d3FB5555555555555;
	sub.f64 	%fd35, %fd34, %fd33;
	fma.rn.f64 	%fd36, %fd21, %fd27, %fd35;
	add.f64 	%fd37, %fd36, 0dBC46A4CB00B9E7B0;
	add.f64 	%fd38, %fd33, %fd37;
	sub.f64 	%fd39, %fd33, %fd38;
	add.f64 	%fd40, %fd37, %fd39;
	mul.rn.f64 	%fd41, %fd20, %fd20;
	neg.f64 	%fd42, %fd41;
	fma.rn.f64 	%fd43, %fd20, %fd20, %fd42;
	{
	.reg .b32 %temp; 
	mov.b64 	{%r22, %temp}, %fd32;
	}
	{
	.reg .b32 %temp; 
	mov.b64 	{%temp, %r23}, %fd32;
	}
	add.s32 	%r24, %r23, 1048576;
	mov.b64 	%fd44, {%r22, %r24};
	fma.rn.f64 	%fd45, %fd20, %fd44, %fd43;
	mul.rn.f64 	%fd46, %fd41, %fd20;
	neg.f64 	%fd47, %fd46;
	fma.rn.f64 	%fd48, %fd41, %fd20, %fd47;
	fma.rn.f64 	%fd49, %fd41, %fd32, %fd48;
	fma.rn.f64 	%fd50, %fd45, %fd20, %fd49;
	mul.rn.f64 	%fd51, %fd38, %fd46;
	neg.f64 	%fd52, %fd51;
	fma.rn.f64 	%fd53, %fd38, %fd46, %fd52;
	fma.rn.f64 	%fd54, %fd38, %fd50, %fd53;
	fma.rn.f64 	%fd55, %fd40, %fd46, %fd54;
	add.f64 	%fd56, %fd51, %fd55;
	sub.f64 	%fd57, %fd51, %fd56;
	add.f64 	%fd58, %fd55, %fd57;
	add.f64 	%fd59, %fd20, %fd56;
	sub.f64 	%fd60, %fd20, %fd59;
	add.f64 	%fd61, %fd56, %fd60;
	add.f64 	%fd62, %fd58, %fd61;
	add.f64 	%fd63, %fd32, %fd62;
	add.f64 	%fd64, %fd59, %fd63;
	sub.f64 	%fd65, %fd59, %fd64;
	add.f64 	%fd66, %fd63, %fd65;
	xor.b32  	%r25, %r48, -2147483648;
	mov.b32 	%r26, 1127219200;
	mov.b64 	%fd67, {%r25, %r26};
	mov.b32 	%r27, -2147483648;
	mov.b64 	%fd68, {%r27, %r26};
	sub.f64 	%fd69, %fd67, %fd68;
	fma.rn.f64 	%fd70, %fd69, 0d3FE62E42FEFA39EF, %fd64;
	fma.rn.f64 	%fd71, %fd69, 0dBFE62E42FEFA39EF, %fd70;
	sub.f64 	%fd72, %fd71, %fd64;
	sub.f64 	%fd73, %fd66, %fd72;
	fma.rn.f64 	%fd74, %fd69, 0d3C7ABC9E3B39803F, %fd73;
	add.f64 	%fd75, %fd70, %fd74;
	sub.f64 	%fd76, %fd70, %fd75;
	add.f64 	%fd77, %fd74, %fd76;
	mov.f64 	%fd78, 0d3FD5555555555555;
	{
	.reg .b32 %temp; 
	mov.b64 	{%temp, %r28}, %fd78;
	}
	{
	.reg .b32 %temp; 
	mov.b64 	{%r29, %temp}, %fd78;
	}
	shl.b32 	%r30, %r28, 1;
	setp.gt.u32 	%p3, %r30, -33554433;
	and.b32  	%r31, %r28, -15728641;
	selp.b32 	%r32, %r31, %r28, %p3;
	mov.b64 	%fd79, {%r29, %r32};
	mul.rn.f64 	%fd80, %fd75, %fd79;
	neg.f64 	%fd81, %fd80;
	fma.rn.f64 	%fd82, %fd75, %fd79, %fd81;
	fma.rn.f64 	%fd83, %fd77, %fd79, %fd82;
	add.f64 	%fd4, %fd80, %fd83;
	sub.f64 	%fd84, %fd80, %fd4;
	add.f64 	%fd5, %fd83, %fd84;
	fma.rn.f64 	%fd85, %fd4, 0d3FF71547652B82FE, 0d4338000000000000;
	{
	.reg .b32 %temp; 
	mov.b64 	{%r13, %temp}, %fd85;
	}
	mov.f64 	%fd86, 0dC338000000000000;
	add.rn.f64 	%fd87, %fd85, %fd86;
	fma.rn.f64 	%fd88, %fd87, 0dBFE62E42FEFA39EF, %fd4;
	fma.rn.f64 	%fd89, %fd87, 0dBC7ABC9E3B39803F, %fd88;
	fma.rn.f64 	%fd90, %fd89, 0d3E5ADE1569CE2BDF, 0d3E928AF3FCA213EA;
	fma.rn.f64 	%fd91, %fd90, %fd89, 0d3EC71DEE62401315;
	fma.rn.f64 	%fd92, %fd91, %fd89, 0d3EFA01997C89EB71;
	fma.rn.f64 	%fd93, %fd92, %fd89, 0d3F2A01A014761F65;
	fma.rn.f64 	%fd94, %fd93, %fd89, 0d3F56C16C1852B7AF;
	fma.rn.f64 	%fd95, %fd94, %fd89, 0d3F81111111122322;
	fma.rn.f64 	%fd96, %fd95, %fd89, 0d3FA55555555502A1;
	fma.rn.f64 	%fd97, %fd96, %fd89, 0d3FC5555555555511;
	fma.rn.f64 	%fd98, %fd97, %fd89, 0d3FE000000000000B;
	fma.rn.f64 	%fd99, %fd98, %fd89, 0d3FF0000000000000;
	fma.rn.f64 	%fd100, %fd99, %fd89, 0d3FF0000000000000;
	{
	.reg .b32 %temp; 
	mov.b64 	{%r14, %temp}, %fd100;
	}
	{
	.reg .b32 %temp; 
	mov.b64 	{%temp, %r15}, %fd100;
	}
	shl.b32 	%r33, %r13, 20;
	add.s32 	%r34, %r33, %r15;
	mov.b64 	%fd108, {%r14, %r34};
	{
	.reg .b32 %temp; 
	mov.b64 	{%temp, %r35}, %fd4;
	}
	mov.b32 	%f2, %r35;
	abs.f32 	%f1, %f2;
	setp.lt.f32 	%p4, %f1, 0f4086232B;
	@%p4 bra 	$L__BB3_7;
	setp.lt.f64 	%p5, %fd4, 0d0000000000000000;
	add.f64 	%fd101, %fd4, 0d7FF0000000000000;
	selp.f64 	%fd108, 0d0000000000000000, %fd101, %p5;
	setp.geu.f32 	%p6, %f1, 0f40874800;
	@%p6 bra 	$L__BB3_7;
	shr.u32 	%r36, %r13, 31;
	add.s32 	%r37, %r13, %r36;
	shr.s32 	%r38, %r37, 1;
	shl.b32 	%r39, %r38, 20;
	add.s32 	%r40, %r15, %r39;
	mov.b64 	%fd102, {%r14, %r40};
	sub.s32 	%r41, %r13, %r38;
	shl.b32 	%r42, %r41, 20;
	add.s32 	%r43, %r42, 1072693248;
	mov.b32 	%r44, 0;
	mov.b64 	%fd103, {%r44, %r43};
	mul.f64 	%fd108, %fd103, %fd102;
$L__BB3_7:
	abs.f64 	%fd104, %fd108;
	setp.eq.f64 	%p7, %fd104, 0d7FF0000000000000;
	fma.rn.f64 	%fd105, %fd108, %fd5, %fd108;
	selp.f64 	%fd106, %fd108, %fd105, %p7;
	st.param.f64 	[func_retval0], %fd106;
	ret;

}


// ===== COMPILED SASS (sm_100) =====

	.target	sm_100

	.elftype	@"ET_EXEC"


//--------------------- .note.nv.tkinfo           --------------------------
	.section	.note.nv.tkinfo,"",@"SHT_NOTE"
	.sectionflags	@"SHF_NOTE_NV_TKINFO"
	.tkinfo
        /*0018*/ 	.word	0x00000002
        /*0030*/ 	.string	""
        /*0030*/ 	.string	"ptxas"
        /*0030*/ 	.string	"Cuda compilation tools, release 13.0, V13.0.88"
        /*0030*/ 	.string	"Build cuda_13.0.r13.0/compiler.36424714_0"
        /*0030*/ 	.string	"-arch sm_100 -m 64 "



//--------------------- .note.nv.cuinfo           --------------------------
	.section	.note.nv.cuinfo,"",@"SHT_NOTE"
	.sectionflags	@"SHF_NOTE_NV_CUINFO"
        /*0018*/ 	.short	0x0002
        /*001a*/ 	.short	0x0064
        /*001c*/ 	.short	0x0082
	.zero		2


//--------------------- .nv.info                  --------------------------
	.section	.nv.info,"",@"SHT_CUDA_INFO"
	.align	4


	//----- nvinfo : EIATTR_REGCOUNT
	.align		4
        /*0000*/ 	.byte	0x04, 0x2f
        /*0002*/ 	.short	(.L_12 - .L_11)
	.align		4
.L_11:
        /*0004*/ 	.word	index@(_Z22ray_tracer_init_kernelP6PhotonPydddddddddi)
        /*0008*/ 	.word	0x0000001f


	//----- nvinfo : EIATTR_FRAME_SIZE
	.align		4
.L_12:
        /*000c*/ 	.byte	0x04, 0x11
        /*000e*/ 	.short	(.L_14 - .L_13)
	.align		4
.L_13:
        /*0010*/ 	.word	index@($__internal_3_$__cuda_sm20_div_rn_f64_full)
        /*0014*/ 	.word	0x00000030


	//----- nvinfo : EIATTR_FRAME_SIZE
	.align		4
.L_14:
        /*0018*/ 	.byte	0x04, 0x11
        /*001a*/ 	.short	(.L_16 - .L_15)
	.align		4
.L_15:
        /*001c*/ 	.word	index@(_Z22ray_tracer_init_kernelP6PhotonPydddddddddi)
        /*0020*/ 	.word	0x00000030


	//----- nvinfo : EIATTR_REGCOUNT
	.align		4
.L_16:
        /*0024*/ 	.byte	0x04, 0x2f
        /*0026*/ 	.short	(.L_18 - .L_17)
	.align		4
.L_17:
        /*0028*/ 	.word	index@(_Z17ray_tracer_kerneliP6PhotonPyS1_S1_S1_S1_S1_S1_S1_S1_PKdS3_S3_ddddddddddddii)
        /*002c*/ 	.word	0x00000038


	//----- nvinfo : EIATTR_FRAME_SIZE
	.align		4
.L_18:
        /*0030*/ 	.byte	0x04, 0x11
        /*0032*/ 	.short	(.L_20 - .L_19)
	.align		4
.L_19:
        /*0034*/ 	.word	index@($_Z17ray_tracer_kerneliP6PhotonPyS1_S1_S1_S1_S1_S1_S1_S1_PKdS3_S3_ddddddddddddii$__internal_trig_reduction_slowpathd)
        /*0038*/ 	.word	0x00000058


	//----- nvinfo : EIATTR_FRAME_SIZE
	.align		4
.L_20:
        /*003c*/ 	.byte	0x04, 0x11
        /*003e*/ 	.short	(.L_22 - .L_21)
	.align		4
.L_21:
        /*0040*/ 	.word	index@($_Z17ray_tracer_kerneliP6PhotonPyS1_S1_S1_S1_S1_S1_S1_S1_PKdS3_S3_ddddddddddddii$__internal_accurate_pow)
        /*0044*/ 	.word	0x00000058


	//----- nvinfo : EIATTR_FRAME_SIZE
	.align		4
.L_22:
        /*0048*/ 	.byte	0x04, 0x11
        /*004a*/ 	.short	(.L_24 - .L_23)
	.align		4
.L_23:
        /*004c*/ 	.word	index@($__internal_2_$__cuda_sm20_dsqrt_rn_f64_mediumpath_v1)
        /*0050*/ 	.word	0x00000058


	//----- nvinfo : EIATTR_FRAME_SIZE
	.align		4
.L_24:
        /*0054*/ 	.byte	0x04, 0x11
        /*0056*/ 	.short	(.L_26 - .L_25)
	.align		4
.L_25:
        /*0058*/ 	.word	index@($__internal_1_$__cuda_sm20_div_rn_f64_full)
        /*005c*/ 	.word	0x00000058


	//----- nvinfo : EIATTR_FRAME_SIZE
	.align		4
.L_26:
        /*0060*/ 	.byte	0x04, 0x11
        /*0062*/ 	.short	(.L_28 - .L_27)
	.align		4
.L_27:
        /*0064*/ 	.word	index@($__internal_0_$__cuda_sm20_dblrcp_rn_slowpath_v3)
        /*0068*/ 	.word	0x00000058


	//----- nvinfo : EIATTR_FRAME_SIZE
	.align		4
.L_28:
        /*006c*/ 	.byte	0x04, 0x11
        /*006e*/ 	.short	(.L_30 - .L_29)
	.align		4
.L_29:
        /*0070*/ 	.word	index@(_Z17ray_tracer_kerneliP6PhotonPyS1_S1_S1_S1_S1_S1_S1_S1_PKdS3_S3_ddddddddddddii)
        /*0074*/ 	.word	0x00000058


	//----- nvinfo : EIATTR_MIN_STACK_SIZE
	.align		4
.L_30:
        /*0078*/ 	.byte	0x04, 0x12
        /*007a*/ 	.short	(.L_32 - .L_31)
	.align		4
.L_31:
        /*007c*/ 	.word	index@(_Z17ray_tracer_kerneliP6PhotonPyS1_S1_S1_S1_S1_S1_S1_S1_PKdS3_S3_ddddddddddddii)
        /*0080*/ 	.word	0x00000058


	//----- nvinfo : EIATTR_MIN_STACK_SIZE
	.align		4
.L_32:
        /*0084*/ 	.byte	0x04, 0x12
        /*0086*/ 	.short	(.L_34 - .L_33)
	.align		4
.L_33:
        /*0088*/ 	.word	index@(_Z22ray_tracer_init_kernelP6PhotonPydddddddddi)
        /*008c*/ 	.word	0x00000030
.L_34:


//--------------------- .nv.compat                --------------------------
	.section	.nv.compat,"",@"SHT_CUDA_COMPAT_INFO"
	.align	4
        /*0000*/ 	.byte	0x02, 0x09, 0x00, 0x00, 0x02, 0x02, 0x01, 0x00, 0x02, 0x05, 0x05, 0x00, 0x03, 0x07, 0x01, 0x01
        /*0010*/ 	.byte	0x02, 0x03, 0x00, 0x00, 0x02, 0x06, 0x01, 0x00, 0x04, 0x0b, 0x08, 0x00, 0x01, 0x00, 0x00, 0x00
        /*0020*/ 	.byte	0x00, 0x00, 0x00, 0x00


//--------------------- .nv.info._Z17ray_tracer_kerneliP6PhotonPyS1_S1_S1_S1_S1_S1_S1_S1_PKdS3_S3_ddddddddddddii --------------------------
	.section	.nv.info._Z17ray_tracer_kerneliP6PhotonPyS1_S1_S1_S1_S1_S1_S1_S1_PKdS3_S3_ddddddddddddii,"",@"SHT_CUDA_INFO"
	.sectionflags	@""
	.align	4


	//----- nvinfo : EIATTR_CUDA_API_VERSION
	.align		4
        /*0000*/ 	.byte	0x04, 0x37
        /*0002*/ 	.short	(.L_36 - .L_35)
.L_35:
        /*0004*/ 	.word	0x00000082


	//----- nvinfo : EIATTR_KPARAM_INFO
	.align		4
.L_36:
        /*0008*/ 	.byte	0x04, 0x17
        /*000a*/ 	.short	(.L_38 - .L_37)
.L_37:
        /*000c*/ 	.word	0x00000000
        /*0010*/ 	.short	0x001b
        /*0012*/ 	.short	0x00d4
        /*0014*/ 	.byte	0x00, 0xf0, 0x11, 0x00


	//----- nvinfo : EIATTR_KPARAM_INFO
	.align		4
.L_38:
        /*0018*/ 	.byte	0x04, 0x17
        /*001a*/ 	.short	(.L_40 - .L_39)
.L_39:
        /*001c*/ 	.word	0x00000000
        /*0020*/ 	.short	0x001a
        /*0022*/ 	.short	0x00d0
        /*0024*/ 	.byte	0x00, 0xf0, 0x11, 0x00


	//----- nvinfo : EIATTR_KPARAM_INFO
	.align		4
.L_40:
        /*0028*/ 	.byte	0x04, 0x17
        /*002a*/ 	.short	(.L_42 - .L_41)
.L_41:
        /*002c*/ 	.word	0x00000000
        /*0030*/ 	.short	0x0019
        /*0032*/ 	.short	0x00c8
        /*0034*/ 	.byte	0x00, 0xf0, 0x21, 0x00


	//----- nvinfo : EIATTR_KPARAM_INFO
	.align		4
.L_42:
        /*0038*/ 	.byte	0x04, 0x17
        /*003a*/ 	.short	(.L_44 - .L_43)
.L_43:
        /*003c*/ 	.word	0x00000000
        /*0040*/ 	.short	0x0018
        /*0042*/ 	.short	0x00c0
        /*0044*/ 	.byte	0x00, 0xf0, 0x21, 0x00


	//----- nvinfo : EIATTR_KPARAM_INFO
	.align		4
.L_44:
        /*0048*/ 	.byte	0x04, 0x17
        /*004a*/ 	.short	(.L_46 - .L_45)
.L_45:
        /*004c*/ 	.word	0x00000000
        /*0050*/ 	.short	0x0017
        /*0052*/ 	.short	0x00b8
        /*0054*/ 	.byte	0x00, 0xf0, 0x21, 0x00


	//----- nvinfo : EIATTR_KPARAM_INFO
	.align		4
.L_46:
        /*0058*/ 	.byte	0x04, 0x17
        /*005a*/ 	.short	(.L_48 - .L_47)
.L_47:
        /*005c*/ 	.word	0x00000000
        /*0060*/ 	.short	0x0016
        /*0062*/ 	.short	0x00b0
        /*0064*/ 	.byte	0x00, 0xf0, 0x21, 0x00


	//----- nvinfo : EIATTR_KPARAM_INFO
	.align		4
.L_48:
        /*0068*/ 	.byte	0x04, 0x17
        /*006a*/ 	.short	(.L_50 - .L_49)
.L_49:
        /*006c*/ 	.word	0x00000000
        /*0070*/ 	.short	0x0015
        /*0072*/ 	.short	0x00a8
        /*0074*/ 	.byte	0x00, 0xf0, 0x21, 0x00


	//----- nvinfo : EIATTR_KPARAM_INFO
	.align		4
.L_50:
        /*0078*/ 	.byte	0x04, 0x17
        /*007a*/ 	.short	(.L_52 - .L_51)
.L_51:
        /*007c*/ 	.word	0x00000000
        /*0080*/ 	.short	0x0014
        /*0082*/ 	.short	0x00a0
        /*0084*/ 	.byte	0x00, 0xf0, 0x21, 0x00


	//----- nvinfo : EIATTR_KPARAM_INFO
	.align		4
.L_52:
        /*0088*/ 	.byte	0x04, 0x17
        /*008a*/ 	.short	(.L_54 - .L_53)
.L_53:
        /*008c*/ 	.word	0x00000000
        /*0090*/ 	.short	0x0013
        /*0092*/ 	.short	0x0098
        /*0094*/ 	.byte	0x00, 0xf0, 0x21, 0x00


	//----- nvinfo : EIATTR_KPARAM_INFO
	.align		4
.L_54:
        /*0098*/ 	.byte	0x04, 0x17
        /*009a*/ 	.short	(.L_56 - .L_55)
.L_55:
        /*009c*/ 	.word	0x00000000
        /*00a0*/ 	.short	0x0012
        /*00a2*/ 	.short	0x0090
        /*00a4*/ 	.byte	0x00, 0xf0, 0x21, 0x00


	//----- nvinfo : EIATTR_KPARAM_INFO
	.align		4
.L_56:
        /*00a8*/ 	.byte	0x04, 0x17
        /*00aa*/ 	.short	(.L_58 - .L_57)
.L_57:
        /*00ac*/ 	.word	0x00000000
        /*00b0*/ 	.short	0x0011
        /*00b2*/ 	.short	0x0088
        /*00b4*/ 	.byte	0x00, 0xf0, 0x21, 0x00


	//----- nvinfo : EIATTR_KPARAM_INFO
	.align		4
.L_58:
        /*00b8*/ 	.byte	0x04, 0x17
        /*00ba*/ 	.short	(.L_60 - .L_59)
.L_59:
        /*00bc*/ 	.word	0x00000000
        /*00c0*/ 	.short	0x0010
        /*00c2*/ 	.short	0x0080
        /*00c4*/ 	.byte	0x00, 0xf0, 0x21, 0x00


	//----- nvinfo : EIATTR_KPARAM_INFO
	.align		4
.L_60:
        /*00c8*/ 	.byte	0x04, 0x17
        /*00ca*/ 	.short	(.L_62 - .L_61)
.L_61:
        /*00cc*/ 	.word	0x00000000
        /*00d0*/ 	.short	0x000f
        /*00d2*/ 	.short	0x0078
        /*00d4*/ 	.byte	0x00, 0xf0, 0x21, 0x00


	//----- nvinfo : EIATTR_KPARAM_INFO
	.align		4
.L_62:
        /*00d8*/ 	.byte	0x04, 0x17
        /*00da*/ 	.short	(.L_64 - .L_63)
.L_63:
        /*00dc*/ 	.word	0x00000000
        /*00e0*/ 	.short	0x000e
        /*00e2*/ 	.short	0x0070
        /*00e4*/ 	.byte	0x00, 0xf0, 0x21, 0x00


	//----- nvinfo : EIATTR_KPARAM_INFO
	.align		4
.L_64:
        /*00e8*/ 	.byte	0x04, 0x17
        /*00ea*/ 	.short	(.L_66 - .L_65)
.L_65:
        /*00ec*/ 	.word	0x00000000
        /*00f0*/ 	.short	0x000d
        /*00f2*/ 	.short	0x0068
        /*00f4*/ 	.byte	0x00, 0xf5, 0x21, 0x00


	//----- nvinfo : EIATTR_KPARAM_INFO
	.align		4
.L_66:
        /*00f8*/ 	.byte	0x04, 0x17
        /*00fa*/ 	.short	(.L_68 - .L_67)
.L_67:
        /*00fc*/ 	.word	0x00000000
        /*0100*/ 	.short	0x000c
        /*0102*/ 	.short	0x0060
        /*0104*/ 	.byte	0x00, 0xf5, 0x21, 0x00


	//----- nvinfo : EIATTR_KPARAM_INFO
	.align		4
.L_68:
        /*0108*/ 	.byte	0x04, 0x17
        /*010a*/ 	.short	(.L_70 - .L_69)
.L_69:
        /*010c*/ 	.word	0x00000000
        /*0110*/ 	.short	0x000b
        /*0112*/ 	.short	0x0058
        /*0114*/ 	.byte	0x00, 0xf5, 0x21, 0x00


	//----- nvinfo : EIATTR_KPARAM_INFO
	.align		4
.L_70:
        /*0118*/ 	.byte	0x04, 0x17
        /*011a*/ 	.short	(.L_72 - .L_71)
.L_71:
        /*011c*/ 	.word	0x00000000
        /*0120*/ 	.short	0x000a
        /*0122*/ 	.short	0x0050
        /*0124*/ 	.byte	0x00, 0xf5, 0x21, 0x00


	//----- nvinfo : EIATTR_KPARAM_INFO
	.align		4
.L_72:
        /*0128*/ 	.byte	0x04, 0x17
        /*012a*/ 	.short	(.L_74 - .L_73)
.L_73:
        /*012c*/ 	.word	0x00000000
        /*0130*/ 	.short	0x0009
        /*0132*/ 	.short	0x0048
        /*0134*/ 	.byte	0x00, 0xf5, 0x21, 0x00


	//----- nvinfo : EIATTR_KPARAM_INFO
	.align		4
.L_74:
        /*0138*/ 	.byte	0x04, 0x17
        /*013a*/ 	.short	(.L_76 - .L_75)
.L_75:
        /*013c*/ 	.word	0x00000000
        /*0140*/ 	.short	0x0008
        /*0142*/ 	.short	0x0040
        /*0144*/ 	.byte	0x00, 0xf5, 0x21, 0x00


	//----- nvinfo : EIATTR_KPARAM_INFO
	.align		4
.L_76:
        /*0148*/ 	.byte	0x04, 0x17
        /*014a*/ 	.short	(.L_78 - .L_77)
.L_77:
        /*014c*/ 	.word	0x00000000
        /*0150*/ 	.short	0x0007
        /*0152*/ 	.short	0x0038
        /*0154*/ 	.byte	0x00, 0xf5, 0x21, 0x00


	//----- nvinfo : EIATTR_KPARAM_INFO
	.align		4
.L_78:
        /*0158*/ 	.byte	0x04, 0x17
        /*015a*/ 	.short	(.L_80 - .L_79)
.L_79:
        /*015c*/ 	.word	0x00000000
        /*0160*/ 	.short	0x0006
        /*0162*/ 	.short	0x0030
        /*0164*/ 	.byte	0x00, 0xf5, 0x21, 0x00


	//----- nvinfo : EIATTR_KPARAM_INFO
	.align		4
.L_80:
        /*0168*/ 	.byte	0x04, 0x17
        /*016a*/ 	.short	(.L_82 - .L_81)
.L_81:
        /*016c*/ 	.word	0x00000000
        /*0170*/ 	.short	0x0005
        /*0172*/ 	.short	0x0028
        /*0174*/ 	.byte	0x00, 0xf5, 0x21, 0x00


	//----- nvinfo : EIATTR_KPARAM_INFO
	.align		4
.L_82:
        /*0178*/ 	.byte	0x04, 0x17
        /*017a*/ 	.short	(.L_84 - .L_83)
.L_83:
        /*017c*/ 	.word	0x00000000
        /*0180*/ 	.short	0x0004
        /*0182*/ 	.short	0x0020
        /*0184*/ 	.byte	0x00, 0xf5, 0x21, 0x00


	//----- nvinfo : EIATTR_KPARAM_INFO
	.align		4
.L_84:
        /*0188*/ 	.byte	0x04, 0x17
        /*018a*/ 	.short	(.L_86 - .L_85)
.L_85:
        /*018c*/ 	.word	0x00000000
        /*0190*/ 	.short	0x0003
        /*0192*/ 	.short	0x0018
        /*0194*/ 	.byte	0x00, 0xf5, 0x21, 0x00


	//----- nvinfo : EIATTR_KPARAM_INFO
	.align		4
.L_86:
        /*0198*/ 	.byte	0x04, 0x17
        /*019a*/ 	.short	(.L_88 - .L_87)
.L_87:
        /*019c*/ 	.word	0x00000000
        /*01a0*/ 	.short	0x0002
        /*01a2*/ 	.short	0x0010
        /*01a4*/ 	.byte	0x00, 0xf5, 0x21, 0x00


	//----- nvinfo : EIATTR_KPARAM_INFO
	.align		4
.L_88:
        /*01a8*/ 	.byte	0x04, 0x17
        /*01aa*/ 	.short	(.L_90 - .L_89)
.L_89:
        /*01ac*/ 	.word	0x00000000
        /*01b0*/ 	.short	0x0001
        /*01b2*/ 	.short	0x0008
        /*01b4*/ 	.byte	0x00, 0xf5, 0x21, 0x00


	//----- nvinfo : EIATTR_KPARAM_INFO
	.align		4
.L_90:
        /*01b8*/ 	.byte	0x04, 0x17
        /*01ba*/ 	.short	(.L_92 - .L_91)
.L_91:
        /*01bc*/ 	.word	0x00000000
        /*01c0*/ 	.short	0x0000
        /*01c2*/ 	.short	0x0000
        /*01c4*/ 	.byte	0x00, 0xf0, 0x11, 0x00


	//----- nvinfo : EIATTR_SPARSE_MMA_MASK
	.align		4
.L_92:
        /*01c8*/ 	.byte	0x03, 0x50
        /*01ca*/ 	.short	0x0000


	//----- nvinfo : EIATTR_MAXREG_COUNT
	.align		4
        /*01cc*/ 	.byte	0x03, 0x1b
        /*01ce*/ 	.short	0x00ff


	//----- nvinfo : EIATTR_MERCURY_ISA_VERSION
	.align		4
        /*01d0*/ 	.byte	0x03, 0x5f
        /*01d2*/ 	.short	0x0101


	//----- nvinfo : EIATTR_INT_WARP_WIDE_INSTR_OFFSETS
	.align		4
        /*01d4*/ 	.byte	0x04, 0x31
        /*01d6*/ 	.short	(.L_94 - .L_93)


	//   ....[0]....
.L_93:
        /*01d8*/ 	.word	0x000046e0


	//   ....[1]....
        /*01dc*/ 	.word	0x00004840


	//   ....[2]....
        /*01e0*/ 	.word	0x00004d60


	//   ....[3]....
        /*01e4*/ 	.word	0x00005d90


	//   ....[4]....
        /*01e8*/ 	.word	0x00006490


	//   ....[5]....
        /*01ec*/ 	.word	0x00006790


	//   ....[6]....
        /*01f0*/ 	.word	0x00009360


	//   ....[7]....
        /*01f4*/ 	.word	0x000098d0


	//----- nvinfo : EIATTR_VRC_CTA_INIT_COUNT
	.align		4
.L_94:
        /*01f8*/ 	.byte	0x02, 0x4a
	.zero		1
	.zero		1


	//----- nvinfo : EIATTR_EXIT_INSTR_OFFSETS
	.align		4
        /*01fc*/ 	.byte	0x04, 0x1c
        /*01fe*/ 	.short	(.L_96 - .L_95)


	//   ....[0]....
.L_95:
        /*0200*/ 	.word	0x00002900


	//----- nvinfo : EIATTR_CRS_STACK_SIZE
	.align		4
.L_96:
        /*0204*/ 	.byte	0x04, 0x1e
        /*0206*/ 	.short	(.L_98 - .L_97)
.L_97:
        /*0208*/ 	.word	0x00000000


	//----- nvinfo : EIATTR_CBANK_PARAM_SIZE
	.align		4
.L_98:
        /*020c*/ 	.byte	0x03, 0x19
        /*020e*/ 	.short	0x00d8


	//----- nvinfo : EIATTR_PARAM_CBANK
	.align		4
        /*0210*/ 	.byte	0x04, 0x0a
        /*0212*/ 	.short	(.L_100 - .L_99)
	.align		4
.L_99:
        /*0214*/ 	.word	index@(.nv.constant0._Z17ray_tracer_kerneliP6PhotonPyS1_S1_S1_S1_S1_S1_S1_S1_PKdS3_S3_ddddddddddddii)
        /*0218*/ 	.short	0x0380
        /*021a*/ 	.short	0x00d8


	//----- nvinfo : EIATTR_SW_WAR
	.align		4
.L_100:
        /*021c*/ 	.byte	0x04, 0x36
        /*021e*/ 	.short	(.L_102 - .L_101)
.L_101:
        /*0220*/ 	.word	0x00000008
.L_102:


//--------------------- .nv.info._Z22ray_tracer_init_kernelP6PhotonPydddddddddi --------------------------
	.section	.nv.info._Z22ray_tracer_init_kernelP6PhotonPydddddddddi,"",@"SHT_CUDA_INFO"
	.sectionflags	@""
	.align	4


	//----- nvinfo : EIATTR_CUDA_API_VERSION
	.align		4
        /*0000*/ 	.byte	0x04, 0x37
        /*0002*/ 	.short	(.L_104 - .L_103)
.L_103:
        /*0004*/ 	.word	0x00000082


	//----- nvinfo : EIATTR_KPARAM_INFO
	.align		4
.L_104:
        /*0008*/ 	.byte	0x04, 0x17
        /*000a*/ 	.short	(.L_106 - .L_105)
.L_105:
        /*000c*/ 	.word	0x00000000
        /*0010*/ 	.short	0x000b
        /*0012*/ 	.short	0x0058
        /*0014*/ 	.byte	0x00, 0xf0, 0x11, 0x00


	//----- nvinfo : EIATTR_KPARAM_INFO
	.align		4
.L_106:
        /*0018*/ 	.byte	0x04, 0x17
        /*001a*/ 	.short	(.L_108 - .L_107)
.L_107:
        /*001c*/ 	.word	0x00000000
        /*0020*/ 	.short	0x000a
        /*0022*/ 	.short	0x0050
        /*0024*/ 	.byte	0x00, 0xf0, 0x21, 0x00


	//----- nvinfo : EIATTR_KPARAM_INFO
	.align		4
.L_108:
        /*0028*/ 	.byte	0x04, 0x17
        /*002a*/ 	.short	(.L_110 - .L_109)
.L_109:
        /*002c*/ 	.word	0x00000000
        /*0030*/ 	.short	0x0009
        /*0032*/ 	.short	0x0048
        /*0034*/ 	.byte	0x00, 0xf0, 0x21, 0x00


	//----- nvinfo : EIATTR_KPARAM_INFO
	.align		4
.L_110:
        /*0038*/ 	.byte	0x04, 0x17
        /*003a*/ 	.short	(.L_112 - .L_111)
.L_111:
        /*003c*/ 	.word	0x00000000
        /*0040*/ 	.short	0x0008
        /*0042*/ 	.short	0x0040
        /*0044*/ 	.byte	0x00, 0xf0, 0x21, 0x00


	//----- nvinfo : EIATTR_KPARAM_INFO
	.align		4
.L_112:
        /*0048*/ 	.byte	0x04, 0x17
        /*004a*/ 	.short	(.L_114 - .L_113)
.L_113:
        /*004c*/ 	.word	0x00000000
        /*0050*/ 	.short	0x0007
        /*0052*/ 	.short	0x0038
        /*0054*/ 	.byte	0x00, 0xf0, 0x21, 0x00


	//----- nvinfo : EIATTR_KPARAM_INFO
	.align		4
.L_114:
        /*0058*/ 	.byte	0x04, 0x17
        /*005a*/ 	.short	(.L_116 - .L_115)
.L_115:
        /*005c*/ 	.word	0x00000000
        /*0060*/ 	.short	0x0006
        /*0062*/ 	.short	0x0030
        /*0064*/ 	.byte	0x00, 0xf0, 0x21, 0x00


	//----- nvinfo : EIATTR_KPARAM_INFO
	.align		4
.L_116:
        /*0068*/ 	.byte	0x04, 0x17
        /*006a*/ 	.short	(.L_118 - .L_117)
.L_117:
        /*006c*/ 	.word	0x00000000
        /*0070*/ 	.short	0x0005
        /*0072*/ 	.short	0x0028
        /*0074*/ 	.byte	0x00, 0xf0, 0x21, 0x00


	//----- nvinfo : EIATTR_KPARAM_INFO
	.align		4
.L_118:
        /*0078*/ 	.byte	0x04, 0x17
        /*007a*/ 	.short	(.L_120 - .L_119)
.L_119:
        /*007c*/ 	.word	0x00000000
        /*0080*/ 	.short	0x0004
        /*0082*/ 	.short	0x0020
        /*0084*/ 	.byte	0x00, 0xf0, 0x21, 0x00


	//----- nvinfo : EIATTR_KPARAM_INFO
	.align		4
.L_120:
        /*0088*/ 	.byte	0x04, 0x17
        /*008a*/ 	.short	(.L_122 - .L_121)
.L_121:
        /*008c*/ 	.word	0x00000000
        /*0090*/ 	.short	0x0003
        /*0092*/ 	.short	0x0018
        /*0094*/ 	.byte	0x00, 0xf0, 0x21, 0x00


	//----- nvinfo : EIATTR_KPARAM_INFO
	.align		4
.L_122:
        /*0098*/ 	.byte	0x04, 0x17
        /*009a*/ 	.short	(.L_124 - .L_123)
.L_123:
        /*009c*/ 	.word	0x00000000
        /*00a0*/ 	.short	0x0002
        /*00a2*/ 	.short	0x0010
        /*00a4*/ 	.byte	0x00, 0xf0, 0x21, 0x00


	//----- nvinfo : EIATTR_KPARAM_INFO
	.align		4
.L_124:
        /*00a8*/ 	.byte	0x04, 0x17
        /*00aa*/ 	.short	(.L_126 - .L_125)
.L_125:
        /*00ac*/ 	.word	0x00000000
        /*00b0*/ 	.short	0x0001
        /*00b2*/ 	.short	0x0008
        /*00b4*/ 	.byte	0x00, 0xf5, 0x21, 0x00


	//----- nvinfo : EIATTR_KPARAM_INFO
	.align		4
.L_126:
        /*00b8*/ 	.byte	0x04, 0x17
        /*00ba*/ 	.short	(.L_128 - .L_127)
.L_127:
        /*00bc*/ 	.word	0x00000000
        /*00c0*/ 	.short	0x0000
        /*00c2*/ 	.short	0x0000
        /*00c4*/ 	.byte	0x00, 0xf5, 0x21, 0x00


	//----- nvinfo : EIATTR_SPARSE_MMA_MASK
	.align		4
.L_128:
        /*00c8*/ 	.byte	0x03, 0x50
        /*00ca*/ 	.short	0x0000


	//----- nvinfo : EIATTR_MAXREG_COUNT
	.align		4
        /*00cc*/ 	.byte	0x03, 0x1b
        /*00ce*/ 	.short	0x00ff


	//----- nvinfo : EIATTR_MERCURY_ISA_VERSION
	.align		4
        /*00d0*/ 	.byte	0x03, 0x5f
        /*00d2*/ 	.short	0x0101


	//----- nvinfo : EIATTR_VRC_CTA_INIT_COUNT
	.align		4
        /*00d4*/ 	.byte	0x02, 0x4a
	.zero		1
	.zero		1


	//----- nvinfo : EIATTR_EXIT_INSTR_OFFSETS
	.align		4
        /*00d8*/ 	.byte	0x04, 0x1c
        /*00da*/ 	.short	(.L_130 - .L_129)


	//   ....[0]....
.L_129:
        /*00dc*/ 	.word	0x00002e40


	//----- nvinfo : EIATTR_CRS_STACK_SIZE
	.align		4
.L_130:
        /*00e0*/ 	.byte	0x04, 0x1e
        /*00e2*/ 	.short	(.L_132 - .L_131)
.L_131:
        /*00e4*/ 	.word	0x00000000


	//----- nvinfo : EIATTR_CBANK_PARAM_SIZE
	.align		4
.L_132:
        /*00e8*/ 	.byte	0x03, 0x19
        /*00ea*/ 	.short	0x005c


	//----- nvinfo : EIATTR_PARAM_CBANK
	.align		4
        /*00ec*/ 	.byte	0x04, 0x0a
        /*00ee*/ 	.short	(.L_134 - .L_133)
	.align		4
.L_133:
        /*00f0*/ 	.word	index@(.nv.constant0._Z22ray_tracer_init_kernelP6PhotonPydddddddddi)
        /*00f4*/ 	.short	0x0380
        /*00f6*/ 	.short	0x005c


	//----- nvinfo : EIATTR_SW_WAR
	.align		4
.L_134:
        /*00f8*/ 	.byte	0x04, 0x36
        /*00fa*/ 	.short	(.L_136 - .L_135)
.L_135:
        /*00fc*/ 	.word	0x00000008
.L_136:


//--------------------- .nv.callgraph             --------------------------
	.section	.nv.callgraph,"",@"SHT_CUDA_CALLGRAPH"
	.align	4
	.sectionentsize	8
	.align		4
        /*0000*/ 	.word	0x00000000
	.align		4
        /*0004*/ 	.word	0xffffffff
	.align		4
        /*0008*/ 	.word	0x00000000
	.align		4
        /*000c*/ 	.word	0xfffffffe
	.align		4
        /*0010*/ 	.word	0x00000000
	.align		4
        /*0014*/ 	.word	0xfffffffd
	.align		4
        /*0018*/ 	.word	0x00000000
	.align		4
        /*001c*/ 	.word	0xfffffffc


//--------------------- .nv.constant4             --------------------------
	.section	.nv.constant4,"a",@progbits
	.align	8
	.align		8
.nv.constant4:
        /*0000*/ 	.dword	precalc_xorwow_matrix
	.align		8
        /*0008*/ 	.dword	precalc_xorwow_offset_matrix
	.align		8
        /*0010*/ 	.dword	mrg32k3aM1
	.align		8
        /*0018*/ 	.dword	mrg32k3aM2
	.align		8
        /*0020*/ 	.dword	mrg32k3aM1SubSeq
	.align		8
        /*0028*/ 	.dword	mrg32k3aM2SubSeq
	.align		8
        /*0030*/ 	.dword	mrg32k3aM1Seq
	.align		8
        /*0038*/ 	.dword	mrg32k3aM2Seq
	.align		8
        /*0040*/ 	.dword	__cudart_i2opi_d
	.align		8
        /*0048*/ 	.dword	__cudart_sin_cos_coeffs


//--------------------- .nv.constant3             --------------------------
	.section	.nv.constant3,"a",@progbits
	.align	8
.nv.constant3:
	.type		__cr_lgamma_table,@object
	.size		__cr_lgamma_table,(.L_8 - __cr_lgamma_table)
__cr_lgamma_table:
        /*0000*/ 	.byte	0x00, 0x00, 0x00, 0x00, 0x00, 0x00, 0x00, 0x00, 0x00, 0x00, 0x00, 0x00, 0x00, 0x00, 0x00, 0x00
        /*0010*/ 	.byte	0xef, 0x39, 0xfa, 0xfe, 0x42, 0x2e, 0xe6, 0x3f, 0x02, 0x20, 0x2a, 0xfa, 0x0b, 0xab, 0xfc, 0x3f
        /*0020*/ 	.byte	0xf9, 0x2c, 0x92, 0x7c, 0xa7, 0x6c, 0x09, 0x40, 0xc9, 0x79, 0x44, 0x3c, 0x64, 0x26, 0x13, 0x40
        /*0030*/ 	.byte	0xca, 0x01, 0xcf, 0x3a, 0x27, 0x51, 0x1a, 0x40, 0x30, 0xcc, 0x2d, 0xf3, 0xe1, 0x0c, 0x21, 0x40
        /*0040*/ 	.byte	0x0d, 0xb7, 0xfc, 0x82, 0x8e, 0x35, 0x25, 0x40
.L_8:


//--------------------- .text._Z17ray_tracer_kerneliP6PhotonPyS1_S1_S1_S1_S1_S1_S1_S1_PKdS3_S3_ddddddddddddii --------------------------
	.section	.text._Z17ray_tracer_kerneliP6PhotonPyS1_S1_S1_S1_S1_S1_S1_S1_PKdS3_S3_ddddddddddddii,"ax",@progbits
	.align	128
        .global         _Z17ray_tracer_kerneliP6PhotonPyS1_S1_S1_S1_S1_S1_S1_S1_PKdS3_S3_ddddddddddddii
        .type           _Z17ray_tracer_kerneliP6PhotonPyS1_S1_S1_S1_S1_S1_S1_S1_PKdS3_S3_ddddddddddddii,@function
        .size           _Z17ray_tracer_kerneliP6PhotonPyS1_S1_S1_S1_S1_S1_S1_S1_PKdS3_S3_ddddddddddddii,(.L_x_167 - _Z17ray_tracer_kerneliP6PhotonPyS1_S1_S1_S1_S1_S1_S1_S1_PKdS3_S3_ddddddddddddii)
        .other          _Z17ray_tracer_kerneliP6PhotonPyS1_S1_S1_S1_S1_S1_S1_S1_PKdS3_S3_ddddddddddddii,@"STO_CUDA_ENTRY STV_DEFAULT"
_Z17ray_tracer_kerneliP6PhotonPyS1_S1_S1_S1_S1_S1_S1_S1_PKdS3_S3_ddddddddddddii:
.text._Z17ray_tracer_kerneliP6PhotonPyS1_S1_S1_S1_S1_S1_S1_S1_PKdS3_S3_ddddddddddddii:
[----:B------:R-:W0:Y:S08]  /*0000*/  LDC R1, c[0x0][0x37c] ;  /* 0x0000df00ff017b82 */ /* 0x000e300000000800 */
[----:B------:R-:W1:Y:S01]  /*0010*/  LDC.64 R4, c[0x0][0x390] ;  /* 0x0000e400ff047b82 */ /* 0x000e620000000a00 */
[----:B------:R-:W1:Y:S01]  /*0020*/  LDCU.64 UR14, c[0x0][0x358] ;  /* 0x00006b00ff0e77ac */ /* 0x000e620008000a00 */
[----:B0-----:R-:W-:Y:S01]  /*0030*/  VIADD R1, R1, 0xffffffa8 ;  /* 0xffffffa801017836 */ /* 0x001fe20000000000 */
[----:B-1----:R-:W2:Y:S01]  /*0040*/  LDG.E.64 R4, desc[UR14][R4.64] ;  /* 0x0000000e04047981 */ /* 0x002ea2000c1e1b00 */
[----:B------:R-:W0:Y:S01]  /*0050*/  LDCU UR4, c[0x0][0x360] ;  /* 0x00006c00ff0477ac */ /* 0x000e220008000800 */
[----:B------:R-:W-:Y:S01]  /*0060*/  IMAD.MOV.U32 R13, RZ, RZ, -0x75bd8fc ;  /* 0xf8a42704ff0d7424 */ /* 0x000fe200078e00ff */
[----:B------:R-:W-:Y:S01]  /*0070*/  BSSY.RECONVERGENT B0, `(.L_x_0) ;  /* 0x0000265000007945 */ /* 0x000fe20003800200 */
[----:B------:R-:W0:Y:S01]  /*0080*/  S2R R33, SR_CTAID.X ;  /* 0x0000000000217919 */ /* 0x000e220000002500 */
[----:B------:R-:W-:-:S02]  /*0090*/  IMAD.MOV.U32 R11, RZ, RZ, -0x75bd8fc ;  /* 0xf8a42704ff0b7424 */ /* 0x000fc400078e00ff */
[----:B------:R-:W-:Y:S01]  /*00a0*/  IMAD.MOV.U32 R8, RZ, RZ, -0x23270784 ;  /* 0xdcd8f87cff087424 */ /* 0x000fe200078e00ff */
[----:B------:R-:W0:Y:S02]  /*00b0*/  S2R R0, SR_TID.X ;  /* 0x0000000000007919 */ /* 0x000e240000002100 */
[----:B0-----:R-:W-:-:S04]  /*00c0*/  IMAD R33, R33, UR4, R0 ;  /* 0x0000000421217c24 */ /* 0x001fc8000f8e0200 */
[----:B--2---:R-:W-:-:S05]  /*00d0*/  IMAD.IADD R0, R33, 0x1, R4 ;  /* 0x0000000121007824 */ /* 0x004fca00078e0204 */
[C---:B------:R-:W-:Y:S02]  /*00e0*/  LOP3.LUT R2, R0.reuse, 0xaad26b49, RZ, 0x3c, !PT ;  /* 0xaad26b4900027812 */ /* 0x040fe400078e3cff */
[----:B------:R-:W-:-:S03]  /*00f0*/  ISETP.NE.AND P0, PT, R0, RZ, PT ;  /* 0x000000ff0000720c */ /* 0x000fc60003f05270 */
[----:B------:R-:W-:Y:S02]  /*0100*/  IMAD R7, R2, 0x4182bed5, RZ ;  /* 0x4182bed502077824 */ /* 0x000fe400078e02ff */
[----:B------:R-:W-:Y:S02]  /*0110*/  IMAD.MOV.U32 R2, RZ, RZ, -0x23270784 ;  /* 0xdcd8f87cff027424 */ /* 0x000fe400078e00ff */
[C---:B------:R-:W-:Y:S01]  /*0120*/  VIADD R9, R7.reuse, 0x583f19 ;  /* 0x00583f1907097836 */ /* 0x040fe20000000000 */
[C---:B------:R-:W-:Y:S01]  /*0130*/  LOP3.LUT R10, R7.reuse, 0x159a55e5, RZ, 0x3c, !PT ;  /* 0x159a55e5070a7812 */ /* 0x040fe200078e3cff */
[C---:B------:R-:W-:Y:S02]  /*0140*/  VIADD R6, R7.reuse, 0xd9f6dc18 ;  /* 0xd9f6dc1807067836 */ /* 0x040fe40000000000 */
[----:B------:R-:W-:Y:S02]  /*0150*/  VIADD R7, R7, 0x75bcd15 ;  /* 0x075bcd1507077836 */ /* 0x000fe40000000000 */
[----:B------:R-:W-:-:S02]  /*0160*/  IMAD.MOV.U32 R12, RZ, RZ, R10 ;  /* 0x000000ffff0c7224 */ /* 0x000fc400078e000a */
[----:B------:R-:W-:Y:S01]  /*0170*/  IMAD.MOV.U32 R3, RZ, RZ, R9 ;  /* 0x000000ffff037224 */ /* 0x000fe200078e0009 */
[----:B------:R0:W-:Y:S04]  /*0180*/  STL.64 [R1], R6 ;  /* 0x0000000601007387 */ /* 0x0001e80000100a00 */
[----:B------:R0:W-:Y:S04]  /*0190*/  STL.64 [R1+0x8], R12 ;  /* 0x0000080c01007387 */ /* 0x0001e80000100a00 */
[----:B------:R0:W-:Y:S01]  /*01a0*/  STL.64 [R1+0x10], R2 ;  /* 0x0000100201007387 */ /* 0x0001e20000100a00 */
[----:B------:R-:W-:Y:S05]  /*01b0*/  @!P0 BRA `(.L_x_1) ;  /* 0x0000002400408947 */ /* 0x000fea0003800000 */
[----:B------:R-:W-:Y:S01]  /*01c0*/  CS2R R14, SRZ ;  /* 0x00000000000e7805 */ /* 0x000fe2000001ff00 */
[----:B------:R-:W-:Y:S02]  /*01d0*/  IMAD.MOV.U32 R11, RZ, RZ, -0x75bd8fc ;  /* 0xf8a42704ff0b7424 */ /* 0x000fe400078e00ff */
[----:B------:R-:W-:-:S07]  /*01e0*/  IMAD.MOV.U32 R8, RZ, RZ, -0x23270784 ;  /* 0xdcd8f87cff087424 */ /* 0x000fce00078e00ff */
.L_x_10:
[----:B------:R-:W-:Y:S01]  /*01f0*/  LOP3.LUT R31, R0, 0x3, RZ, 0xc0, !PT ;  /* 0x00000003001f7812 */ /* 0x000fe200078ec0ff */
[----:B------:R-:W-:Y:S03]  /*0200*/  BSSY.RECONVERGENT B1, `(.L_x_2) ;  /* 0x0000245000017945 */ /* 0x000fe60003800200 */
[----:B------:R-:W-:-:S04]  /*0210*/  ISETP.NE.U32.AND P0, PT, R31, RZ, PT ;  /* 0x000000ff1f00720c */ /* 0x000fc80003f05070 */
[----:B------:R-:W-:-:S13]  /*0220*/  ISETP.NE.AND.EX P0, PT, RZ, RZ, PT, P0 ;  /* 0x000000ffff00720c */ /* 0x000fda0003f05300 */
[----:B-123--:R-:W-:Y:S05]  /*0230*/  @!P0 BRA `(.L_x_3) ;  /* 0x0000002400048947 */ /* 0x00efea0003800000 */
[----:B0-----:R-:W0:Y:S01]  /*0240*/  LDC.64 R2, c[0x4][RZ] ;  /* 0x01000000ff027b82 */ /* 0x001e220000000a00 */
[----:B------:R-:W-:Y:S01]  /*0250*/  IMAD.MOV.U32 R16, RZ, RZ, RZ ;  /* 0x000000ffff107224 */ /* 0x000fe200078e00ff */
[----:B------:R-:W-:Y:S02]  /*0260*/  CS2R R8, SRZ ;  /* 0x0000000000087805 */ /* 0x000fe4000001ff00 */
[----:B------:R-:W-:Y:S01]  /*0270*/  CS2R R10, SRZ ;  /* 0x00000000000a7805 */ /* 0x000fe2000001ff00 */
[----:B------:R-:W-:Y:S02]  /*0280*/  IMAD.MOV.U32 R7, RZ, RZ, RZ ;  /* 0x000000ffff077224 */ /* 0x000fe400078e00ff */
[----:B0-----:R-:W-:-:S07]  /*0290*/  IMAD.WIDE.U32 R2, R14, 0xc80, R2 ;  /* 0x00000c800e027825 */ /* 0x001fce00078e0002 */
.L_x_5:
[----:B------:R-:W-:-:S06]  /*02a0*/  IMAD R17, R16, 0x4, R1 ;  /* 0x0000000410117824 */ /* 0x000fcc00078e0201 */
[----:B------:R-:W5:Y:S01]  /*02b0*/  LDL R17, [R17+0x4] ;  /* 0x0000040011117983 */ /* 0x000f620000100800 */
[----:B------:R-:W-:Y:S01]  /*02c0*/  IMAD.SHL.U32 R18, R16, 0x20, RZ ;  /* 0x0000002010127824 */ /* 0x000fe200078e00ff */
[----:B------:R-:W-:-:S06]  /*02d0*/  UMOV UR4, URZ ;  /* 0x000000ff00047c82 */ /* 0x000fcc0008000000 */
.L_x_4:
[----:B-----5:R-:W-:Y:S01]  /*02e0*/  SHF.R.U32.HI R38, RZ, UR4, R17 ;  /* 0x00000004ff267c19 */ /* 0x020fe20008011611 */
[----:B------:R-:W-:-:S03]  /*02f0*/  VIADD R12, R18, UR4 ;  /* 0x00000004120c7c36 */ /* 0x000fc60008000000 */
[----:B------:R-:W-:-:S04]  /*0300*/  LOP3.LUT R13, R38, 0x1, RZ, 0xc0, !PT ;  /* 0x00000001260d7812 */ /* 0x000fc800078ec0ff */
[----:B------:R-:W-:Y:S01]  /*0310*/  ISETP.NE.U32.AND P0, PT, R13, 0x1, PT ;  /* 0x000000010d00780c */ /* 0x000fe20003f05070 */
[----:B------:R-:W-:-:S03]  /*0320*/  IMAD R13, R12, 0x5, RZ ;  /* 0x000000050c0d7824 */ /* 0x000fc600078e02ff */
[----:B------:R-:W-:Y:S01]  /*0330*/  R2P PR, R38, 0x7e ;  /* 0x0000007e26007804 */ /* 0x000fe20000000000 */
[----:B------:R-:W-:-:S08]  /*0340*/  IMAD.WIDE.U32 R12, R13, 0x4, R2 ;  /* 0x000000040d0c7825 */ /* 0x000fd000078e0002 */
[----:B------:R-:W2:Y:S04]  /*0350*/  @!P0 LDG.E R24, desc[UR14][R12.64+0x10] ;  /* 0x0000100e0c188981 */ /* 0x000ea8000c1e1900 */
[----:B------:R-:W3:Y:S04]  /*0360*/  @P1 LDG.E R28, desc[UR14][R12.64+0x24] ;  /* 0x0000240e0c1c1981 */ /* 0x000ee8000c1e1900 */
[----:B------:R-:W4:Y:S04]  /*0370*/  @!P0 LDG.E R20, desc[UR14][R12.64] ;  /* 0x0000000e0c148981 */ /* 0x000f28000c1e1900 */
[----:B------:R-:W4:Y:S04]  /*0380*/  @!P0 LDG.E R19, desc[UR14][R12.64+0x4] ;  /* 0x0000040e0c138981 */ /* 0x000f28000c1e1900 */
[----:B------:R-:W4:Y:S04]  /*0390*/  @!P0 LDG.E R21, desc[UR14][R12.64+0xc] ;  /* 0x00000c0e0c158981 */ /* 0x000f28000c1e1900 */
[----:B------:R-:W4:Y:S04]  /*03a0*/  @P2 LDG.E R30, desc[UR14][R12.64+0x38] ;  /* 0x0000380e0c1e2981 */ /* 0x000f28000c1e1900 */
[----:B------:R-:W4:Y:S04]  /*03b0*/  @!P0 LDG.E R22, desc[UR14][R12.64+0x8] ;  /* 0x0000080e0c168981 */ /* 0x000f28000c1e1900 */
[----:B------:R-:W4:Y:S04]  /*03c0*/  @P3 LDG.E R32, desc[UR14][R12.64+0x4c] ;  /* 0x00004c0e0c203981 */ /* 0x000f28000c1e1900 */
        /* <DEDUP_REMOVED lines=14> */
[----:B------:R-:W4:Y:S01]  /*04b0*/  @P6 LDG.E R45, desc[UR14][R12.64+0x84] ;  /* 0x0000840e0c2d6981 */ /* 0x000f22000c1e1900 */
[----:B--2---:R-:W-:-:S03]  /*04c0*/  @!P0 LOP3.LUT R9, R9, R24, RZ, 0x3c, !PT ;  /* 0x0000001809098212 */ /* 0x004fc600078e3cff */
[----:B------:R-:W2:Y:S01]  /*04d0*/  @P2 LDG.E R24, desc[UR14][R12.64+0x30] ;  /* 0x0000300e0c182981 */ /* 0x000ea2000c1e1900 */
[----:B---3--:R-:W-:-:S03]  /*04e0*/  @P1 LOP3.LUT R9, R9, R28, RZ, 0x3c, !PT ;  /* 0x0000001c09091212 */ /* 0x008fc600078e3cff */
[----:B------:R-:W3:Y:S01]  /*04f0*/  @P3 LDG.E R28, desc[UR14][R12.64+0x44] ;  /* 0x0000440e0c1c3981 */ /* 0x000ee2000c1e1900 */
[----:B----4-:R-:W-:-:S03]  /*0500*/  @!P0 LOP3.LUT R7, R7, R20, RZ, 0x3c, !PT ;  /* 0x0000001407078212 */ /* 0x010fc600078e3cff */
[----:B------:R-:W4:Y:S01]  /*0510*/  @P1 LDG.E R20, desc[UR14][R12.64+0x1c] ;  /* 0x00001c0e0c141981 */ /* 0x000f22000c1e1900 */
[----:B------:R-:W-:-:S03]  /*0520*/  @!P0 LOP3.LUT R10, R10, R19, RZ, 0x3c, !PT ;  /* 0x000000130a0a8212 */ /* 0x000fc600078e3cff */
[----:B------:R-:W2:Y:S01]  /*0530*/  @P1 LDG.E R19, desc[UR14][R12.64+0x18] ;  /* 0x0000180e0c131981 */ /* 0x000ea2000c1e1900 */
[----:B------:R-:W-:-:S03]  /*0540*/  @!P0 LOP3.LUT R8, R8, R21, RZ, 0x3c, !PT ;  /* 0x0000001508088212 */ /* 0x000fc600078e3cff */
[----:B------:R-:W3:Y:S01]  /*0550*/  @P1 LDG.E R21, desc[UR14][R12.64+0x20] ;  /* 0x0000200e0c151981 */ /* 0x000ee2000c1e1900 */
[----:B------:R-:W-:-:S03]  /*0560*/  @P2 LOP3.LUT R9, R9, R30, RZ, 0x3c, !PT ;  /* 0x0000001e09092212 */ /* 0x000fc600078e3cff */
[----:B------:R-:W3:Y:S01]  /*0570*/  @P4 LDG.E R30, desc[UR14][R12.64+0x50] ;  /* 0x0000500e0c1e4981 */ /* 0x000ee2000c1e1900 */
[----:B------:R-:W-:-:S03]  /*0580*/  @!P0 LOP3.LUT R11, R11, R22, RZ, 0x3c, !PT ;  /* 0x000000160b0b8212 */ /* 0x000fc600078e3cff */
[----:B------:R-:W3:Y:S01]  /*0590*/  @P2 LDG.E R22, desc[UR14][R12.64+0x28] ;  /* 0x0000280e0c162981 */ /* 0x000ee2000c1e1900 */
[----:B------:R-:W-:Y:S02]  /*05a0*/  @P3 LOP3.LUT R9, R9, R32, RZ, 0x3c, !PT ;  /* 0x0000002009093212 */ /* 0x000fe400078e3cff */
[----:B------:R-:W-:Y:S01]  /*05b0*/  @P1 LOP3.LUT R7, R7, R26, RZ, 0x3c, !PT ;  /* 0x0000001a07071212 */ /* 0x000fe200078e3cff */
[----:B------:R-:W3:Y:S01]  /*05c0*/  @P4 LDG.E R32, desc[UR14][R12.64+0x58] ;  /* 0x0000580e0c204981 */ /* 0x000ee2000c1e1900 */
[----:B------:R-:W-:-:S03]  /*05d0*/  LOP3.LUT P0, RZ, R38, 0x80, RZ, 0xc0, !PT ;  /* 0x0000008026ff7812 */ /* 0x000fc6000780c0ff */
[----:B------:R-:W3:Y:S01]  /*05e0*/  @P3 LDG.E R26, desc[UR14][R12.64+0x3c] ;  /* 0x00003c0e0c1a3981 */ /* 0x000ee2000c1e1900 */
[----:B------:R-:W-:-:S03]  /*05f0*/  @P4 LOP3.LUT R9, R9, R34, RZ, 0x3c, !PT ;  /* 0x0000002209094212 */ /* 0x000fc600078e3cff */
[----:B------:R-:W3:Y:S01]  /*0600*/  @P5 LDG.E R34, desc[UR14][R12.64+0x64] ;  /* 0x0000640e0c225981 */ /* 0x000ee2000c1e1900 */
[----:B------:R-:W-:-:S03]  /*0610*/  @P5 LOP3.LUT R9, R9, R36, RZ, 0x3c, !PT ;  /* 0x0000002409095212 */ /* 0x000fc600078e3cff */
[----:B------:R-:W3:Y:S01]  /*0620*/  @P5 LDG.E R36, desc[UR14][R12.64+0x6c] ;  /* 0x00006c0e0c245981 */ /* 0x000ee2000c1e1900 */
[----:B------:R-:W-:-:S03]  /*0630*/  @P6 LOP3.LUT R9, R9, R40, RZ, 0x3c, !PT ;  /* 0x0000002809096212 */ /* 0x000fc600078e3cff */
[----:B------:R-:W3:Y:S04]  /*0640*/  @P6 LDG.E R40, desc[UR14][R12.64+0x78] ;  /* 0x0000780e0c286981 */ /* 0x000ee8000c1e1900 */
[----:B------:R-:W3:Y:S04]  /*0650*/  @P0 LDG.E R44, desc[UR14][R12.64+0x8c] ;  /* 0x00008c0e0c2c0981 */ /* 0x000ee8000c1e1900 */
[----:B------:R-:W3:Y:S04]  /*0660*/  @P0 LDG.E R47, desc[UR14][R12.64+0x90] ;  /* 0x0000900e0c2f0981 */ /* 0x000ee8000c1e1900 */
[----:B------:R-:W3:Y:S04]  /*0670*/  @P0 LDG.E R46, desc[UR14][R12.64+0x94] ;  /* 0x0000940e0c2e0981 */ /* 0x000ee8000c1e1900 */
[----:B------:R-:W3:Y:S04]  /*0680*/  @P0 LDG.E R49, desc[UR14][R12.64+0x98] ;  /* 0x0000980e0c310981 */ /* 0x000ee8000c1e1900 */
[----:B------:R-:W3:Y:S01]  /*0690*/  @P0 LDG.E R48, desc[UR14][R12.64+0x9c] ;  /* 0x00009c0e0c300981 */ /* 0x000ee2000c1e1900 */
[----:B----4-:R-:W-:-:S02]  /*06a0*/  @P1 LOP3.LUT R11, R11, R20, RZ, 0x3c, !PT ;  /* 0x000000140b0b1212 */ /* 0x010fc400078e3cff */
[----:B--2---:R-:W-:Y:S02]  /*06b0*/  @P1 LOP3.LUT R10, R10, R19, RZ, 0x3c, !PT ;  /* 0x000000130a0a1212 */ /* 0x004fe400078e3cff */
[----:B---3--:R-:W-:Y:S02]  /*06c0*/  @P1 LOP3.LUT R8, R8, R21, RZ, 0x3c, !PT ;  /* 0x0000001508081212 */ /* 0x008fe400078e3cff */
[----:B------:R-:W-:Y:S02]  /*06d0*/  @P2 LOP3.LUT R10, R10, R23, RZ, 0x3c, !PT ;  /* 0x000000170a0a2212 */ /* 0x000fe400078e3cff */
[----:B------:R-:W-:Y:S02]  /*06e0*/  @P2 LOP3.LUT R11, R11, R24, RZ, 0x3c, !PT ;  /* 0x000000180b0b2212 */ /* 0x000fe400078e3cff */
[----:B------:R-:W-:Y:S02]  /*06f0*/  @P2 LOP3.LUT R8, R8, R25, RZ, 0x3c, !PT ;  /* 0x0000001908082212 */ /* 0x000fe400078e3cff */
[----:B------:R-:W-:-:S02]  /*0700*/  @P2 LOP3.LUT R7, R7, R22, RZ, 0x3c, !PT ;  /* 0x0000001607072212 */ /* 0x000fc400078e3cff */
[----:B------:R-:W-:Y:S02]  /*0710*/  @P3 LOP3.LUT R10, R10, R27, RZ, 0x3c, !PT ;  /* 0x0000001b0a0a3212 */ /* 0x000fe400078e3cff */
[----:B------:R-:W-:Y:S02]  /*0720*/  @P3 LOP3.LUT R11, R11, R28, RZ, 0x3c, !PT ;  /* 0x0000001c0b0b3212 */ /* 0x000fe400078e3cff */
        /* <DEDUP_REMOVED lines=19> */
[----:B------:R-:W-:-:S13]  /*0860*/  R2P PR, R38.B1, 0x7f ;  /* 0x0000007f26007804 */ /* 0x000fda0000001000 */
[----:B------:R-:W2:Y:S04]  /*0870*/  @P0 LDG.E R22, desc[UR14][R12.64+0xa0] ;  /* 0x0000a00e0c160981 */ /* 0x000ea8000c1e1900 */
[----:B------:R-:W3:Y:S04]  /*0880*/  @P0 LDG.E R19, desc[UR14][R12.64+0xa4] ;  /* 0x0000a40e0c130981 */ /* 0x000ee8000c1e1900 */
        /* <DEDUP_REMOVED lines=22> */
[----:B--2---:R-:W-:-:S03]  /*09f0*/  @P0 LOP3.LUT R7, R7, R22, RZ, 0x3c, !PT ;  /* 0x0000001607070212 */ /* 0x004fc600078e3cff */
[----:B------:R-:W2:Y:S01]  /*0a00*/  @P2 LDG.E R22, desc[UR14][R12.64+0xc8] ;  /* 0x0000c80e0c162981 */ /* 0x000ea2000c1e1900 */
[----:B---3--:R-:W-:-:S03]  /*0a10*/  @P0 LOP3.LUT R10, R10, R19, RZ, 0x3c, !PT ;  /* 0x000000130a0a0212 */ /* 0x008fc600078e3cff */
[----:B------:R-:W3:Y:S01]  /*0a20*/  @P2 LDG.E R19, desc[UR14][R12.64+0xcc] ;  /* 0x0000cc0e0c132981 */ /* 0x000ee2000c1e1900 */
[----:B----4-:R-:W-:-:S03]  /*0a30*/  @P0 LOP3.LUT R11, R11, R24, RZ, 0x3c, !PT ;  /* 0x000000180b0b0212 */ /* 0x010fc600078e3cff */
[----:B------:R-:W4:Y:S01]  /*0a40*/  @P2 LDG.E R24, desc[UR14][R12.64+0xd0] ;  /* 0x0000d00e0c182981 */ /* 0x000f22000c1e1900 */
[----:B------:R-:W-:-:S03]  /*0a50*/  @P0 LOP3.LUT R8, R8, R21, RZ, 0x3c, !PT ;  /* 0x0000001508080212 */ /* 0x000fc600078e3cff */
        /* <DEDUP_REMOVED lines=11> */
[----:B------:R-:W-:-:S03]  /*0b10*/  LOP3.LUT P0, RZ, R38, 0x8000, RZ, 0xc0, !PT ;  /* 0x0000800026ff7812 */ /* 0x000fc6000780c0ff */
[----:B------:R-:W4:Y:S01]  /*0b20*/  @P4 LDG.E R38, desc[UR14][R12.64+0x100] ;  /* 0x0001000e0c264981 */ /* 0x000f22000c1e1900 */
[----:B------:R-:W-:-:S03]  /*0b30*/  @P1 LOP3.LUT R9, R9, R20, RZ, 0x3c, !PT ;  /* 0x0000001409091212 */ /* 0x000fc600078e3cff */
[----:B------:R-:W4:Y:S06]  /*0b40*/  @P6 LDG.E R20, desc[UR14][R12.64+0x128] ;  /* 0x0001280e0c146981 */ /* 0x000f2c000c1e1900 */
[----:B------:R-:W4:Y:S04]  /*0b50*/  @P0 LDG.E R50, desc[UR14][R12.64+0x12c] ;  /* 0x00012c0e0c320981 */ /* 0x000f28000c1e1900 */
[----:B------:R-:W4:Y:S04]  /*0b60*/  @P0 LDG.E R43, desc[UR14][R12.64+0x130] ;  /* 0x0001300e0c2b0981 */ /* 0x000f28000c1e1900 */
[----:B------:R-:W4:Y:S04]  /*0b70*/  @P0 LDG.E R52, desc[UR14][R12.64+0x134] ;  /* 0x0001340e0c340981 */ /* 0x000f28000c1e1900 */
[----:B------:R-:W4:Y:S04]  /*0b80*/  @P0 LDG.E R47, desc[UR14][R12.64+0x13c] ;  /* 0x00013c0e0c2f0981 */ /* 0x000f28000c1e1900 */
[----:B------:R-:W4:Y:S01]  /*0b90*/  @P0 LDG.E R45, desc[UR14][R12.64+0x138] ;  /* 0x0001380e0c2d0981 */ /* 0x000f22000c1e1900 */
[----:B------:R-:W-:-:S04]  /*0ba0*/  UIADD3 UR4, UPT, UPT, UR4, 0x10, URZ ;  /* 0x0000001004047890 */ /* 0x000fc8000fffe0ff */
[----:B------:R-:W-:Y:S01]  /*0bb0*/  UISETP.NE.AND UP0, UPT, UR4, 0x20, UPT ;  /* 0x000000200400788c */ /* 0x000fe2000bf05270 */
[----:B--2---:R-:W-:Y:S02]  /*0bc0*/  @P2 LOP3.LUT R7, R7, R22, RZ, 0x3c, !PT ;  /* 0x0000001607072212 */ /* 0x004fe400078e3cff */
[----:B---3--:R-:W-:Y:S02]  /*0bd0*/  @P2 LOP3.LUT R10, R10, R19, RZ, 0x3c, !PT ;  /* 0x000000130a0a2212 */ /* 0x008fe400078e3cff */
[----:B----4-:R-:W-:Y:S02]  /*0be0*/  @P2 LOP3.LUT R11, R11, R24, RZ, 0x3c, !PT ;  /* 0x000000180b0b2212 */ /* 0x010fe400078e3cff */
        /* <DEDUP_REMOVED lines=26> */
[----:B------:R-:W-:Y:S01]  /*0d90*/  @P0 LOP3.LUT R8, R8, R45, RZ, 0x3c, !PT ;  /* 0x0000002d08080212 */ /* 0x000fe200078e3cff */
[----:B------:R-:W-:Y:S06]  /*0da0*/  BRA.U UP0, `(.L_x_4) ;  /* 0xfffffff5004c7547 */ /* 0x000fec000b83ffff */
[----:B------:R-:W-:-:S05]  /*0db0*/  VIADD R16, R16, 0x1 ;  /* 0x0000000110107836 */ /* 0x000fca0000000000 */
[----:B------:R-:W-:-:S13]  /*0dc0*/  ISETP.NE.AND P0, PT, R16, 0x5, PT ;  /* 0x000000051000780c */ /* 0x000fda0003f05270 */
[----:B------:R-:W-:Y:S05]  /*0dd0*/  @P0 BRA `(.L_x_5) ;  /* 0xfffffff400300947 */ /* 0x000fea000383ffff */
[----:B------:R1:W-:Y:S01]  /*0de0*/  STL [R1+0x4], R7 ;  /* 0x0000040701007387 */ /* 0x0003e20000100800 */
[----:B------:R-:W-:-:S03]  /*0df0*/  ISETP.NE.U32.AND P0, PT, R31, 0x1, PT ;  /* 0x000000011f00780c */ /* 0x000fc60003f05070 */
[----:B------:R1:W-:Y:S01]  /*0e00*/  STL.64 [R1+0x8], R10 ;  /* 0x0000080a01007387 */ /* 0x0003e20000100a00 */
[----:B------:R-:W-:-:S03]  /*0e10*/  ISETP.NE.AND.EX P0, PT, RZ, RZ, PT, P0 ;  /* 0x000000ffff00720c */ /* 0x000fc60003f05300 */
[----:B------:R1:W-:Y:S10]  /*0e20*/  STL.64 [R1+0x10], R8 ;  /* 0x0000100801007387 */ /* 0x0003f40000100a00 */
[----:B------:R-:W-:Y:S05]  /*0e30*/  @!P0 BRA `(.L_x_3) ;  /* 0x0000001800048947 */ /* 0x000fea0003800000 */
[----:B------:R-:W-:Y:S01]  /*0e40*/  UMOV UR4, URZ ;  /* 0x000000ff00047c82 */ /* 0x000fe20008000000 */
[----:B------:R-:W-:Y:S01]  /*0e50*/  UMOV UR5, URZ ;  /* 0x000000ff00057c82 */ /* 0x000fe20008000000 */
[----:B------:R-:W-:Y:S02]  /*0e60*/  IMAD.MOV.U32 R16, RZ, RZ, RZ ;  /* 0x000000ffff107224 */ /* 0x000fe400078e00ff */
[----:B-1----:R-:W-:Y:S02]  /*0e70*/  IMAD.MOV.U32 R7, RZ, RZ, RZ ;  /* 0x000000ffff077224 */ /* 0x002fe400078e00ff */
[----:B------:R-:W-:Y:S02]  /*0e80*/  IMAD.U32 R9, RZ, RZ, UR4 ;  /* 0x00000004ff097e24 */ /* 0x000fe4000f8e00ff */
[----:B------:R-:W-:Y:S02]  /*0e90*/  IMAD.U32 R8, RZ, RZ, UR5 ;  /* 0x00000005ff087e24 */ /* 0x000fe4000f8e00ff */
[----:B------:R-:W-:-:S02]  /*0ea0*/  IMAD.U32 R11, RZ, RZ, UR4 ;  /* 0x00000004ff0b7e24 */ /* 0x000fc4000f8e00ff */
[----:B------:R-:W-:-:S07]  /*0eb0*/  IMAD.U32 R10, RZ, RZ, UR5 ;  /* 0x00000005ff0a7e24 */ /* 0x000fce000f8e00ff */
.L_x_7:
[----:B------:R-:W-:-:S06]  /*0ec0*/  IMAD R17, R16, 0x4, R1 ;  /* 0x0000000410117824 */ /* 0x000fcc00078e0201 */
[----:B------:R-:W5:Y:S01]  /*0ed0*/  LDL R17, [R17+0x4] ;  /* 0x0000040011117983 */ /* 0x000f620000100800 */
[----:B------:R-:W-:Y:S01]  /*0ee0*/  IMAD.SHL.U32 R18, R16, 0x20, RZ ;  /* 0x0000002010127824 */ /* 0x000fe200078e00ff */
[----:B------:R-:W-:-:S06]  /*0ef0*/  UMOV UR4, URZ ;  /* 0x000000ff00047c82 */ /* 0x000fcc0008000000 */
.L_x_6:
        /* <DEDUP_REMOVED lines=181> */
[----:B------:R-:W-:Y:S05]  /*1a50*/  @P0 BRA `(.L_x_3) ;  /* 0x0000000800fc0947 */ /* 0x000fea0003800000 */
[----:B------:R-:W-:Y:S01]  /*1a60*/  UMOV UR4, URZ ;  /* 0x000000ff00047c82 */ /* 0x000fe20008000000 */
[----:B------:R-:W-:Y:S01]  /*1a70*/  UMOV UR5, URZ ;  /* 0x000000ff00057c82 */ /* 0x000fe20008000000 */
[----:B------:R-:W-:Y:S02]  /*1a80*/  IMAD.MOV.U32 R16, RZ, RZ, RZ ;  /* 0x000000ffff107224 */ /* 0x000fe400078e00ff */
[----:B--2---:R-:W-:Y:S02]  /*1a90*/  IMAD.MOV.U32 R7, RZ, RZ, RZ ;  /* 0x000000ffff077224 */ /* 0x004fe400078e00ff */
[----:B------:R-:W-:Y:S02]  /*1aa0*/  IMAD.U32 R9, RZ, RZ, UR4 ;  /* 0x00000004ff097e24 */ /* 0x000fe4000f8e00ff */
[----:B------:R-:W-:Y:S02]  /*1ab0*/  IMAD.U32 R8, RZ, RZ, UR5 ;  /* 0x00000005ff087e24 */ /* 0x000fe4000f8e00ff */
[----:B------:R-:W-:-:S02]  /*1ac0*/  IMAD.U32 R11, RZ, RZ, UR4 ;  /* 0x00000004ff0b7e24 */ /* 0x000fc4000f8e00ff */
[----:B------:R-:W-:-:S07]  /*1ad0*/  IMAD.U32 R10, RZ, RZ, UR5 ;  /* 0x00000005ff0a7e24 */ /* 0x000fce000f8e00ff */
.L_x_9:
[----:B------:R-:W-:-:S06]  /*1ae0*/  IMAD R17, R16, 0x4, R1 ;  /* 0x0000000410117824 */ /* 0x000fcc00078e0201 */
[----:B------:R-:W5:Y:S01]  /*1af0*/  LDL R17, [R17+0x4] ;  /* 0x0000040011117983 */ /* 0x000f620000100800 */
[----:B------:R-:W-:Y:S01]  /*1b00*/  IMAD.SHL.U32 R18, R16, 0x20, RZ ;  /* 0x0000002010127824 */ /* 0x000fe200078e00ff */
[----:B------:R-:W-:-:S06]  /*1b10*/  UMOV UR4, URZ ;  /* 0x000000ff00047c82 */ /* 0x000fcc0008000000 */
.L_x_8:
        /* <DEDUP_REMOVED lines=9> */
[----:B------:R-:W4:Y:S04]  /*1bb0*/  @P2 LDG.E R28, desc[UR14][R12.64+0x38] ;  /* 0x0000380e0c1c2981 */ /* 0x000f28000c1e1900 */
[----:B------:R-:W4:Y:S04]  /*1bc0*/  @!P0 LDG.E R20, desc[UR14][R12.64] ;  /* 0x0000000e0c148981 */ /* 0x000f28000c1e1900 */
[----:B------:R-:W4:Y:S04]  /*1bd0*/  @!P0 LDG.E R19, desc[UR14][R12.64+0x4] ;  /* 0x0000040e0c138981 */ /* 0x000f28000c1e1900 */
[----:B------:R-:W4:Y:S04]  /*1be0*/  @!P0 LDG.E R22, desc[UR14][R12.64+0x8] ;  /* 0x0000080e0c168981 */ /* 0x000f28000c1e1900 */
        /* <DEDUP_REMOVED lines=22> */
[----:B----4-:R-:W-:-:S03]  /*1d50*/  @P2 LOP3.LUT R9, R9, R28, RZ, 0x3c, !PT ;  /* 0x0000001c09092212 */ /* 0x010fc600078e3cff */
[----:B------:R-:W4:Y:S01]  /*1d60*/  @P3 LDG.E R28, desc[UR14][R12.64+0x3c] ;  /* 0x00003c0e0c1c3981 */ /* 0x000f22000c1e1900 */
[----:B------:R-:W-:-:S03]  /*1d70*/  @!P0 LOP3.LUT R7, R7, R20, RZ, 0x3c, !PT ;  /* 0x0000001407078212 */ /* 0x000fc600078e3cff */
[----:B------:R-:W2:Y:S01]  /*1d80*/  @P1 LDG.E R20, desc[UR14][R12.64+0x14] ;  /* 0x0000140e0c141981 */ /* 0x000ea2000c1e1900 */
[----:B------:R-:W-:-:S03]  /*1d90*/  @!P0 LOP3.LUT R10, R10, R19, RZ, 0x3c, !PT ;  /* 0x000000130a0a8212 */ /* 0x000fc600078e3cff */
[----:B------:R-:W3:Y:S01]  /*1da0*/  @P1 LDG.E R19, desc[UR14][R12.64+0x18] ;  /* 0x0000180e0c131981 */ /* 0x000ee2000c1e1900 */
[----:B------:R-:W-:-:S03]  /*1db0*/  @!P0 LOP3.LUT R11, R11, R22, RZ, 0x3c, !PT ;  /* 0x000000160b0b8212 */ /* 0x000fc600078e3cff */
[----:B------:R-:W4:Y:S01]  /*1dc0*/  @P1 LDG.E R22, desc[UR14][R12.64+0x1c] ;  /* 0x00001c0e0c161981 */ /* 0x000f22000c1e1900 */
[----:B------:R-:W-:-:S03]  /*1dd0*/  @!P0 LOP3.LUT R8, R8, R21, RZ, 0x3c, !PT ;  /* 0x0000001508088212 */ /* 0x000fc600078e3cff */
[----:B------:R-:W4:Y:S01]  /*1de0*/  @P1 LDG.E R21, desc[UR14][R12.64+0x20] ;  /* 0x0000200e0c151981 */ /* 0x000f22000c1e1900 */
[----:B------:R-:W-:-:S03]  /*1df0*/  @P3 LOP3.LUT R9, R9, R30, RZ, 0x3c, !PT ;  /* 0x0000001e09093212 */ /* 0x000fc600078e3cff */
[----:B------:R-:W4:Y:S01]  /*1e00*/  @P3 LDG.E R30, desc[UR14][R12.64+0x44] ;  /* 0x0000440e0c1e3981 */ /* 0x000f22000c1e1900 */
[----:B------:R-:W-:Y:S02]  /*1e10*/  @P4 LOP3.LUT R9, R9, R32, RZ, 0x3c, !PT ;  /* 0x0000002009094212 */ /* 0x000fe400078e3cff */
[----:B------:R-:W-:Y:S01]  /*1e20*/  LOP3.LUT P0, RZ, R40, 0x80, RZ, 0xc0, !PT ;  /* 0x0000008028ff7812 */ /* 0x000fe2000780c0ff */
[----:B------:R-:W4:Y:S01]  /*1e30*/  @P4 LDG.E R32, desc[UR14][R12.64+0x50] ;  /* 0x0000500e0c204981 */ /* 0x000f22000c1e1900 */
[----:B------:R-:W-:-:S03]  /*1e40*/  @P5 LOP3.LUT R9, R9, R34, RZ, 0x3c, !PT ;  /* 0x0000002209095212 */ /* 0x000fc600078e3cff */
[----:B------:R-:W4:Y:S01]  /*1e50*/  @P4 LDG.E R34, desc[UR14][R12.64+0x58] ;  /* 0x0000580e0c224981 */ /* 0x000f22000c1e1900 */
[----:B------:R-:W-:-:S03]  /*1e60*/  @P6 LOP3.LUT R9, R9, R36, RZ, 0x3c, !PT ;  /* 0x0000002409096212 */ /* 0x000fc600078e3cff */
[----:B------:R-:W4:Y:S04]  /*1e70*/  @P5 LDG.E R36, desc[UR14][R12.64+0x64] ;  /* 0x0000640e0c245981 */ /* 0x000f28000c1e1900 */
[----:B------:R-:W4:Y:S04]  /*1e80*/  @P0 LDG.E R46, desc[UR14][R12.64+0x8c] ;  /* 0x00008c0e0c2e0981 */ /* 0x000f28000c1e1900 */
[----:B------:R-:W4:Y:S04]  /*1e90*/  @P0 LDG.E R45, desc[UR14][R12.64+0x90] ;  /* 0x0000900e0c2d0981 */ /* 0x000f28000c1e1900 */
[----:B------:R-:W4:Y:S04]  /*1ea0*/  @P0 LDG.E R48, desc[UR14][R12.64+0x94] ;  /* 0x0000940e0c300981 */ /* 0x000f28000c1e1900 */
[----:B------:R-:W4:Y:S04]  /*1eb0*/  @P0 LDG.E R47, desc[UR14][R12.64+0x98] ;  /* 0x0000980e0c2f0981 */ /* 0x000f28000c1e1900 */
[----:B------:R-:W4:Y:S01]  /*1ec0*/  @P0 LDG.E R50, desc[UR14][R12.64+0x9c] ;  /* 0x00009c0e0c320981 */ /* 0x000f22000c1e1900 */
[----:B--2---:R-:W-:-:S02]  /*1ed0*/  @P1 LOP3.LUT R7, R7, R20, RZ, 0x3c, !PT ;  /* 0x0000001407071212 */ /* 0x004fc400078e3cff */
[----:B---3--:R-:W-:Y:S02]  /*1ee0*/  @P1 LOP3.LUT R10, R10, R19, RZ, 0x3c, !PT ;  /* 0x000000130a0a1212 */ /* 0x008fe400078e3cff */
[----:B----4-:R-:W-:Y:S02]  /*1ef0*/  @P1 LOP3.LUT R11, R11, R22, RZ, 0x3c, !PT ;  /* 0x000000160b0b1212 */ /* 0x010fe400078e3cff */
        /* <DEDUP_REMOVED lines=109> */
[----:B------:R-:W-:Y:S01]  /*25d0*/  @P0 LOP3.LUT R8, R8, R45, RZ, 0x3c, !PT ;  /* 0x0000002d08080212 */ /* 0x000fe200078e3cff */
[----:B------:R-:W-:Y:S06]  /*25e0*/  BRA.U UP0, `(.L_x_8) ;  /* 0xfffffff5004c7547 */ /* 0x000fec000b83ffff */
[----:B------:R-:W-:-:S05]  /*25f0*/  VIADD R16, R16, 0x1 ;  /* 0x0000000110107836 */ /* 0x000fca0000000000 */
[----:B------:R-:W-:-:S13]  /*2600*/  ISETP.NE.AND P0, PT, R16, 0x5, PT ;  /* 0x000000051000780c */ /* 0x000fda0003f05270 */
[----:B------:R-:W-:Y:S05]  /*2610*/  @P0 BRA `(.L_x_9) ;  /* 0xfffffff400300947 */ /* 0x000fea000383ffff */
[----:B------:R3:W-:Y:S04]  /*2620*/  STL [R1+0x4], R7 ;  /* 0x0000040701007387 */ /* 0x0007e80000100800 */
[----:B------:R3:W-:Y:S04]  /*2630*/  STL.64 [R1+0x8], R10 ;  /* 0x0000080a01007387 */ /* 0x0007e80000100a00 */
[----:B------:R3:W-:Y:S02]  /*2640*/  STL.64 [R1+0x10], R8 ;  /* 0x0000100801007387 */ /* 0x0007e40000100a00 */
.L_x_3:
[----:B------:R-:W-:Y:S05]  /*2650*/  BSYNC.RECONVERGENT B1 ;  /* 0x0000000000017941 */ /* 0x000fea0003800200 */
.L_x_2:
[----:B------:R-:W-:Y:S01]  /*2660*/  ISETP.GT.U32.AND P0, PT, R0, 0x3, PT ;  /* 0x000000030000780c */ /* 0x000fe20003f04070 */
[----:B------:R-:W-:Y:S01]  /*2670*/  VIADD R14, R14, 0x1 ;  /* 0x000000010e0e7836 */ /* 0x000fe20000000000 */
[--C-:B------:R-:W-:Y:S02]  /*2680*/  SHF.R.U64 R0, R0, 0x2, R15.reuse ;  /* 0x0000000200007819 */ /* 0x100fe4000000120f */
[----:B------:R-:W-:Y:S02]  /*2690*/  ISETP.GT.U32.AND.EX P0, PT, R15, RZ, PT, P0 ;  /* 0x000000ff0f00720c */ /* 0x000fe40003f04100 */
[----:B------:R-:W-:-:S11]  /*26a0*/  SHF.R.U32.HI R15, RZ, 0x2, R15 ;  /* 0x00000002ff0f7819 */ /* 0x000fd6000001160f */
[----:B------:R-:W-:Y:S05]  /*26b0*/  @P0 BRA `(.L_x_10) ;  /* 0xffffffd800cc0947 */ /* 0x000fea000383ffff */
.L_x_1:
[----:B------:R-:W-:Y:S05]  /*26c0*/  BSYNC.RECONVERGENT B0 ;  /* 0x0000000000007941 */ /* 0x000fea0003800200 */
.L_x_0:
[----:B------:R-:W4:Y:S01]  /*26d0*/  LDCU.64 UR6, c[0x0][0x408] ;  /* 0x00008100ff0677ac */ /* 0x000f220008000a00 */
[----:B------:R-:W5:Y:S01]  /*26e0*/  LDCU.64 UR8, c[0x0][0x410] ;  /* 0x00008200ff0877ac */ /* 0x000f620008000a00 */
[----:B------:R-:W1:Y:S01]  /*26f0*/  LDCU.64 UR12, c[0x0][0x448] ;  /* 0x00008900ff0c77ac */ /* 0x000e620008000a00 */
[----:B------:R-:W2:Y:S01]  /*2700*/  LDCU UR5, c[0x0][0x380] ;  /* 0x00007000ff0577ac */ /* 0x000ea20008000800 */
[----:B----4-:R-:W-:Y:S01]  /*2710*/  ULOP3.LUT UR7, UR7, 0x7fffffff, URZ, 0xc0, !UPT ;  /* 0x7fffffff07077892 */ /* 0x010fe2000f8ec0ff */
[----:B0-----:R-:W-:Y:S01]  /*2720*/  IMAD.U32 R2, RZ, RZ, UR6 ;  /* 0x00000006ff027e24 */ /* 0x001fe2000f8e00ff */
[----:B-----5:R-:W-:Y:S01]  /*2730*/  ULOP3.LUT UR9, UR9, 0x7fffffff, URZ, 0xc0, !UPT ;  /* 0x7fffffff09097892 */ /* 0x020fe2000f8ec0ff */
[----:B------:R-:W-:Y:S01]  /*2740*/  IMAD.U32 R12, RZ, RZ, UR8 ;  /* 0x00000008ff0c7e24 */ /* 0x000fe2000f8e00ff */
[----:B------:R-:W-:Y:S02]  /*2750*/  UISETP.GE.U32.AND UP0, UPT, UR7, 0x100000, UPT ;  /* 0x001000000700788c */ /* 0x000fe4000bf06070 */
[----:B------:R-:W-:Y:S01]  /*2760*/  IMAD.U32 R3, RZ, RZ, UR7 ;  /* 0x00000007ff037e24 */ /* 0x000fe2000f8e00ff */
[----:B-1----:R-:W0:Y:S01]  /*2770*/  F2F.F32.F64 R34, UR12 ;  /* 0x0000000c00227d10 */ /* 0x002e220008301000 */
[----:B------:R-:W-:-:S02]  /*2780*/  UISETP.GE.U32.AND UP1, UPT, UR9, 0x100000, UPT ;  /* 0x001000000900788c */ /* 0x000fc4000bf26070 */
[----:B------:R-:W-:Y:S01]  /*2790*/  IMAD.U32 R13, RZ, RZ, UR9 ;  /* 0x00000009ff0d7e24 */ /* 0x000fe2000f8e00ff */
[----:B------:R-:W-:Y:S01]  /*27a0*/  USHF.R.U32.HI UR16, URZ, 0x14, UR7 ;  /* 0x00000014ff107899 */ /* 0x000fe20008011607 */
[----:B------:R-:W-:Y:S01]  /*27b0*/  DMUL R2, R2, 1.80143985094819840000e+16 ;  /* 0x4350000002027828 */ /* 0x000fe20000000000 */
[----:B------:R-:W-:-:S03]  /*27c0*/  USHF.R.U32.HI UR17, URZ, 0x14, UR9 ;  /* 0x00000014ff117899 */ /* 0x000fc60008011609 */
[----:B------:R-:W-:Y:S01]  /*27d0*/  DMUL R12, R12, 1.80143985094819840000e+16 ;  /* 0x435000000c0c7828 */ /* 0x000fe20000000000 */
[----:B--2---:R-:W-:-:S05]  /*27e0*/  USHF.R.S32.HI UR5, URZ, 0x1f, UR5 ;  /* 0x0000001fff057899 */ /* 0x004fca0008011405 */
[----:B------:R-:W-:Y:S01]  /*27f0*/  R2UR UR10, R2 ;  /* 0x00000000020a72ca */ /* 0x000fe200000e0000 */
[----:B0-----:R-:W0:Y:S01]  /*2800*/  F2F.F64.F32 R34, R34 ;  /* 0x0000002200227310 */ /* 0x001e220000201800 */
[----:B------:R-:W-:Y:S02]  /*2810*/  R2UR UR11, R3 ;  /* 0x00000000030b72ca */ /* 0x000fe400000e0000 */
[----:B------:R-:W1:Y:S01]  /*2820*/  LDC.64 R2, c[0x0][0x388] ;  /* 0x0000e200ff027b82 */ /* 0x000e620000000a00 */
[----:B------:R-:W-:Y:S02]  /*2830*/  R2UR UR13, R13 ;  /* 0x000000000d0d72ca */ /* 0x000fe400000e0000 */
[----:B------:R-:W-:-:S08]  /*2840*/  R2UR UR12, R12 ;  /* 0x000000000c0c72ca */ /* 0x000fd000000e0000 */
[----:B------:R-:W-:-:S03]  /*2850*/  ULEA.HI UR10, UR11, UR16, URZ, 0xc ;  /* 0x000000100b0a7291 */ /* 0x000fc6000f8f60ff */
[----:B------:R-:W-:Y:S02]  /*2860*/  ULEA.HI UR12, UR13, UR17, URZ, 0xc ;  /* 0x000000110d0c7291 */ /* 0x000fe4000f8f60ff */
[----:B------:R-:W-:Y:S02]  /*2870*/  @!UP0 UIADD3 UR16, UPT, UPT, UR10, -0x36, URZ ;  /* 0xffffffca0a108890 */ /* 0x000fe4000fffe0ff */
[----:B------:R-:W-:Y:S01]  /*2880*/  @!UP1 UIADD3 UR17, UPT, UPT, UR12, -0x36, URZ ;  /* 0xffffffca0c119890 */ /* 0x000fe2000fffe0ff */
[----:B01----:R-:W-:-:S11]  /*2890*/  IMAD.WIDE R32, R33, 0x38, R2 ;  /* 0x0000003821207825 */ /* 0x003fd600078e0202 */
.L_x_119:
[----:B------:R-:W0:Y:S02]  /*28a0*/  LDCU UR4, c[0x0][0x380] ;  /* 0x00007000ff0477ac */ /* 0x000e240008000800 */
[----:B0----5:R-:W-:-:S04]  /*28b0*/  ISETP.GE.U32.AND P0, PT, R4, UR4, PT ;  /* 0x0000000404007c0c */ /* 0x021fc8000bf06070 */
[----:B------:R-:W-:-:S13]  /*28c0*/  ISETP.GE.U32.AND.EX P0, PT, R5, UR5, PT, P0 ;  /* 0x0000000505007c0c */ /* 0x000fda000bf06100 */
[----:B-12---:R-:W-:Y:S05]  /*28d0*/  @!P0 BRA `(.L_x_11) ;  /* 0x00000000000c8947 */ /* 0x006fea0003800000 */
[----:B------:R-:W2:Y:S02]  /*28e0*/  LDG.E R0, desc[UR14][R32.64+0x34] ;  /* 0x0000340e20007981 */ /* 0x000ea4000c1e1900 */
[----:B--2---:R-:W-:-:S13]  /*28f0*/  ISETP.NE.AND P0, PT, R0, RZ, PT ;  /* 0x000000ff0000720c */ /* 0x004fda0003f05270 */
[----:B------:R-:W-:Y:S05]  /*2900*/  @P0 EXIT ;  /* 0x000000000000094d */ /* 0x000fea0003800000 */
.L_x_11:
[----:B------:R-:W-:Y:S01]  /*2910*/  SHF.R.U32.HI R0, RZ, 0x2, R7 ;  /* 0x00000002ff007819 */ /* 0x000fe20000011607 */
[----:B------:R-:W-:Y:S01]  /*2920*/  IMAD.SHL.U32 R3, R9, 0x10, RZ ;  /* 0x0000001009037824 */ /* 0x000fe200078e00ff */
[----:B------:R-:W-:Y:S01]  /*2930*/  BSSY.RECONVERGENT B0, `(.L_x_12) ;  /* 0x000006b000007945 */ /* 0x000fe20003800200 */
[----:B------:R-:W-:Y:S01]  /*2940*/  IMAD.MOV.U32 R12, RZ, RZ, 0x0 ;  /* 0x00000000ff0c7424 */ /* 0x000fe200078e00ff */
[----:B------:R-:W-:Y:S01]  /*2950*/  LOP3.LUT R0, R0, R7, RZ, 0x3c, !PT ;  /* 0x0000000700007212 */ /* 0x000fe200078e3cff */
[----:B------:R-:W-:Y:S01]  /*2960*/  IMAD.MOV.U32 R13, RZ, RZ, 0x3ca00000 ;  /* 0x3ca00000ff0d7424 */ /* 0x000fe200078e00ff */
[----:B---3--:R-:W-:Y:S01]  /*2970*/  SHF.R.U32.HI R7, RZ, 0x2, R10 ;  /* 0x00000002ff077819 */ /* 0x008fe2000001160a */
[----:B------:R-:W-:Y:S02]  /*2980*/  IMAD.MOV.U32 R25, RZ, RZ, -0x3ff ;  /* 0xfffffc01ff197424 */ /* 0x000fe400078e00ff */
[----:B------:R-:W-:Y:S01]  /*2990*/  IMAD.SHL.U32 R2, R0, 0x2, RZ ;  /* 0x0000000200027824 */ /* 0x000fe200078e00ff */
[----:B------:R-:W-:Y:S01]  /*29a0*/  LOP3.LUT R7, R7, R10, RZ, 0x3c, !PT ;  /* 0x0000000a07077212 */ /* 0x000fe200078e3cff */
[----:B------:R-:W-:-:S03]  /*29b0*/  IMAD.MOV.U32 R23, RZ, RZ, R6 ;  /* 0x000000ffff177224 */ /* 0x000fc600078e0006 */
[----:B------:R-:W-:-:S04]  /*29c0*/  LOP3.LUT R2, R0, R2, R3, 0x96, !PT ;  /* 0x0000000200027212 */ /* 0x000fc800078e9603 */
[----:B------:R-:W-:Y:S01]  /*29d0*/  LOP3.LUT R39, R2, R9, RZ, 0x3c, !PT ;  /* 0x0000000902277212 */ /* 0x000fe200078e3cff */
[----:B------:R-:W-:-:S03]  /*29e0*/  IMAD.SHL.U32 R2, R7, 0x2, RZ ;  /* 0x0000000207027824 */ /* 0x000fc600078e00ff */
[----:B------:R-:W-:Y:S01]  /*29f0*/  IADD3 R15, PT, PT, R6, 0x587c5, R39 ;  /* 0x000587c5060f7810 */ /* 0x000fe20007ffe027 */
[----:B------:R-:W-:-:S05]  /*2a00*/  IMAD.SHL.U32 R0, R39, 0x10, RZ ;  /* 0x0000001027007824 */ /* 0x000fca00078e00ff */
[----:B------:R-:W-:Y:S01]  /*2a10*/  LOP3.LUT R0, R7, R2, R0, 0x96, !PT ;  /* 0x0000000207007212 */ /* 0x000fe200078e9600 */
[----:B------:R-:W-:-:S03]  /*2a20*/  IMAD.MOV.U32 R7, RZ, RZ, R9 ;  /* 0x000000ffff077224 */ /* 0x000fc600078e0009 */
[----:B------:R-:W-:-:S04]  /*2a30*/  LOP3.LUT R37, R0, R39, RZ, 0x3c, !PT ;  /* 0x0000002700257212 */ /* 0x000fc800078e3cff */
[----:B------:R-:W-:-:S05]  /*2a40*/  IADD3 R2, PT, PT, R6, 0xb0f8a, R37 ;  /* 0x000b0f8a06027810 */ /* 0x000fca0007ffe025 */
[----:B------:R-:W-:-:S03]  /*2a50*/  IMAD.WIDE.U32 R2, R2, 0x200000, RZ ;  /* 0x0020000002027825 */ /* 0x000fc600078e00ff */
[----:B------:R-:W-:Y:S01]  /*2a60*/  LOP3.LUT R14, R2, R15, RZ, 0x3c, !PT ;  /* 0x0000000f020e7212 */ /* 0x000fe200078e3cff */
[----:B------:R-:W-:-:S04]  /*2a70*/  IMAD.MOV.U32 R15, RZ, RZ, R3 ;  /* 0x000000ffff0f7224 */ /* 0x000fc800078e0003 */
[----:B------:R-:W0:Y:S02]  /*2a80*/  I2F.F64.U64 R2, R14 ;  /* 0x0000000e00027312 */ /* 0x000e240000301800 */
[----:B0-----:R-:W-:-:S08]  /*2a90*/  DFMA R2, R2, R12, 5.5511151231257827021e-17 ;  /* 0x3c9000000202742b */ /* 0x001fd0000000000c */
[----:B------:R-:W-:-:S08]  /*2aa0*/  DADD R2, -R2, 1 ;  /* 0x3ff0000002027429 */ /* 0x000fd00000000100 */
[----:B------:R-:W-:-:S10]  /*2ab0*/  DADD R2, R2, 2.2204460492503130808e-16 ;  /* 0x3cb0000002027429 */ /* 0x000fd40000000000 */
[----:B------:R-:W-:Y:S01]  /*2ac0*/  ISETP.GT.AND P0, PT, R3, 0xfffff, PT ;  /* 0x000fffff0300780c */ /* 0x000fe20003f04270 */
[--C-:B------:R-:W-:Y:S02]  /*2ad0*/  IMAD.MOV.U32 R12, RZ, RZ, R2.reuse ;  /* 0x000000ffff0c7224 */ /* 0x100fe400078e0002 */
[--C-:B------:R-:W-:Y:S02]  /*2ae0*/  IMAD.MOV.U32 R13, RZ, RZ, R3.reuse ;  /* 0x000000ffff0d7224 */ /* 0x100fe400078e0003 */
[----:B------:R-:W-:Y:S02]  /*2af0*/  IMAD.MOV.U32 R0, RZ, RZ, R3 ;  /* 0x000000ffff007224 */ /* 0x000fe400078e0003 */
[----:B------:R-:W-:-:S06]  /*2b00*/  IMAD.MOV.U32 R16, RZ, RZ, R2 ;  /* 0x000000ffff107224 */ /* 0x000fcc00078e0002 */
[----:B------:R-:W-:Y:S01]  /*2b10*/  @!P0 DMUL R12, R12, 1.80143985094819840000e+16 ;  /* 0x435000000c0c8828 */ /* 0x000fe20000000000 */
[----:B------:R-:W-:-:S09]  /*2b20*/  @!P0 IMAD.MOV.U32 R25, RZ, RZ, -0x435 ;  /* 0xfffffbcbff198424 */ /* 0x000fd200078e00ff */
[----:B------:R-:W-:Y:S02]  /*2b30*/  @!P0 IMAD.MOV.U32 R0, RZ, RZ, R13 ;  /* 0x000000ffff008224 */ /* 0x000fe400078e000d */
[----:B------:R-:W-:Y:S02]  /*2b40*/  @!P0 IMAD.MOV.U32 R16, RZ, RZ, R12 ;  /* 0x000000ffff108224 */ /* 0x000fe400078e000c */
[----:B------:R-:W-:-:S05]  /*2b50*/  VIADD R3, R0, 0xffffffff ;  /* 0xffffffff00037836 */ /* 0x000fca0000000000 */
[----:B------:R-:W-:-:S13]  /*2b60*/  ISETP.GT.U32.AND P1, PT, R3, 0x7feffffe, PT ;  /* 0x7feffffe0300780c */ /* 0x000fda0003f24070 */
[----:B------:R-:W-:Y:S05]  /*2b70*/  @P1 BRA `(.L_x_13) ;  /* 0x0000000400001947 */ /* 0x000fea0003800000 */
[----:B------:R-:W-:Y:S01]  /*2b80*/  LOP3.LUT R2, R0, 0xfffff, RZ, 0xc0, !PT ;  /* 0x000fffff00027812 */ /* 0x000fe200078ec0ff */
[----:B------:R-:W-:Y:S01]  /*2b90*/  IMAD.MOV.U32 R12, RZ, RZ, RZ ;  /* 0x000000ffff0c7224 */ /* 0x000fe200078e00ff */
[----:B------:R-:W-:Y:S01]  /*2ba0*/  UMOV UR10, 0x3ae80f1e ;  /* 0x3ae80f1e000a7882 */ /* 0x000fe20000000000 */
[----:B------:R-:W-:Y:S01]  /*2bb0*/  IMAD.MOV.U32 R20, RZ, RZ, -0x748574fc ;  /* 0x8b7a8b04ff147424 */ /* 0x000fe200078e00ff */
[----:B------:R-:W-:Y:S01]  /*2bc0*/  LOP3.LUT R17, R2, 0x3ff00000, RZ, 0xfc, !PT ;  /* 0x3ff0000002117812 */ /* 0x000fe200078efcff */
[----:B------:R-:W-:Y:S01]  /*2bd0*/  IMAD.MOV.U32 R21, RZ, RZ, 0x3ed0ee25 ;  /* 0x3ed0ee25ff157424 */ /* 0x000fe200078e00ff */
[----:B------:R-:W-:Y:S01]  /*2be0*/  UMOV UR11, 0x3eb1380b ;  /* 0x3eb1380b000b7882 */ /* 0x000fe20000000000 */
[----:B------:R-:W-:Y:S01]  /*2bf0*/  LEA.HI R0, R0, R25, RZ, 0xc ;  /* 0x0000001900007211 */ /* 0x000fe200078f60ff */
[----:B------:R-:W-:Y:S01]  /*2c00*/  IMAD.MOV.U32 R27, RZ, RZ, 0x43300000 ;  /* 0x43300000ff1b7424 */ /* 0x000fe200078e00ff */
[----:B------:R-:W-:Y:S01]  /*2c10*/  ISETP.GE.U32.AND P0, PT, R17, 0x3ff6a09f, PT ;  /* 0x3ff6a09f1100780c */ /* 0x000fe20003f06070 */
[----:B------:R-:W-:Y:S01]  /*2c20*/  UMOV UR12, 0x80000000 ;  /* 0x80000000000c7882 */ /* 0x000fe20000000000 */
[----:B------:R-:W-:-:S11]  /*2c30*/  UMOV UR13, 0x43300000 ;  /* 0x43300000000d7882 */ /* 0x000fd60000000000 */
[----:B------:R-:W-:Y:S02]  /*2c40*/  @P0 VIADD R3, R17, 0xfff00000 ;  /* 0xfff0000011030836 */ /* 0x000fe40000000000 */
[----:B------:R-:W-:Y:S02]  /*2c50*/  @P0 VIADD R0, R0, 0x1 ;  /* 0x0000000100000836 */ /* 0x000fe40000000000 */
[----:B------:R-:W-:-:S03]  /*2c60*/  @P0 IMAD.MOV.U32 R17, RZ, RZ, R3 ;  /* 0x000000ffff110224 */ /* 0x000fc600078e0003 */
[----:B------:R-:W-:-:S03]  /*2c70*/  LOP3.LUT R26, R0, 0x80000000, RZ, 0x3c, !PT ;  /* 0x80000000001a7812 */ /* 0x000fc600078e3cff */
[C---:B------:R-:W-:Y:S02]  /*2c80*/  DADD R18, R16.reuse, 1 ;  /* 0x3ff0000010127429 */ /* 0x040fe40000000000 */
[----:B------:R-:W-:-:S04]  /*2c90*/  DADD R16, R16, -1 ;  /* 0xbff0000010107429 */ /* 0x000fc80000000000 */
[----:B------:R-:W0:Y:S02]  /*2ca0*/  MUFU.RCP64H R13, R19 ;  /* 0x00000013000d7308 */ /* 0x000e240000001800 */
[----:B0-----:R-:W-:-:S08]  /*2cb0*/  DFMA R2, -R18, R12, 1 ;  /* 0x3ff000001202742b */ /* 0x001fd0000000010c */
[----:B------:R-:W-:-:S08]  /*2cc0*/  DFMA R2, R2, R2, R2 ;  /* 0x000000020202722b */ /* 0x000fd00000000002 */
[----:B------:R-:W-:-:S08]  /*2cd0*/  DFMA R12, R12, R2, R12 ;  /* 0x000000020c0c722b */ /* 0x000fd0000000000c */
[----:B------:R-:W-:-:S08]  /*2ce0*/  DMUL R2, R16, R12 ;  /* 0x0000000c10027228 */ /* 0x000fd00000000000 */
[----:B------:R-:W-:-:S08]  /*2cf0*/  DFMA R2, R16, R12, R2 ;  /* 0x0000000c1002722b */ /* 0x000fd00000000002 */
[----:B------:R-:W-:Y:S02]  /*2d00*/  DMUL R14, R2, R2 ;  /* 0x00000002020e7228 */ /* 0x000fe40000000000 */
[----:B------:R-:W-:-:S06]  /*2d10*/  DADD R24, R16, -R2 ;  /* 0x0000000010187229 */ /* 0x000fcc0000000802 */
[----:B------:R-:W-:Y:S01]  /*2d20*/  DFMA R18, R14, UR10, R20 ;  /* 0x0000000a0e127c2b */ /* 0x000fe20008000014 */
[----:B------:R-:W-:Y:S01]  /*2d30*/  UMOV UR10, 0x9f02676f ;  /* 0x9f02676f000a7882 */ /* 0x000fe20000000000 */
[----:B------:R-:W-:Y:S01]  /*2d40*/  UMOV UR11, 0x3ef3b266 ;  /* 0x3ef3b266000b7882 */ /* 0x000fe20000000000 */
[----:B------:R-:W-:-:S05]  /*2d50*/  DADD R24, R24, R24 ;  /* 0x0000000018187229 */ /* 0x000fca0000000018 */
[----:B------:R-:W-:Y:S01]  /*2d60*/  DFMA R18, R14, R18, UR10 ;  /* 0x0000000a0e127e2b */ /* 0x000fe20008000012 */
[----:B------:R-:W-:Y:S01]  /*2d70*/  UMOV UR10, 0xa9ab0956 ;  /* 0xa9ab0956000a7882 */ /* 0x000fe20000000000 */
[----:B------:R-:W-:Y:S01]  /*2d80*/  UMOV UR11, 0x3f1745cb ;  /* 0x3f1745cb000b7882 */ /* 0x000fe20000000000 */
[----:B------:R-:W-:-:S05]  /*2d90*/  DFMA R24, R16, -R2, R24 ;  /* 0x800000021018722b */ /* 0x000fca0000000018 */
[----:B------:R-:W-:Y:S01]  /*2da0*/  DFMA R18, R14, R18, UR10 ;  /* 0x0000000a0e127e2b */ /* 0x000fe20008000012 */
[----:B------:R-:W-:Y:S01]  /*2db0*/  UMOV UR10, 0x2d1b5154 ;  /* 0x2d1b5154000a7882 */ /* 0x000fe20000000000 */
[----:B------:R-:W-:Y:S01]  /*2dc0*/  UMOV UR11, 0x3f3c71c7 ;  /* 0x3f3c71c7000b7882 */ /* 0x000fe20000000000 */
[----:B------:R-:W-:-:S05]  /*2dd0*/  DMUL R24, R12, R24 ;  /* 0x000000180c187228 */ /* 0x000fca0000000000 */
[----:B------:R-:W-:Y:S01]  /*2de0*/  DFMA R18, R14, R18, UR10 ;  /* 0x0000000a0e127e2b */ /* 0x000fe20008000012 */
[----:B------:R-:W-:Y:S01]  /*2df0*/  UMOV UR10, 0x923be72d ;  /* 0x923be72d000a7882 */ /* 0x000fe20000000000 */
[----:B------:R-:W-:-:S06]  /*2e00*/  UMOV UR11, 0x3f624924 ;  /* 0x3f624924000b7882 */ /* 0x000fcc0000000000 */
[----:B------:R-:W-:Y:S01]  /*2e10*/  DFMA R20, R14, R18, UR10 ;  /* 0x0000000a0e147e2b */ /* 0x000fe20008000012 */
[----:B------:R-:W-:Y:S01]  /*2e20*/  UMOV UR10, 0x9999a3c4 ;  /* 0x9999a3c4000a7882 */ /* 0x000fe20000000000 */
[----:B------:R-:W-:Y:S01]  /*2e30*/  UMOV UR11, 0x3f899999 ;  /* 0x3f899999000b7882 */ /* 0x000fe20000000000 */
[----:B------:R-:W-:Y:S01]  /*2e40*/  DADD R18, R26, -UR12 ;  /* 0x8000000c1a127e29 */ /* 0x000fe20008000000 */
[----:B------:R-:W-:Y:S01]  /*2e50*/  UMOV UR12, 0xfefa39ef ;  /* 0xfefa39ef000c7882 */ /* 0x000fe20000000000 */
[----:B------:R-:W-:-:S03]  /*2e60*/  UMOV UR13, 0x3fe62e42 ;  /* 0x3fe62e42000d7882 */ /* 0x000fc60000000000 */
[----:B------:R-:W-:Y:S01]  /*2e70*/  DFMA R20, R14, R20, UR10 ;  /* 0x0000000a0e147e2b */ /* 0x000fe20008000014 */
[----:B------:R-:W-:Y:S01]  /*2e80*/  UMOV UR10, 0x55555554 ;  /* 0x55555554000a7882 */ /* 0x000fe20000000000 */
[----:B------:R-:W-:Y:S01]  /*2e90*/  UMOV UR11, 0x3fb55555 ;  /* 0x3fb55555000b7882 */ /* 0x000fe20000000000 */
[----:B------:R-:W-:-:S05]  /*2ea0*/  DFMA R16, R18, UR12, R2 ;  /* 0x0000000c12107c2b */ /* 0x000fca0008000002 */
[----:B------:R-:W-:Y:S01]  /*2eb0*/  DFMA R20, R14, R20, UR10 ;  /* 0x0000000a0e147e2b */ /* 0x000fe20008000014 */
[----:B------:R-:W-:Y:S01]  /*2ec0*/  UMOV UR10, 0xfefa39ef ;  /* 0xfefa39ef000a7882 */ /* 0x000fe20000000000 */
[----:B------:R-:W-:Y:S02]  /*2ed0*/  UMOV UR11, 0x3fe62e42 ;  /* 0x3fe62e42000b7882 */ /* 0x000fe40000000000 */
[----:B------:R-:W-:Y:S01]  /*2ee0*/  DFMA R26, R18, -UR10, R16 ;  /* 0x8000000a121a7c2b */ /* 0x000fe20008000010 */
[----:B------:R-:W-:Y:S01]  /*2ef0*/  UMOV UR10, 0x3b39803f ;  /* 0x3b39803f000a7882 */ /* 0x000fe20000000000 */
[----:B------:R-:W-:Y:S02]  /*2f00*/  UMOV UR11, 0x3c7abc9e ;  /* 0x3c7abc9e000b7882 */ /* 0x000fe40000000000 */
[----:B------:R-:W-:-:S04]  /*2f10*/  DMUL R20, R14, R20 ;  /* 0x000000140e147228 */ /* 0x000fc80000000000 */
[----:B------:R-:W-:-:S04]  /*2f20*/  DADD R26, -R2, R26 ;  /* 0x00000000021a7229 */ /* 0x000fc8000000011a */
[----:B------:R-:W-:-:S08]  /*2f30*/  DFMA R20, R2, R20, R24 ;  /* 0x000000140214722b */ /* 0x000fd00000000018 */
[----:B------:R-:W-:-:S08]  /*2f40*/  DADD R20, R20, -R26 ;  /* 0x0000000014147229 */ /* 0x000fd0000000081a */
[----:B------:R-:W-:-:S08]  /*2f50*/  DFMA R20, R18, UR10, R20 ;  /* 0x0000000a12147c2b */ /* 0x000fd00008000014 */
[----:B------:R-:W-:Y:S01]  /*2f60*/  DADD R16, R16, R20 ;  /* 0x0000000010107229 */ /* 0x000fe20000000014 */
[----:B------:R-:W-:Y:S10]  /*2f70*/  BRA `(.L_x_14) ;  /* 0x0000000000187947 */ /* 0x000ff40003800000 */
.L_x_13:
[----:B------:R-:W-:Y:S01]  /*2f80*/  IMAD.MOV.U32 R2, RZ, RZ, 0x0 ;  /* 0x00000000ff027424 */ /* 0x000fe200078e00ff */
[----:B------:R-:W-:Y:S01]  /*2f90*/  LOP3.LUT P0, RZ, R13, 0x7fffffff, RZ, 0xc0, !PT ;  /* 0x7fffffff0dff7812 */ /* 0x000fe2000780c0ff */
[----:B------:R-:W-:-:S06]  /*2fa0*/  IMAD.MOV.U32 R3, RZ, RZ, 0x7ff00000 ;  /* 0x7ff00000ff037424 */ /* 0x000fcc00078e00ff */
[----:B------:R-:W-:-:S10]  /*2fb0*/  DFMA R2, R12, R2, +INF ;  /* 0x7ff000000c02742b */ /* 0x000fd40000000002 */
[----:B------:R-:W-:Y:S02]  /*2fc0*/  FSEL R16, R2, RZ, P0 ;  /* 0x000000ff02107208 */ /* 0x000fe40000000000 */
[----:B------:R-:W-:-:S07]  /*2fd0*/  FSEL R17, R3, -QNAN , P0 ;  /* 0xfff0000003117808 */ /* 0x000fce0000000000 */
.L_x_14:
[----:B------:R-:W-:Y:S05]  /*2fe0*/  BSYNC.RECONVERGENT B0 ;  /* 0x0000000000007941 */ /* 0x000fea0003800200 */
.L_x_12:
[----:B------:R-:W0:Y:S01]  /*2ff0*/  LDCU UR4, c[0x0][0x3f4] ;  /* 0x00007e80ff0477ac */ /* 0x000e220008000800 */
[----:B------:R-:W1:Y:S01]  /*3000*/  LDC.64 R14, c[0x0][0x3f0] ;  /* 0x0000fc00ff0e7b82 */ /* 0x000e620000000a00 */
[----:B------:R-:W-:Y:S01]  /*3010*/  IMAD.MOV.U32 R2, RZ, RZ, 0x1 ;  /* 0x00000001ff027424 */ /* 0x000fe200078e00ff */
[----:B------:R-:W-:Y:S01]  /*3020*/  BSSY.RECONVERGENT B0, `(.L_x_15) ;  /* 0x0000016000007945 */ /* 0x000fe20003800200 */
[----:B0-----:R-:W1:Y:S04]  /*3030*/  MUFU.RCP64H R3, UR4 ;  /* 0x0000000400037d08 */ /* 0x001e680008001800 */
[----:B-1----:R-:W-:-:S08]  /*3040*/  DFMA R12, R2, -R14, 1 ;  /* 0x3ff00000020c742b */ /* 0x002fd0000000080e */
[----:B------:R-:W-:-:S08]  /*3050*/  DFMA R12, R12, R12, R12 ;  /* 0x0000000c0c0c722b */ /* 0x000fd0000000000c */
[----:B------:R-:W-:-:S08]  /*3060*/  DFMA R12, R2, R12, R2 ;  /* 0x0000000c020c722b */ /* 0x000fd00000000002 */
[----:B------:R-:W-:-:S08]  /*3070*/  DFMA R2, R12, -R14, 1 ;  /* 0x3ff000000c02742b */ /* 0x000fd0000000080e */
[----:B------:R-:W-:-:S08]  /*3080*/  DFMA R2, R12, R2, R12 ;  /* 0x000000020c02722b */ /* 0x000fd0000000000c */
[----:B------:R-:W-:-:S08]  /*3090*/  DMUL R24, R2, -R16 ;  /* 0x8000001002187228 */ /* 0x000fd00000000000 */
[--C-:B------:R-:W-:Y:S02]  /*30a0*/  DFMA R12, R24, -R14, -R16.reuse ;  /* 0x8000000e180c722b */ /* 0x100fe40000000810 */
[----:B------:R-:W-:-:S06]  /*30b0*/  DADD R16, -RZ, -R16 ;  /* 0x00000000ff107229 */ /* 0x000fcc0000000910 */
[----:B------:R-:W-:-:S04]  /*30c0*/  DFMA R24, R2, R12, R24 ;  /* 0x0000000c0218722b */ /* 0x000fc80000000018 */
[----:B------:R-:W-:-:S06]  /*30d0*/  FSETP.GEU.AND P1, PT, |R17|, 6.5827683646048100446e-37, PT ;  /* 0x036000001100780b */ /* 0x000fcc0003f2e200 */
[----:B------:R-:W-:-:S05]  /*30e0*/  FFMA R0, RZ, UR4, R25 ;  /* 0x00000004ff007c23 */ /* 0x000fca0008000019 */
[----:B------:R-:W-:-:S13]  /*30f0*/  FSETP.GT.AND P0, PT, |R0|, 1.469367938527859385e-39, PT ;  /* 0x001000000000780b */ /* 0x000fda0003f04200 */
[----:B------:R-:W-:Y:S05]  /*3100*/  @P0 BRA P1, `(.L_x_16) ;  /* 0x00000000001c0947 */ /* 0x000fea0000800000 */
[----:B------:R-:W0:Y:S01]  /*3110*/  LDCU.64 UR10, c[0x0][0x3f0] ;  /* 0x00007e00ff0a77ac */ /* 0x000e220008000a00 */
[----:B------:R-:W-:Y:S01]  /*3120*/  IMAD.MOV.U32 R24, RZ, RZ, R16 ;  /* 0x000000ffff187224 */ /* 0x000fe200078e0010 */
[----:B------:R-:W-:Y:S01]  /*3130*/  MOV R0, 0x3180 ;  /* 0x0000318000007802 */ /* 0x000fe20000000f00 */
[----:B------:R-:W-:Y:S02]  /*3140*/  IMAD.MOV.U32 R25, RZ, RZ, R17 ;  /* 0x000000ffff197224 */ /* 0x000fe400078e0011 */
[----:B0-----:R-:W-:Y:S02]  /*3150*/  IMAD.U32 R30, RZ, RZ, UR10 ;  /* 0x0000000aff1e7e24 */ /* 0x001fe4000f8e00ff */
[----:B------:R-:W-:-:S07]  /*3160*/  IMAD.U32 R31, RZ, RZ, UR11 ;  /* 0x0000000bff1f7e24 */ /* 0x000fce000f8e00ff */
[----:B------:R-:W-:Y:S05]  /*3170*/  CALL.REL.NOINC `($__internal_1_$__cuda_sm20_div_rn_f64_full) ;  /* 0x0000006c00b07944 */ /* 0x000fea0003c00000 */
.L_x_16:
[----:B------:R-:W-:Y:S05]  /*3180*/  BSYNC.RECONVERGENT B0 ;  /* 0x0000000000007941 */ /* 0x000fea0003800200 */
.L_x_15:
[----:B------:R-:W2:Y:S04]  /*3190*/  LDG.E.64 R18, desc[UR14][R32.64+0x28] ;  /* 0x0000280e20127981 */ /* 0x000ea8000c1e1b00 */
[----:B------:R-:W3:Y:S04]  /*31a0*/  LDG.E.64 R42, desc[UR14][R32.64+0x10] ;  /* 0x0000100e202a7981 */ /* 0x000ee8000c1e1b00 */
[----:B------:R-:W4:Y:S04]  /*31b0*/  LDG.E.64 R16, desc[UR14][R32.64+0x18] ;  /* 0x0000180e20107981 */ /* 0x000f28000c1e1b00 */
[----:B------:R-:W5:Y:S01]  /*31c0*/  LDG.E.64 R14, desc[UR14][R32.64+0x20] ;  /* 0x0000200e200e7981 */ /* 0x000f62000c1e1b00 */
[----:B------:R-:W-:Y:S01]  /*31d0*/  BSSY.RECONVERGENT B0, `(.L_x_17) ;  /* 0x0000041000007945 */ /* 0x000fe20003800200 */
[----:B--2---:R-:W-:-:S08]  /*31e0*/  DMUL R2, R18, R24 ;  /* 0x0000001812027228 */ /* 0x004fd00000000000 */
[----:B---3--:R-:W-:Y:S02]  /*31f0*/  DADD R26, R2, R42 ;  /* 0x00000000021a7229 */ /* 0x008fe4000000002a */
[-C--:B----4-:R-:W-:Y:S02]  /*3200*/  DMUL R40, R16, R24.reuse ;  /* 0x0000001810287228 */ /* 0x090fe40000000000 */
[----:B-----5:R-:W-:-:S04]  /*3210*/  DMUL R12, R14, R24 ;  /* 0x000000180e0c7228 */ /* 0x020fc80000000000 */
[----:B------:R-:W-:-:S14]  /*3220*/  DSETP.GTU.AND P2, PT, R26, RZ, PT ;  /* 0x000000ff1a00722a */ /* 0x000fdc0003f4c000 */
[----:B------:R-:W-:Y:S05]  /*3230*/  @P2 BRA `(.L_x_18) ;  /* 0x00000000006c2947 */ /* 0x000fea0003800000 */
[----:B------:R-:W0:Y:S01]  /*3240*/  MUFU.RCP64H R21, R3 ;  /* 0x0000000300157308 */ /* 0x000e220000001800 */
[----:B------:R-:W-:Y:S01]  /*3250*/  IMAD.MOV.U32 R20, RZ, RZ, 0x1 ;  /* 0x00000001ff147424 */ /* 0x000fe200078e00ff */
[----:B------:R-:W-:Y:S01]  /*3260*/  FSETP.GEU.AND P1, PT, |R43|, 6.5827683646048100446e-37, PT ;  /* 0x036000002b00780b */ /* 0x000fe20003f2e200 */
[----:B------:R-:W-:Y:S04]  /*3270*/  BSSY.RECONVERGENT B2, `(.L_x_19) ;  /* 0x0000012000027945 */ /* 0x000fe80003800200 */
[----:B0-----:R-:W-:-:S08]  /*3280*/  DFMA R24, -R2, R20, 1 ;  /* 0x3ff000000218742b */ /* 0x001fd00000000114 */
[----:B------:R-:W-:-:S08]  /*3290*/  DFMA R24, R24, R24, R24 ;  /* 0x000000181818722b */ /* 0x000fd00000000018 */
[----:B------:R-:W-:-:S08]  /*32a0*/  DFMA R24, R20, R24, R20 ;  /* 0x000000181418722b */ /* 0x000fd00000000014 */
[----:B------:R-:W-:-:S08]  /*32b0*/  DFMA R20, -R2, R24, 1 ;  /* 0x3ff000000214742b */ /* 0x000fd00000000118 */
[----:B------:R-:W-:-:S08]  /*32c0*/  DFMA R20, R24, R20, R24 ;  /* 0x000000141814722b */ /* 0x000fd00000000018 */
[----:B------:R-:W-:-:S08]  /*32d0*/  DMUL R24, R42, R20 ;  /* 0x000000142a187228 */ /* 0x000fd00000000000 */
[----:B------:R-:W-:-:S08]  /*32e0*/  DFMA R26, -R2, R24, R42 ;  /* 0x00000018021a722b */ /* 0x000fd0000000012a */
[----:B------:R-:W-:-:S10]  /*32f0*/  DFMA R24, R20, R26, R24 ;  /* 0x0000001a1418722b */ /* 0x000fd40000000018 */
[----:B------:R-:W-:-:S05]  /*3300*/  FFMA R0, RZ, R3, R25 ;  /* 0x00000003ff007223 */ /* 0x000fca0000000019 */
[----:B------:R-:W-:-:S13]  /*3310*/  FSETP.GT.AND P0, PT, |R0|, 1.469367938527859385e-39, PT ;  /* 0x001000000000780b */ /* 0x000fda0003f04200 */
[----:B------:R-:W-:Y:S05]  /*3320*/  @P0 BRA P1, `(.L_x_20) ;  /* 0x0000000000180947 */ /* 0x000fea0000800000 */
[----:B------:R-:W-:Y:S01]  /*3330*/  IMAD.MOV.U32 R24, RZ, RZ, R42 ;  /* 0x000000ffff187224 */ /* 0x000fe200078e002a */
[----:B------:R-:W-:Y:S01]  /*3340*/  MOV R0, 0x3390 ;  /* 0x0000339000007802 */ /* 0x000fe20000000f00 */
[----:B------:R-:W-:Y:S02]  /*3350*/  IMAD.MOV.U32 R25, RZ, RZ, R43 ;  /* 0x000000ffff197224 */ /* 0x000fe400078e002b */
[----:B------:R-:W-:Y:S02]  /*3360*/  IMAD.MOV.U32 R30, RZ, RZ, R2 ;  /* 0x000000ffff1e7224 */ /* 0x000fe400078e0002 */
[----:B------:R-:W-:-:S07]  /*3370*/  IMAD.MOV.U32 R31, RZ, RZ, R3 ;  /* 0x000000ffff1f7224 */ /* 0x000fce00078e0003 */
[----:B------:R-:W-:Y:S05]  /*3380*/  CALL.REL.NOINC `($__internal_1_$__cuda_sm20_div_rn_f64_full) ;  /* 0x0000006c002c7944 */ /* 0x000fea0003c00000 */
.L_x_20:
[----:B------:R-:W-:Y:S05]  /*3390*/  BSYNC.RECONVERGENT B2 ;  /* 0x0000000000027941 */ /* 0x000fea0003800200 */
.L_x_19:
[-C--:B------:R-:W-:Y:S01]  /*33a0*/  DMUL R40, R40, |R24|.reuse ;  /* 0x4000001828287228 */ /* 0x080fe20000000000 */
[----:B------:R-:W-:Y:S01]  /*33b0*/  PLOP3.LUT P0, PT, PT, PT, PT, 0x80, 0x8 ;  /* 0x000000000008781c */ /* 0x000fe20003f0f070 */
[-C--:B------:R-:W-:Y:S02]  /*33c0*/  DMUL R12, R12, |R24|.reuse ;  /* 0x400000180c0c7228 */ /* 0x080fe40000000000 */
[----:B------:R-:W-:Y:S01]  /*33d0*/  DMUL R2, R2, |R24| ;  /* 0x4000001802027228 */ /* 0x000fe20000000000 */
[----:B------:R-:W-:Y:S10]  /*33e0*/  BRA `(.L_x_21) ;  /* 0x00000000007c7947 */ /* 0x000ff40003800000 */
.L_x_18:
[----:B------:R-:W0:Y:S01]  /*33f0*/  LDC.64 R20, c[0x0][0x418] ;  /* 0x00010600ff147b82 */ /* 0x000e220000000a00 */
[----:B------:R-:W-:Y:S01]  /*3400*/  PLOP3.LUT P0, PT, PT, PT, PT, 0x80, 0x8 ;  /* 0x000000000008781c */ /* 0x000fe20003f0f070 */
[----:B0-----:R-:W-:-:S14]  /*3410*/  DSETP.GE.AND P1, PT, R26, R20, PT ;  /* 0x000000141a00722a */ /* 0x001fdc0003f26000 */
[----:B------:R-:W-:Y:S05]  /*3420*/  @!P1 BRA `(.L_x_21) ;  /* 0x00000000006c9947 */ /* 0x000fea0003800000 */
[----:B------:R-:W0:Y:S01]  /*3430*/  MUFU.RCP64H R25, R3 ;  /* 0x0000000300197308 */ /* 0x000e220000001800 */
[----:B------:R-:W-:Y:S01]  /*3440*/  IMAD.MOV.U32 R24, RZ, RZ, 0x1 ;  /* 0x00000001ff187424 */ /* 0x000fe200078e00ff */
[----:B------:R-:W-:Y:S01]  /*3450*/  DADD R20, -R42, R20 ;  /* 0x000000002a147229 */ /* 0x000fe20000000114 */
[----:B------:R-:W-:Y:S09]  /*3460*/  BSSY.RECONVERGENT B2, `(.L_x_22) ;  /* 0x0000013000027945 */ /* 0x000ff20003800200 */
[----:B------:R-:W-:Y:S01]  /*3470*/  FSETP.GEU.AND P1, PT, |R21|, 6.5827683646048100446e-37, PT ;  /* 0x036000001500780b */ /* 0x000fe20003f2e200 */
        /* <DEDUP_REMOVED lines=17> */
.L_x_23:
[----:B------:R-:W-:Y:S05]  /*3590*/  BSYNC.RECONVERGENT B2 ;  /* 0x0000000000027941 */ /* 0x000fea0003800200 */
.L_x_22:
[-C--:B------:R-:W-:Y:S01]  /*35a0*/  DMUL R40, R40, |R24|.reuse ;  /* 0x4000001828287228 */ /* 0x080fe20000000000 */
[----:B------:R-:W-:Y:S01]  /*35b0*/  PLOP3.LUT P0, PT, PT, PT, PT, 0x8, 0x80 ;  /* 0x000000000080781c */ /* 0x000fe20003f0e170 */
[-C--:B------:R-:W-:Y:S02]  /*35c0*/  DMUL R12, R12, |R24|.reuse ;  /* 0x400000180c0c7228 */ /* 0x080fe40000000000 */
[----:B------:R-:W-:-:S11]  /*35d0*/  DMUL R2, R2, |R24| ;  /* 0x4000001802027228 */ /* 0x000fd60000000000 */
.L_x_21:
[----:B------:R-:W-:Y:S05]  /*35e0*/  BSYNC.RECONVERGENT B0 ;  /* 0x0000000000007941 */ /* 0x000fea0003800200 */
.L_x_17:
[----:B------:R-:W2:Y:S04]  /*35f0*/  LDG.E.64 R20, desc[UR14][R32.64] ;  /* 0x0000000e20147981 */ /* 0x000ea8000c1e1b00 */
[----:B------:R-:W3:Y:S01]  /*3600*/  LDG.E.64 R24, desc[UR14][R32.64+0x8] ;  /* 0x0000080e20187981 */ /* 0x000ee2000c1e1b00 */
[----:B------:R-:W-:Y:S01]  /*3610*/  DADD R2, R42, R2 ;  /* 0x000000002a027229 */ /* 0x000fe20000000002 */
[----:B------:R-:W-:Y:S06]  /*3620*/  BSSY.RECONVERGENT B0, `(.L_x_24) ;  /* 0x0000050000007945 */ /* 0x000fec0003800200 */
[----:B------:R0:W-:Y:S01]  /*3630*/  STG.E.64 desc[UR14][R32.64+0x10], R2 ;  /* 0x0000100220007986 */ /* 0x0001e2000c101b0e */
[----:B--2---:R-:W-:-:S02]  /*3640*/  DADD R40, R20, R40 ;  /* 0x0000000014287229 */ /* 0x004fc40000000028 */
[----:B---3--:R-:W-:-:S08]  /*3650*/  DADD R20, R24, R12 ;  /* 0x0000000018147229 */ /* 0x008fd0000000000c */
[----:B------:R-:W-:Y:S01]  /*3660*/  LOP3.LUT R27, R41, 0x7fffffff, RZ, 0xc0, !PT ;  /* 0x7fffffff291b7812 */ /* 0x000fe200078ec0ff */
[----:B------:R-:W-:-:S03]  /*3670*/  IMAD.MOV.U32 R12, RZ, RZ, R40 ;  /* 0x000000ffff0c7224 */ /* 0x000fc600078e0028 */
[----:B------:R-:W-:Y:S01]  /*3680*/  VIMNMX.U32 R0, PT, PT, R27, UR7, !PT ;  /* 0x000000071b007c48 */ /* 0x000fe2000ffe0000 */
[----:B------:R-:W-:-:S03]  /*3690*/  IMAD.MOV.U32 R13, RZ, RZ, R27 ;  /* 0x000000ffff0d7224 */ /* 0x000fc600078e001b */
[----:B------:R-:W-:-:S13]  /*36a0*/  ISETP.GE.U32.AND P1, PT, R0, 0x7ff00000, PT ;  /* 0x7ff000000000780c */ /* 0x000fda0003f26070 */
[----:B0-----:R-:W-:Y:S05]  /*36b0*/  @!P1 BRA `(.L_x_25) ;  /* 0x0000000000289947 */ /* 0x001fea0003800000 */
[----:B------:R-:W-:Y:S02]  /*36c0*/  IMAD.U32 R24, RZ, RZ, UR6 ;  /* 0x00000006ff187e24 */ /* 0x000fe4000f8e00ff */
[----:B------:R-:W-:-:S06]  /*36d0*/  IMAD.U32 R25, RZ, RZ, UR7 ;  /* 0x00000007ff197e24 */ /* 0x000fcc000f8e00ff */
[----:B------:R-:W-:-:S06]  /*36e0*/  DSETP.NAN.AND P1, PT, R24, UR6, PT ;  /* 0x0000000618007e2a */ /* 0x000fcc000bf28000 */
[----:B------:R-:W-:-:S14]  /*36f0*/  DSETP.NUM.AND P1, PT, R12, R12, !P1 ;  /* 0x0000000c0c00722a */ /* 0x000fdc0004f27000 */
[----:B------:R-:W0:Y:S01]  /*3700*/  @!P1 LDC.64 R24, c[0x0][0x408] ;  /* 0x00010200ff189b82 */ /* 0x000e220000000a00 */
[----:B------:R-:W-:Y:S02]  /*3710*/  @P1 DSETP.NEU.AND P3, PT, R12, +INF , PT ;  /* 0x7ff000000c00142a */ /* 0x000fe40003f6d000 */
[----:B0-----:R-:W-:-:S06]  /*3720*/  @!P1 DADD R24, R40, R24 ;  /* 0x0000000028189229 */ /* 0x001fcc0000000018 */
[----:B------:R-:W-:Y:S02]  /*3730*/  @P1 FSEL R24, R40, RZ, P3 ;  /* 0x000000ff28181208 */ /* 0x000fe40001800000 */
[----:B------:R-:W-:Y:S01]  /*3740*/  @P1 FSEL R25, R41, -QNAN , P3 ;  /* 0xfff8000029191808 */ /* 0x000fe20001800000 */
[----:B------:R-:W-:Y:S06]  /*3750*/  BRA `(.L_x_26) ;  /* 0x0000000000f07947 */ /* 0x000fec0003800000 */
.L_x_25:
[----:B------:R-:W-:Y:S01]  /*3760*/  DSETP.NEU.AND P1, PT, RZ, UR6, PT ;  /* 0x00000006ff007e2a */ /* 0x000fe2000bf2d000 */
[----:B------:R-:W-:Y:S02]  /*3770*/  IMAD.MOV.U32 R24, RZ, RZ, 0x0 ;  /* 0x00000000ff187424 */ /* 0x000fe400078e00ff */
[----:B------:R-:W-:-:S11]  /*3780*/  IMAD.MOV.U32 R25, RZ, RZ, -0x80000 ;  /* 0xfff80000ff197424 */ /* 0x000fd600078e00ff */
[----:B------:R-:W-:Y:S05]  /*3790*/  @!P1 BRA `(.L_x_26) ;  /* 0x0000000000e09947 */ /* 0x000fea0003800000 */
[----:B------:R-:W-:Y:S01]  /*37a0*/  DSETP.GE.AND P1, PT, R12, UR6, PT ;  /* 0x000000060c007e2a */ /* 0x000fe2000bf26000 */
[----:B------:R-:W-:Y:S02]  /*37b0*/  IMAD.MOV.U32 R24, RZ, RZ, R40 ;  /* 0x000000ffff187224 */ /* 0x000fe400078e0028 */
[----:B------:R-:W-:-:S11]  /*37c0*/  IMAD.MOV.U32 R25, RZ, RZ, R41 ;  /* 0x000000ffff197224 */ /* 0x000fd600078e0029 */
[----:B------:R-:W-:Y:S05]  /*37d0*/  @!P1 BRA `(.L_x_26) ;  /* 0x0000000000d09947 */ /* 0x000fea0003800000 */
[----:B------:R-:W-:Y:S01]  /*37e0*/  ISETP.GT.U32.AND P1, PT, R13, 0xfffff, PT ;  /* 0x000fffff0d00780c */ /* 0x000fe20003f24070 */
[----:B------:R-:W-:Y:S01]  /*37f0*/  IMAD.U32 R24, RZ, RZ, UR6 ;  /* 0x00000006ff187e24 */ /* 0x000fe2000f8e00ff */
[----:B------:R-:W-:Y:S01]  /*3800*/  SHF.R.U32.HI R27, RZ, 0x14, R13 ;  /* 0x00000014ff1b7819 */ /* 0x000fe2000001160d */
[----:B------:R-:W-:Y:S01]  /*3810*/  IMAD.U32 R25, RZ, RZ, UR7 ;  /* 0x00000007ff197e24 */ /* 0x000fe2000f8e00ff */
[----:B------:R-:W0:Y:S01]  /*3820*/  LDCU UR4, c[0x0][0x408] ;  /* 0x00008100ff0477ac */ /* 0x000e220008000800 */
[----:B------:R-:W-:Y:S01]  /*3830*/  BSSY.RECONVERGENT B1, `(.L_x_27) ;  /* 0x0000019000017945 */ /* 0x000fe20003800200 */
[----:B------:R-:W-:-:S03]  /*3840*/  UISETP.GE.U32.AND UP0, UPT, UR7, 0x100000, UPT ;  /* 0x001000000700788c */ /* 0x000fc6000bf06070 */
[----:B------:R-:W-:-:S04]  /*3850*/  DMUL R24, R24, 1.80143985094819840000e+16 ;  /* 0x4350000018187828 */ /* 0x000fc80000000000 */
[----:B------:R-:W-:Y:S01]  /*3860*/  @!P1 DMUL R12, R12, 1.80143985094819840000e+16 ;  /* 0x435000000c0c9828 */ /* 0x000fe20000000000 */
[----:B------:R-:W-:-:S05]  /*3870*/  PLOP3.LUT P3, PT, PT, PT, UP0, 0x80, 0x8 ;  /* 0x000000000008781c */ /* 0x000fca0003f6f008 */
[----:B------:R-:W-:Y:S02]  /*3880*/  FSEL R10, R25, UR7, !P3 ;  /* 0x00000007190a7c08 */ /* 0x000fe4000d800000 */
[----:B0-----:R-:W-:Y:S02]  /*3890*/  FSEL R24, R24, UR4, !P3 ;  /* 0x0000000418187c08 */ /* 0x001fe4000d800000 */
[----:B------:R-:W-:Y:S01]  /*38a0*/  IMAD.MOV.U32 R25, RZ, RZ, R12 ;  /* 0x000000ffff197224 */ /* 0x000fe200078e000c */
[C---:B------:R-:W-:Y:S02]  /*38b0*/  @!P1 LEA.HI R0, R13.reuse, R27, RZ, 0xc ;  /* 0x0000001b0d009211 */ /* 0x040fe400078f60ff */
[----:B------:R-:W-:Y:S02]  /*38c0*/  LOP3.LUT R29, R13, 0xfffff, RZ, 0xc0, !PT ;  /* 0x000fffff0d1d7812 */ /* 0x000fe400078ec0ff */
[----:B------:R-:W-:Y:S01]  /*38d0*/  LOP3.LUT R10, R10, 0xfffff, RZ, 0xc0, !PT ;  /* 0x000fffff0a0a7812 */ /* 0x000fe200078ec0ff */
[----:B------:R-:W-:Y:S01]  /*38e0*/  @!P1 VIADD R27, R0, 0xffffffca ;  /* 0xffffffca001b9836 */ /* 0x000fe20000000000 */
[----:B------:R-:W-:-:S02]  /*38f0*/  LOP3.LUT R29, R29, 0x100000, RZ, 0xfc, !PT ;  /* 0x001000001d1d7812 */ /* 0x000fc400078efcff */
[----:B------:R-:W-:Y:S01]  /*3900*/  LOP3.LUT R10, R10, 0x100000, RZ, 0xfc, !PT ;  /* 0x001000000a0a7812 */ /* 0x000fe200078efcff */
[----:B------:R-:W-:-:S07]  /*3910*/  VIADD R27, R27, -UR16 ;  /* 0x800000101b1b7c36 */ /* 0x000fce0008000000 */
.L_x_28:
[----:B------:R-:W-:Y:S02]  /*3920*/  IADD3 R12, P1, PT, R25, -R24, RZ ;  /* 0x80000018190c7210 */ /* 0x000fe40007f3e0ff */
[C---:B------:R-:W-:Y:S01]  /*3930*/  ISETP.GT.AND P3, PT, R27.reuse, RZ, PT ;  /* 0x000000ff1b00720c */ /* 0x040fe20003f64270 */
[----:B------:R-:W-:Y:S02]  /*3940*/  VIADD R27, R27, 0xffffffff ;  /* 0xffffffff1b1b7836 */ /* 0x000fe40000000000 */
[----:B------:R-:W-:-:S05]  /*3950*/  IMAD.X R0, R29, 0x1, ~R10, P1 ;  /* 0x000000011d007824 */ /* 0x000fca00008e0e0a */
[----:B------:R-:W-:-:S04]  /*3960*/  ISETP.GE.AND P1, PT, R0, RZ, PT ;  /* 0x000000ff0000720c */ /* 0x000fc80003f26270 */
[----:B------:R-:W-:Y:S02]  /*3970*/  SEL R12, R25, R12, !P1 ;  /* 0x0000000c190c7207 */ /* 0x000fe40004800000 */
[----:B------:R-:W-:-:S03]  /*3980*/  SEL R31, R29, R0, !P1 ;  /* 0x000000001d1f7207 */ /* 0x000fc60004800000 */
[C---:B------:R-:W-:Y:S01]  /*3990*/  IMAD.SHL.U32 R25, R12.reuse, 0x2, RZ ;  /* 0x000000020c197824 */ /* 0x040fe200078e00ff */
[----:B------:R-:W-:Y:S01]  /*39a0*/  SHF.L.U64.HI R29, R12, 0x1, R31 ;  /* 0x000000010c1d7819 */ /* 0x000fe2000001021f */
[----:B------:R-:W-:Y:S06]  /*39b0*/  @P3 BRA `(.L_x_28) ;  /* 0xfffffffc00d83947 */ /* 0x000fec000383ffff */
[----:B------:R-:W-:Y:S05]  /*39c0*/  BSYNC.RECONVERGENT B1 ;  /* 0x0000000000017941 */ /* 0x000fea0003800200 */
.L_x_27:
[----:B------:R-:W-:Y:S01]  /*39d0*/  LOP3.LUT R13, R31, 0x7fffffff, RZ, 0xc0, !PT ;  /* 0x7fffffff1f0d7812 */ /* 0x000fe200078ec0ff */
[----:B------:R-:W-:Y:S01]  /*39e0*/  BSSY.RECONVERGENT B1, `(.L_x_29) ;  /* 0x0000012000017945 */ /* 0x000fe20003800200 */
[----:B------:R-:W-:Y:S02]  /*39f0*/  ISETP.NE.U32.AND P1, PT, R12, RZ, PT ;  /* 0x000000ff0c00720c */ /* 0x000fe40003f25070 */
[----:B------:R-:W-:Y:S02]  /*3a00*/  CS2R R24, SRZ ;  /* 0x0000000000187805 */ /* 0x000fe4000001ff00 */
[----:B------:R-:W-:-:S13]  /*3a10*/  ISETP.NE.AND.EX P1, PT, R13, RZ, PT, P1 ;  /* 0x000000ff0d00720c */ /* 0x000fda0003f25310 */
[----:B------:R-:W-:Y:S05]  /*3a20*/  @!P1 BRA `(.L_x_30) ;  /* 0x0000000000349947 */ /* 0x000fea0003800000 */
[----:B------:R-:W-:-:S10]  /*3a30*/  DMUL R24, R12, 1.80143985094819840000e+16 ;  /* 0x435000000c187828 */ /* 0x000fd40000000000 */
[----:B------:R-:W-:-:S04]  /*3a40*/  SHF.R.U32.HI R24, RZ, 0x14, R25 ;  /* 0x00000014ff187819 */ /* 0x000fc80000011619 */
[----:B------:R-:W-:-:S04]  /*3a50*/  IADD3 R25, PT, PT, -R24, 0x37, RZ ;  /* 0x0000003718197810 */ /* 0x000fc80007ffe1ff */
[----:B------:R-:W-:Y:S02]  /*3a60*/  IADD3 R10, PT, PT, -R25, UR16, RZ ;  /* 0x00000010190a7c10 */ /* 0x000fe4000fffe1ff */
[-C--:B------:R-:W-:Y:S02]  /*3a70*/  SHF.L.U64.HI R13, R12, R25.reuse, R13 ;  /* 0x000000190c0d7219 */ /* 0x080fe4000001020d */
[----:B------:R-:W-:Y:S02]  /*3a80*/  ISETP.GT.AND P1, PT, R10, RZ, PT ;  /* 0x000000ff0a00720c */ /* 0x000fe40003f24270 */
[----:B------:R-:W-:-:S11]  /*3a90*/  SHF.L.U32 R12, R12, R25, RZ ;  /* 0x000000190c0c7219 */ /* 0x000fd600000006ff */
[C---:B------:R-:W-:Y:S01]  /*3aa0*/  @!P1 IADD3 R0, PT, PT, -R10.reuse, 0x1, RZ ;  /* 0x000000010a009810 */ /* 0x040fe20007ffe1ff */
[----:B------:R-:W-:-:S03]  /*3ab0*/  @P1 VIADD R10, R10, 0xffffffff ;  /* 0xffffffff0a0a1836 */ /* 0x000fc60000000000 */
[--C-:B------:R-:W-:Y:S02]  /*3ac0*/  @!P1 SHF.R.U64 R24, R12, R0, R13.reuse ;  /* 0x000000000c189219 */ /* 0x100fe4000000120d */
[----:B------:R-:W-:Y:S02]  /*3ad0*/  @P1 IADD3 R24, P3, PT, RZ, R12, RZ ;  /* 0x0000000cff181210 */ /* 0x000fe40007f7e0ff */
[----:B------:R-:W-:-:S03]  /*3ae0*/  @!P1 SHF.R.U32.HI R25, RZ, R0, R13 ;  /* 0x00000000ff199219 */ /* 0x000fc6000001160d */
[----:B------:R-:W-:-:S08]  /*3af0*/  @P1 IMAD.U32.X R25, R10, 0x100000, R13, P3 ;  /* 0x001000000a191824 */ /* 0x000fd000018e040d */
.L_x_30:
[----:B------:R-:W-:Y:S05]  /*3b00*/  BSYNC.RECONVERGENT B1 ;  /* 0x0000000000017941 */ /* 0x000fea0003800200 */
.L_x_29:
[----:B------:R-:W-:-:S07]  /*3b10*/  LOP3.LUT R25, R25, 0x80000000, R41, 0xb8, !PT ;  /* 0x8000000019197812 */ /* 0x000fce00078eb829 */
.L_x_26:
[----:B------:R-:W-:Y:S05]  /*3b20*/  BSYNC.RECONVERGENT B0 ;  /* 0x0000000000007941 */ /* 0x000fea0003800200 */
.L_x_24:
[----:B------:R-:W0:Y:S01]  /*3b30*/  LDCU.64 UR10, c[0x0][0x408] ;  /* 0x00008100ff0a77ac */ /* 0x000e220008000a00 */
[C---:B------:R-:W-:Y:S01]  /*3b40*/  DSETP.GEU.AND P1, PT, R24.reuse, RZ, PT ;  /* 0x000000ff1800722a */ /* 0x040fe20003f2e000 */
[----:B------:R-:W-:Y:S01]  /*3b50*/  LOP3.LUT R27, R21, 0x7fffffff, RZ, 0xc0, !PT ;  /* 0x7fffffff151b7812 */ /* 0x000fe200078ec0ff */
[----:B------:R-:W-:Y:S01]  /*3b60*/  BSSY.RECONVERGENT B0, `(.L_x_31) ;  /* 0x0000050000007945 */ /* 0x000fe20003800200 */
[----:B------:R-:W-:Y:S02]  /*3b70*/  IMAD.MOV.U32 R26, RZ, RZ, R20 ;  /* 0x000000ffff1a7224 */ /* 0x000fe400078e0014 */
[----:B------:R-:W-:Y:S01]  /*3b80*/  VIMNMX.U32 R0, PT, PT, R27, UR9, !PT ;  /* 0x000000091b007c48 */ /* 0x000fe2000ffe0000 */
[----:B0-----:R-:W-:-:S10]  /*3b90*/  DADD R12, R24, UR10 ;  /* 0x0000000a180c7e29 */ /* 0x001fd40008000000 */
[----:B------:R-:W-:Y:S02]  /*3ba0*/  FSEL R24, R12, R24, !P1 ;  /* 0x000000180c187208 */ /* 0x000fe40004800000 */
[----:B------:R-:W-:Y:S02]  /*3bb0*/  FSEL R25, R13, R25, !P1 ;  /* 0x000000190d197208 */ /* 0x000fe40004800000 */
[----:B------:R-:W-:-:S03]  /*3bc0*/  ISETP.GE.U32.AND P1, PT, R0, 0x7ff00000, PT ;  /* 0x7ff000000000780c */ /* 0x000fc60003f26070 */
[----:B------:R0:W-:Y:S10]  /*3bd0*/  STG.E.64 desc[UR14][R32.64], R24 ;  /* 0x0000001820007986 */ /* 0x0001f4000c101b0e */
[----:B------:R-:W-:Y:S05]  /*3be0*/  @!P1 BRA `(.L_x_32) ;  /* 0x0000000000289947 */ /* 0x000fea0003800000 */
[----:B------:R-:W-:Y:S02]  /*3bf0*/  IMAD.U32 R12, RZ, RZ, UR8 ;  /* 0x00000008ff0c7e24 */ /* 0x000fe4000f8e00ff */
[----:B------:R-:W-:-:S06]  /*3c00*/  IMAD.U32 R13, RZ, RZ, UR9 ;  /* 0x00000009ff0d7e24 */ /* 0x000fcc000f8e00ff */
[----:B------:R-:W-:-:S06]  /*3c10*/  DSETP.NAN.AND P1, PT, R12, UR8, PT ;  /* 0x000000080c007e2a */ /* 0x000fcc000bf28000 */
[----:B------:R-:W-:-:S14]  /*3c20*/  DSETP.NUM.AND P1, PT, R26, R26, !P1 ;  /* 0x0000001a1a00722a */ /* 0x000fdc0004f27000 */
[----:B------:R-:W1:Y:S01]  /*3c30*/  @!P1 LDC.64 R12, c[0x0][0x410] ;  /* 0x00010400ff0c9b82 */ /* 0x000e620000000a00 */
[----:B------:R-:W-:Y:S02]  /*3c40*/  @P1 DSETP.NEU.AND P3, PT, R26, +INF , PT ;  /* 0x7ff000001a00142a */ /* 0x000fe40003f6d000 */
[----:B-1----:R-:W-:-:S06]  /*3c50*/  @!P1 DADD R12, R20, R12 ;  /* 0x00000000140c9229 */ /* 0x002fcc000000000c */
[----:B------:R-:W-:Y:S02]  /*3c60*/  @P1 FSEL R12, R20, RZ, P3 ;  /* 0x000000ff140c1208 */ /* 0x000fe40001800000 */
[----:B------:R-:W-:Y:S01]  /*3c70*/  @P1 FSEL R13, R21, -QNAN , P3 ;  /* 0xfff80000150d1808 */ /* 0x000fe20001800000 */
[----:B------:R-:W-:Y:S06]  /*3c80*/  BRA `(.L_x_33) ;  /* 0x0000000000f47947 */ /* 0x000fec0003800000 */
.L_x_32:
        /* <DEDUP_REMOVED lines=12> */
[----:B------:R-:W1:Y:S01]  /*3d50*/  LDCU UR4, c[0x0][0x410] ;  /* 0x00008200ff0477ac */ /* 0x000e620008000800 */
[----:B------:R-:W-:Y:S01]  /*3d60*/  BSSY.RECONVERGENT B1, `(.L_x_34) ;  /* 0x0000018000017945 */ /* 0x000fe20003800200 */
[----:B------:R-:W-:-:S03]  /*3d70*/  UISETP.GE.U32.AND UP0, UPT, UR9, 0x100000, UPT ;  /* 0x001000000900788c */ /* 0x000fc6000bf06070 */
[----:B------:R-:W-:-:S04]  /*3d80*/  DMUL R12, R12, 1.80143985094819840000e+16 ;  /* 0x435000000c0c7828 */ /* 0x000fc80000000000 */
[----:B------:R-:W-:Y:S01]  /*3d90*/  @!P1 DMUL R26, R26, 1.80143985094819840000e+16 ;  /* 0x435000001a1a9828 */ /* 0x000fe20000000000 */
[----:B------:R-:W-:-:S05]  /*3da0*/  PLOP3.LUT P3, PT, PT, PT, UP0, 0x80, 0x8 ;  /* 0x000000000008781c */ /* 0x000fca0003f6f008 */
[----:B------:R-:W-:Y:S02]  /*3db0*/  FSEL R10, R13, UR9, !P3 ;  /* 0x000000090d0a7c08 */ /* 0x000fe4000d800000 */
[----:B-1----:R-:W-:Y:S02]  /*3dc0*/  FSEL R13, R12, UR4, !P3 ;  /* 0x000000040c0d7c08 */ /* 0x002fe4000d800000 */
[C---:B------:R-:W-:Y:S02]  /*3dd0*/  @!P1 LEA.HI R0, R27.reuse, R29, RZ, 0xc ;  /* 0x0000001d1b009211 */ /* 0x040fe400078f60ff */
[----:B------:R-:W-:Y:S02]  /*3de0*/  LOP3.LUT R27, R27, 0xfffff, RZ, 0xc0, !PT ;  /* 0x000fffff1b1b7812 */ /* 0x000fe400078ec0ff */
[----:B------:R-:W-:Y:S01]  /*3df0*/  LOP3.LUT R10, R10, 0xfffff, RZ, 0xc0, !PT ;  /* 0x000fffff0a0a7812 */ /* 0x000fe200078ec0ff */
[----:B------:R-:W-:Y:S01]  /*3e00*/  @!P1 VIADD R29, R0, 0xffffffca ;  /* 0xffffffca001d9836 */ /* 0x000fe20000000000 */
[----:B------:R-:W-:-:S02]  /*3e10*/  LOP3.LUT R27, R27, 0x100000, RZ, 0xfc, !PT ;  /* 0x001000001b1b7812 */ /* 0x000fc400078efcff */
[----:B------:R-:W-:Y:S01]  /*3e20*/  LOP3.LUT R10, R10, 0x100000, RZ, 0xfc, !PT ;  /* 0x001000000a0a7812 */ /* 0x000fe200078efcff */
[----:B------:R-:W-:-:S07]  /*3e30*/  VIADD R29, R29, -UR17 ;  /* 0x800000111d1d7c36 */ /* 0x000fce0008000000 */
.L_x_35:
        /* <DEDUP_REMOVED lines=11> */
.L_x_34:
[----:B------:R-:W-:Y:S01]  /*3ef0*/  LOP3.LUT R13, R31, 0x7fffffff, RZ, 0xc0, !PT ;  /* 0x7fffffff1f0d7812 */ /* 0x000fe200078ec0ff */
[----:B------:R-:W-:Y:S01]  /*3f00*/  BSSY.RECONVERGENT B1, `(.L_x_36) ;  /* 0x0000013000017945 */ /* 0x000fe20003800200 */
[----:B------:R-:W-:Y:S01]  /*3f10*/  ISETP.NE.U32.AND P1, PT, R12, RZ, PT ;  /* 0x000000ff0c00720c */ /* 0x000fe20003f25070 */
[----:B------:R-:W-:Y:S02]  /*3f20*/  IMAD.MOV.U32 R27, RZ, RZ, RZ ;  /* 0x000000ffff1b7224 */ /* 0x000fe400078e00ff */
[----:B------:R-:W-:Y:S01]  /*3f30*/  IMAD.MOV.U32 R29, RZ, RZ, RZ ;  /* 0x000000ffff1d7224 */ /* 0x000fe200078e00ff */
        /* <DEDUP_REMOVED lines=15> */
.L_x_37:
[----:B------:R-:W-:Y:S05]  /*4030*/  BSYNC.RECONVERGENT B1 ;  /* 0x0000000000017941 */ /* 0x000fea0003800200 */
.L_x_36:
[----:B------:R-:W-:Y:S01]  /*4040*/  LOP3.LUT R13, R29, 0x80000000, R21, 0xb8, !PT ;  /* 0x800000001d0d7812 */ /* 0x000fe200078eb815 */
[----:B------:R-:W-:-:S07]  /*4050*/  IMAD.MOV.U32 R12, RZ, RZ, R27 ;  /* 0x000000ffff0c7224 */ /* 0x000fce00078e001b */
.L_x_33:
[----:B------:R-:W-:Y:S05]  /*4060*/  BSYNC.RECONVERGENT B0 ;  /* 0x0000000000007941 */ /* 0x000fea0003800200 */
.L_x_31:
[----:B------:R-:W1:Y:S01]  /*4070*/  LDCU UR4, c[0x0][0x424] ;  /* 0x00008480ff0477ac */ /* 0x000e620008000800 */
[----:B------:R-:W2:Y:S01]  /*4080*/  LDC.64 R30, c[0x0][0x420] ;  /* 0x00010800ff1e7b82 */ /* 0x000ea20000000a00 */
[----:B------:R-:W-:Y:S01]  /*4090*/  IMAD.MOV.U32 R20, RZ, RZ, 0x1 ;  /* 0x00000001ff147424 */ /* 0x000fe200078e00ff */
[----:B------:R-:W-:Y:S01]  /*40a0*/  DSETP.GEU.AND P1, PT, R12, RZ, PT ;  /* 0x000000ff0c00722a */ /* 0x000fe20003f2e000 */
[----:B------:R-:W3:Y:S01]  /*40b0*/  LDCU.64 UR10, c[0x0][0x410] ;  /* 0x00008200ff0a77ac */ /* 0x000ee20008000a00 */
[----:B------:R-:W-:Y:S01]  /*40c0*/  FSETP.GEU.AND P3, PT, |R25|, 6.5827683646048100446e-37, PT ;  /* 0x036000001900780b */ /* 0x000fe20003f6e200 */
[----:B------:R-:W-:Y:S01]  /*40d0*/  BSSY.RECONVERGENT B0, `(.L_x_38) ;  /* 0x0000018000007945 */ /* 0x000fe20003800200 */
[----:B-1----:R-:W2:Y:S02]  /*40e0*/  MUFU.RCP64H R21, UR4 ;  /* 0x0000000400157d08 */ /* 0x002ea40008001800 */
[----:B--2---:R-:W-:-:S08]  /*40f0*/  DFMA R26, R20, -R30, 1 ;  /* 0x3ff00000141a742b */ /* 0x004fd0000000081e */
[----:B------:R-:W-:-:S08]  /*4100*/  DFMA R26, R26, R26, R26 ;  /* 0x0000001a1a1a722b */ /* 0x000fd0000000001a */
[----:B------:R-:W-:-:S08]  /*4110*/  DFMA R26, R20, R26, R20 ;  /* 0x0000001a141a722b */ /* 0x000fd00000000014 */
[----:B------:R-:W-:-:S08]  /*4120*/  DFMA R20, R26, -R30, 1 ;  /* 0x3ff000001a14742b */ /* 0x000fd0000000081e */
[----:B------:R-:W-:Y:S02]  /*4130*/  DFMA R26, R26, R20, R26 ;  /* 0x000000141a1a722b */ /* 0x000fe4000000001a */
[----:B---3--:R-:W-:-:S06]  /*4140*/  DADD R20, R12, UR10 ;  /* 0x0000000a0c147e29 */ /* 0x008fcc0008000000 */
[----:B------:R-:W-:-:S04]  /*4150*/  DMUL R28, R26, R24 ;  /* 0x000000181a1c7228 */ /* 0x000fc80000000000 */
[----:B------:R-:W-:Y:S02]  /*4160*/  FSEL R12, R20, R12, !P1 ;  /* 0x0000000c140c7208 */ /* 0x000fe40004800000 */
[----:B------:R-:W-:Y:S02]  /*4170*/  FSEL R13, R21, R13, !P1 ;  /* 0x0000000d150d7208 */ /* 0x000fe40004800000 */
[----:B------:R-:W-:-:S03]  /*4180*/  DFMA R30, R28, -R30, R24 ;  /* 0x8000001e1c1e722b */ /* 0x000fc60000000018 */
[----:B------:R1:W-:Y:S05]  /*4190*/  STG.E.64 desc[UR14][R32.64+0x8], R12 ;  /* 0x0000080c20007986 */ /* 0x0003ea000c101b0e */
[----:B------:R-:W-:-:S10]  /*41a0*/  DFMA R20, R26, R30, R28 ;  /* 0x0000001e1a14722b */ /* 0x000fd4000000001c */
[----:B------:R-:W-:-:S05]  /*41b0*/  FFMA R0, RZ, UR4, R21 ;  /* 0x00000004ff007c23 */ /* 0x000fca0008000015 */
[----:B------:R-:W-:-:S13]  /*41c0*/  FSETP.GT.AND P1, PT, |R0|, 1.469367938527859385e-39, PT ;  /* 0x001000000000780b */ /* 0x000fda0003f24200 */
[----:B-1----:R-:W-:Y:S05]  /*41d0*/  @P1 BRA P3, `(.L_x_39) ;  /* 0x00000000001c1947 */ /* 0x002fea0001800000 */
[----:B------:R-:W1:Y:S01]  /*41e0*/  LDCU.64 UR10, c[0x0][0x420] ;  /* 0x00008400ff0a77ac */ /* 0x000e620008000a00 */
[----:B------:R-:W-:Y:S01]  /*41f0*/  MOV R0, 0x4230 ;  /* 0x0000423000007802 */ /* 0x000fe20000000f00 */
[----:B-1----:R-:W-:Y:S02]  /*4200*/  IMAD.U32 R30, RZ, RZ, UR10 ;  /* 0x0000000aff1e7e24 */ /* 0x002fe4000f8e00ff */
[----:B------:R-:W-:-:S07]  /*4210*/  IMAD.U32 R31, RZ, RZ, UR11 ;  /* 0x0000000bff1f7e24 */ /* 0x000fce000f8e00ff */
[----:B0-----:R-:W-:Y:S05]  /*4220*/  CALL.REL.NOINC `($__internal_1_$__cuda_sm20_div_rn_f64_full) ;  /* 0x0000005c00847944 */ /* 0x001fea0003c00000 */
[----:B------:R-:W-:Y:S02]  /*4230*/  IMAD.MOV.U32 R20, RZ, RZ, R24 ;  /* 0x000000ffff147224 */ /* 0x000fe400078e0018 */
[----:B------:R-:W-:-:S07]  /*4240*/  IMAD.MOV.U32 R21, RZ, RZ, R25 ;  /* 0x000000ffff157224 */ /* 0x000fce00078e0019 */
.L_x_39:
[----:B------:R-:W-:Y:S05]  /*4250*/  BSYNC.RECONVERGENT B0 ;  /* 0x0000000000007941 */ /* 0x000fea0003800200 */
.L_x_38:
[----:B------:R-:W1:Y:S01]  /*4260*/  LDCU UR4, c[0x0][0x42c] ;  /* 0x00008580ff0477ac */ /* 0x000e620008000800 */
[----:B------:R-:W2:Y:S01]  /*4270*/  LDC.64 R28, c[0x0][0x428] ;  /* 0x00010a00ff1c7b82 */ /* 0x000ea20000000a00 */
[----:B0-----:R-:W-:Y:S01]  /*4280*/  IMAD.MOV.U32 R24, RZ, RZ, 0x1 ;  /* 0x00000001ff187424 */ /* 0x001fe200078e00ff */
[----:B------:R-:W-:Y:S01]  /*4290*/  FSETP.GEU.AND P3, PT, |R13|, 6.5827683646048100446e-37, PT ;  /* 0x036000000d00780b */ /* 0x000fe20003f6e200 */
[----:B------:R0:W3:Y:S01]  /*42a0*/  F2I.F64.TRUNC R10, R20 ;  /* 0x00000014000a7311 */ /* 0x0000e2000030d100 */
[----:B------:R-:W-:Y:S07]  /*42b0*/  BSSY.RECONVERGENT B0, `(.L_x_40) ;  /* 0x0000014000007945 */ /* 0x000fee0003800200 */
[----:B-1----:R-:W2:Y:S02]  /*42c0*/  MUFU.RCP64H R25, UR4 ;  /* 0x0000000400197d08 */ /* 0x002ea40008001800 */
[----:B--2---:R-:W-:-:S08]  /*42d0*/  DFMA R26, R24, -R28, 1 ;  /* 0x3ff00000181a742b */ /* 0x004fd0000000081c */
[----:B------:R-:W-:-:S08]  /*42e0*/  DFMA R26, R26, R26, R26 ;  /* 0x0000001a1a1a722b */ /* 0x000fd0000000001a */
[----:B------:R-:W-:-:S08]  /*42f0*/  DFMA R26, R24, R26, R24 ;  /* 0x0000001a181a722b */ /* 0x000fd00000000018 */
[----:B------:R-:W-:-:S08]  /*4300*/  DFMA R24, R26, -R28, 1 ;  /* 0x3ff000001a18742b */ /* 0x000fd0000000081c */
[----:B------:R-:W-:-:S08]  /*4310*/  DFMA R24, R26, R24, R26 ;  /* 0x000000181a18722b */ /* 0x000fd0000000001a */
[----:B------:R-:W-:-:S08]  /*4320*/  DMUL R26, R24, R12 ;  /* 0x0000000c181a7228 */ /* 0x000fd00000000000 */
[----:B------:R-:W-:-:S08]  /*4330*/  DFMA R28, R26, -R28, R12 ;  /* 0x8000001c1a1c722b */ /* 0x000fd0000000000c */
[----:B------:R-:W-:-:S10]  /*4340*/  DFMA R24, R24, R28, R26 ;  /* 0x0000001c1818722b */ /* 0x000fd4000000001a */
[----:B------:R-:W-:-:S05]  /*4350*/  FFMA R0, RZ, UR4, R25 ;  /* 0x00000004ff007c23 */ /* 0x000fca0008000019 */
[----:B------:R-:W-:-:S13]  /*4360*/  FSETP.GT.AND P1, PT, |R0|, 1.469367938527859385e-39, PT ;  /* 0x001000000000780b */ /* 0x000fda0003f24200 */
[----:B0--3--:R-:W-:Y:S05]  /*4370*/  @P1 BRA P3, `(.L_x_41) ;  /* 0x00000000001c1947 */ /* 0x009fea0001800000 */
[----:B------:R-:W0:Y:S01]  /*4380*/  LDCU.64 UR10, c[0x0][0x428] ;  /* 0x00008500ff0a77ac */ /* 0x000e220008000a00 */
[----:B------:R-:W-:Y:S01]  /*4390*/  IMAD.MOV.U32 R24, RZ, RZ, R12 ;  /* 0x000000ffff187224 */ /* 0x000fe200078e000c */
[----:B------:R-:W-:Y:S01]  /*43a0*/  MOV R0, 0x43f0 ;  /* 0x000043f000007802 */ /* 0x000fe20000000f00 */
[----:B------:R-:W-:Y:S02]  /*43b0*/  IMAD.MOV.U32 R25, RZ, RZ, R13 ;  /* 0x000000ffff197224 */ /* 0x000fe400078e000d */
[----:B0-----:R-:W-:Y:S02]  /*43c0*/  IMAD.U32 R30, RZ, RZ, UR10 ;  /* 0x0000000aff1e7e24 */ /* 0x001fe4000f8e00ff */
[----:B------:R-:W-:-:S07]  /*43d0*/  IMAD.U32 R31, RZ, RZ, UR11 ;  /* 0x0000000bff1f7e24 */ /* 0x000fce000f8e00ff */
[----:B------:R-:W-:Y:S05]  /*43e0*/  CALL.REL.NOINC `($__internal_1_$__cuda_sm20_div_rn_f64_full) ;  /* 0x0000005c00147944 */ /* 0x000fea0003c00000 */
.L_x_41:
[----:B------:R-:W-:Y:S05]  /*43f0*/  BSYNC.RECONVERGENT B0 ;  /* 0x0000000000007941 */ /* 0x000fea0003800200 */
.L_x_40:
[----:B------:R-:W0:Y:S01]  /*4400*/  LDCU UR4, c[0x0][0x434] ;  /* 0x00008680ff0477ac */ /* 0x000e220008000800 */
[----:B------:R-:W1:Y:S01]  /*4410*/  LDC.64 R26, c[0x0][0x430] ;  /* 0x00010c00ff1a7b82 */ /* 0x000e620000000a00 */
[----:B------:R-:W-:Y:S01]  /*4420*/  IMAD.MOV.U32 R12, RZ, RZ, 0x1 ;  /* 0x00000001ff0c7424 */ /* 0x000fe200078e00ff */
[----:B------:R-:W-:Y:S01]  /*4430*/  FSETP.GEU.AND P3, PT, |R3|, 6.5827683646048100446e-37, PT ;  /* 0x036000000300780b */ /* 0x000fe20003f6e200 */
[----:B------:R-:W-:Y:S01]  /*4440*/  BSSY.RECONVERGENT B0, `(.L_x_42) ;  /* 0x0000017000007945 */ /* 0x000fe20003800200 */
[----:B0-----:R-:W1:Y:S03]  /*4450*/  MUFU.RCP64H R13, UR4 ;  /* 0x00000004000d7d08 */ /* 0x001e660008001800 */
[----:B-1----:R-:W-:-:S08]  /*4460*/  DFMA R20, R12, -R26, 1 ;  /* 0x3ff000000c14742b */ /* 0x002fd0000000081a */
[----:B------:R-:W-:-:S08]  /*4470*/  DFMA R20, R20, R20, R20 ;  /* 0x000000141414722b */ /* 0x000fd00000000014 */
[----:B------:R-:W-:-:S08]  /*4480*/  DFMA R20, R12, R20, R12 ;  /* 0x000000140c14722b */ /* 0x000fd0000000000c */
[----:B------:R-:W-:-:S08]  /*4490*/  DFMA R12, R20, -R26, 1 ;  /* 0x3ff00000140c742b */ /* 0x000fd0000000081a */
[----:B------:R-:W-:-:S08]  /*44a0*/  DFMA R12, R20, R12, R20 ;  /* 0x0000000c140c722b */ /* 0x000fd00000000014 */
[----:B------:R-:W-:-:S08]  /*44b0*/  DMUL R20, R2, R12 ;  /* 0x0000000c02147228 */ /* 0x000fd00000000000 */
[----:B------:R-:W-:-:S08]  /*44c0*/  DFMA R26, R20, -R26, R2 ;  /* 0x8000001a141a722b */ /* 0x000fd00000000002 */
[----:B------:R-:W-:Y:S01]  /*44d0*/  DFMA R20, R12, R26, R20 ;  /* 0x0000001a0c14722b */ /* 0x000fe20000000014 */
[----:B------:R0:W1:Y:S09]  /*44e0*/  F2I.F64.TRUNC R13, R24 ;  /* 0x00000018000d7311 */ /* 0x000072000030d100 */
[----:B------:R-:W-:-:S05]  /*44f0*/  FFMA R0, RZ, UR4, R21 ;  /* 0x00000004ff007c23 */ /* 0x000fca0008000015 */
[----:B------:R-:W-:-:S13]  /*4500*/  FSETP.GT.AND P1, PT, |R0|, 1.469367938527859385e-39, PT ;  /* 0x001000000000780b */ /* 0x000fda0003f24200 */
[----:B01----:R-:W-:Y:S05]  /*4510*/  @P1 BRA P3, `(.L_x_43) ;  /* 0x0000000000241947 */ /* 0x003fea0001800000 */
[----:B------:R-:W0:Y:S01]  /*4520*/  LDCU.64 UR10, c[0x0][0x430] ;  /* 0x00008600ff0a77ac */ /* 0x000e220008000a00 */
[----:B------:R-:W-:Y:S01]  /*4530*/  IMAD.MOV.U32 R24, RZ, RZ, R2 ;  /* 0x000000ffff187224 */ /* 0x000fe200078e0002 */
[----:B------:R-:W-:Y:S01]  /*4540*/  MOV R0, 0x4590 ;  /* 0x0000459000007802 */ /* 0x000fe20000000f00 */
[----:B------:R-:W-:Y:S02]  /*4550*/  IMAD.MOV.U32 R25, RZ, RZ, R3 ;  /* 0x000000ffff197224 */ /* 0x000fe400078e0003 */
[----:B0-----:R-:W-:Y:S02]  /*4560*/  IMAD.U32 R30, RZ, RZ, UR10 ;  /* 0x0000000aff1e7e24 */ /* 0x001fe4000f8e00ff */
[----:B------:R-:W-:-:S07]  /*4570*/  IMAD.U32 R31, RZ, RZ, UR11 ;  /* 0x0000000bff1f7e24 */ /* 0x000fce000f8e00ff */
[----:B------:R-:W-:Y:S05]  /*4580*/  CALL.REL.NOINC `($__internal_1_$__cuda_sm20_div_rn_f64_full) ;  /* 0x0000005800ac7944 */ /* 0x000fea0003c00000 */
[----:B------:R-:W-:Y:S02]  /*4590*/  IMAD.MOV.U32 R20, RZ, RZ, R24 ;  /* 0x000000ffff147224 */ /* 0x000fe400078e0018 */
[----:B------:R-:W-:-:S07]  /*45a0*/  IMAD.MOV.U32 R21, RZ, RZ, R25 ;  /* 0x000000ffff157224 */ /* 0x000fce00078e0019 */
.L_x_43:
[----:B------:R-:W-:Y:S05]  /*45b0*/  BSYNC.RECONVERGENT B0 ;  /* 0x0000000000007941 */ /* 0x000fea0003800200 */
.L_x_42:
[----:B------:R-:W0:Y:S01]  /*45c0*/  LDCU.64 UR10, c[0x0][0x450] ;  /* 0x00008a00ff0a77ac */ /* 0x000e220008000a00 */
[----:B------:R-:W1:Y:S01]  /*45d0*/  F2I.F64.TRUNC R21, R20 ;  /* 0x0000001400157311 */ /* 0x000e62000030d100 */
[----:B------:R-:W-:Y:S01]  /*45e0*/  BSSY.RECONVERGENT B0, `(.L_x_44) ;  /* 0x000057a000007945 */ /* 0x000fe20003800200 */
[----:B0-----:R-:W-:Y:S02]  /*45f0*/  UIMAD UR4, UR10, UR11, URZ ;  /* 0x0000000b0a0472a4 */ /* 0x001fe4000f8e02ff */
[----:B------:R-:W-:-:S04]  /*4600*/  IMAD R0, R13, UR10, R10 ;  /* 0x0000000a0d007c24 */ /* 0x000fc8000f8e020a */
[----:B-1----:R-:W-:Y:S01]  /*4610*/  IMAD R36, R21, UR4, R0 ;  /* 0x0000000415247c24 */ /* 0x002fe2000f8e0200 */
[----:B------:R-:W-:Y:S06]  /*4620*/  @P2 BRA `(.L_x_45) ;  /* 0x0000001c00042947 */ /* 0x000fec0003800000 */
[----:B------:R-:W2:Y:S01]  /*4630*/  LDG.E R2, desc[UR14][R32.64+0x30] ;  /* 0x0000300e20027981 */ /* 0x000ea2000c1e1900 */
[----:B------:R-:W-:Y:S01]  /*4640*/  BSSY.RECONVERGENT B1, `(.L_x_46) ;  /* 0x0000030000017945 */ /* 0x000fe20003800200 */
[----:B--2---:R-:W-:-:S13]  /*4650*/  ISETP.NE.AND P0, PT, R2, RZ, PT ;  /* 0x000000ff0200720c */ /* 0x004fda0003f05270 */
[----:B------:R-:W-:Y:S05]  /*4660*/  @!P0 BRA `(.L_x_47) ;  /* 0x0000000000608947 */ /* 0x000fea0003800000 */
[----:B------:R-:W-:-:S13]  /*4670*/  ISETP.NE.AND P0, PT, R2, 0x1, PT ;  /* 0x000000010200780c */ /* 0x000fda0003f05270 */
[----:B------:R-:W-:Y:S05]  /*4680*/  @P0 BRA `(.L_x_48) ;  /* 0x0000000000ac0947 */ /* 0x000fea0003800000 */
[----:B------:R-:W2:Y:S02]  /*4690*/  LDG.E R2, desc[UR14][R32.64+0x34] ;  /* 0x0000340e20027981 */ /* 0x000ea4000c1e1900 */
[----:B--2---:R-:W-:-:S13]  /*46a0*/  ISETP.NE.AND P0, PT, R2, RZ, PT ;  /* 0x000000ff0200720c */ /* 0x004fda0003f05270 */
[----:B------:R-:W-:Y:S05]  /*46b0*/  @P0 BRA `(.L_x_48) ;  /* 0x0000000000a00947 */ /* 0x000fea0003800000 */
[----:B------:R-:W0:Y:S01]  /*46c0*/  S2R R7, SR_LANEID ;  /* 0x0000000000077919 */ /* 0x000e220000000000 */
[----:B------:R-:W1:Y:S01]  /*46d0*/  LDC.64 R12, c[0x0][0x3b8] ;  /* 0x0000ee00ff0c7b82 */ /* 0x000e620000000a00 */
[----:B------:R-:W-:Y:S01]  /*46e0*/  VOTEU.ANY UR4, UPT, PT ;  /* 0x0000000000047886 */ /* 0x000fe200038e0100 */
[----:B------:R-:W-:Y:S01]  /*46f0*/  IMAD.MOV.U32 R16, RZ, RZ, 0x1 ;  /* 0x00000001ff107424 */ /* 0x000fe200078e00ff */
[----:B------:R-:W-:Y:S01]  /*4700*/  UPOPC UR10, UR4 ;  /* 0x00000004000a72bf */ /* 0x000fe20008000000 */
[----:B------:R-:W-:Y:S01]  /*4710*/  IMAD.MOV.U32 R17, RZ, RZ, 0x0 ;  /* 0x00000000ff117424 */ /* 0x000fe200078e00ff */
[----:B------:R-:W-:Y:S02]  /*4720*/  UFLO.U32 UR12, UR4 ;  /* 0x00000004000c72bd */ /* 0x000fe400080e0000 */
[----:B------:R-:W-:Y:S01]  /*4730*/  UIMAD.WIDE.U32 UR10, UR10, 0x1, URZ ;  /* 0x000000010a0a78a5 */ /* 0x000fe2000f8e00ff */
[----:B------:R-:W2:Y:S01]  /*4740*/  LDC.64 R2, c[0x0][0x398] ;  /* 0x0000e600ff027b82 */ /* 0x000ea20000000a00 */
[----:B------:R-:W-:-:S02]  /*4750*/  UMOV UR4, URZ ;  /* 0x000000ff00047c82 */ /* 0x000fc40008000000 */
[----:B------:R-:W-:Y:S02]  /*4760*/  UIADD3 UR4, UPT, UPT, UR11, UR4, URZ ;  /* 0x000000040b047290 */ /* 0x000fe4000fffe0ff */
[----:B------:R-:W-:Y:S02]  /*4770*/  IMAD.U32 R15, RZ, RZ, UR11 ;  /* 0x0000000bff0f7e24 */ /* 0x000fe4000f8e00ff */
[----:B------:R-:W-:Y:S02]  /*4780*/  IMAD.U32 R14, RZ, RZ, UR10 ;  /* 0x0000000aff0e7e24 */ /* 0x000fe4000f8e00ff */
[----:B------:R-:W-:Y:S02]  /*4790*/  IMAD.U32 R15, RZ, RZ, UR4 ;  /* 0x00000004ff0f7e24 */ /* 0x000fe4000f8e00ff */
[----:B-1----:R-:W-:Y:S01]  /*47a0*/  IMAD.WIDE R12, R0, 0x8, R12 ;  /* 0x00000008000c7825 */ /* 0x002fe200078e020c */
[----:B0-----:R-:W-:-:S13]  /*47b0*/  ISETP.EQ.U32.AND P0, PT, R7, UR12, PT ;  /* 0x0000000c07007c0c */ /* 0x001fda000bf02070 */
[----:B--2---:R1:W-:Y:S04]  /*47c0*/  @P0 REDG.E.ADD.64.STRONG.GPU desc[UR14][R2.64], R14 ;  /* 0x0000000e0200098e */ /* 0x0043e8000c12e50e */
[----:B------:R1:W-:Y:S01]  /*47d0*/  REDG.E.ADD.64.STRONG.GPU desc[UR14][R12.64], R16 ;  /* 0x000000100c00798e */ /* 0x0003e2000c12e50e */
[----:B------:R-:W-:Y:S05]  /*47e0*/  BRA `(.L_x_48) ;  /* 0x0000000000547947 */ /* 0x000fea0003800000 */
.L_x_47:
        /* <DEDUP_REMOVED lines=20> */
[----:B------:R0:W-:Y:S02]  /*4930*/  REDG.E.ADD.64.STRONG.GPU desc[UR14][R2.64], R16 ;  /* 0x000000100200798e */ /* 0x0001e4000c12e50e */
.L_x_48:
[----:B------:R-:W-:Y:S05]  /*4940*/  BSYNC.RECONVERGENT B1 ;  /* 0x0000000000017941 */ /* 0x000fea0003800200 */
.L_x_46:
[----:B01----:R-:W-:Y:S01]  /*4950*/  SHF.R.U32.HI R2, RZ, 0x2, R11 ;  /* 0x00000002ff027819 */ /* 0x003fe2000001160b */
[----:B------:R-:W-:Y:S01]  /*4960*/  IMAD.SHL.U32 R3, R37, 0x10, RZ ;  /* 0x0000001025037824 */ /* 0x000fe200078e00ff */
[----:B------:R-:W0:Y:S01]  /*4970*/  LDCU.64 UR10, c[0x0][0x400] ;  /* 0x00008000ff0a77ac */ /* 0x000e220008000a00 */
[----:B------:R-:W-:Y:S01]  /*4980*/  IMAD.MOV.U32 R24, RZ, RZ, 0x0 ;  /* 0x00000000ff187424 */ /* 0x000fe200078e00ff */
[----:B------:R-:W-:Y:S01]  /*4990*/  LOP3.LUT R2, R2, R11, RZ, 0x3c, !PT ;  /* 0x0000000b02027212 */ /* 0x000fe200078e3cff */
[----:B------:R-:W-:Y:S01]  /*49a0*/  IMAD.MOV.U32 R25, RZ, RZ, 0x3ca00000 ;  /* 0x3ca00000ff197424 */ /* 0x000fe200078e00ff */
[----:B------:R-:W-:-:S03]  /*49b0*/  SHF.R.U32.HI R11, RZ, 0x2, R8 ;  /* 0x00000002ff0b7819 */ /* 0x000fc60000011608 */
[----:B------:R-:W-:Y:S01]  /*49c0*/  IMAD.SHL.U32 R7, R2, 0x2, RZ ;  /* 0x0000000202077824 */ /* 0x000fe200078e00ff */
[----:B------:R-:W-:-:S04]  /*49d0*/  LOP3.LUT R11, R11, R8, RZ, 0x3c, !PT ;  /* 0x000000080b0b7212 */ /* 0x000fc800078e3cff */
[----:B------:R-:W-:Y:S01]  /*49e0*/  LOP3.LUT R2, R2, R7, R3, 0x96, !PT ;  /* 0x0000000702027212 */ /* 0x000fe200078e9603 */
[----:B------:R-:W-:-:S03]  /*49f0*/  IMAD.SHL.U32 R3, R11, 0x2, RZ ;  /* 0x000000020b037824 */ /* 0x000fc600078e00ff */
[----:B------:R-:W-:-:S05]  /*4a00*/  LOP3.LUT R13, R2, R37, RZ, 0x3c, !PT ;  /* 0x00000025020d7212 */ /* 0x000fca00078e3cff */
[----:B------:R-:W-:-:S05]  /*4a10*/  IMAD.SHL.U32 R2, R13, 0x10, RZ ;  /* 0x000000100d027824 */ /* 0x000fca00078e00ff */
[----:B------:R-:W-:Y:S02]  /*4a20*/  LOP3.LUT R2, R11, R3, R2, 0x96, !PT ;  /* 0x000000030b027212 */ /* 0x000fe400078e9602 */
[----:B------:R-:W-:Y:S02]  /*4a30*/  IADD3 R11, PT, PT, R6, 0x10974f, R13 ;  /* 0x0010974f060b7810 */ /* 0x000fe40007ffe00d */
[----:B------:R-:W-:-:S04]  /*4a40*/  LOP3.LUT R7, R2, R13, RZ, 0x3c, !PT ;  /* 0x0000000d02077212 */ /* 0x000fc800078e3cff */
[----:B------:R-:W-:-:S05]  /*4a50*/  IADD3 R2, PT, PT, R6, 0x161f14, R7 ;  /* 0x00161f1406027810 */ /* 0x000fca0007ffe007 */
[----:B------:R-:W-:-:S03]  /*4a60*/  IMAD.WIDE.U32 R2, R2, 0x200000, RZ ;  /* 0x0020000002027825 */ /* 0x000fc600078e00ff */
[----:B------:R-:W-:Y:S01]  /*4a70*/  LOP3.LUT R10, R2, R11, RZ, 0x3c, !PT ;  /* 0x0000000b020a7212 */ /* 0x000fe200078e3cff */
[----:B------:R-:W-:-:S04]  /*4a80*/  IMAD.MOV.U32 R11, RZ, RZ, R3 ;  /* 0x000000ffff0b7224 */ /* 0x000fc800078e0003 */
[----:B------:R-:W1:Y:S02]  /*4a90*/  I2F.F64.U64 R2, R10 ;  /* 0x0000000a00027312 */ /* 0x000e640000301800 */
[----:B-1----:R-:W-:-:S08]  /*4aa0*/  DFMA R2, R2, R24, 5.5511151231257827021e-17 ;  /* 0x3c9000000202742b */ /* 0x002fd00000000018 */
[----:B0-----:R-:W-:-:S14]  /*4ab0*/  DSETP.GTU.AND P0, PT, R2, UR10, PT ;  /* 0x0000000a02007e2a */ /* 0x001fdc000bf0c000 */
[----:B------:R-:W-:Y:S05]  /*4ac0*/  @P0 BRA `(.L_x_49) ;  /* 0x0000000c00c80947 */ /* 0x000fea0003800000 */
[----:B------:R-:W2:Y:S01]  /*4ad0*/  LDG.E R12, desc[UR14][R32.64+0x34] ;  /* 0x0000340e200c7981 */ /* 0x000ea2000c1e1900 */
[----:B------:R-:W-:Y:S01]  /*4ae0*/  SHF.R.U32.HI R2, RZ, 0x2, R9 ;  /* 0x00000002ff027819 */ /* 0x000fe20000011609 */
[----:B------:R-:W-:Y:S01]  /*4af0*/  IMAD.SHL.U32 R3, R7, 0x10, RZ ;  /* 0x0000001007037824 */ /* 0x000fe200078e00ff */
[----:B------:R-:W-:Y:S01]  /*4b00*/  SHF.R.U32.HI R8, RZ, 0x2, R39 ;  /* 0x00000002ff087819 */ /* 0x000fe20000011627 */
[----:B------:R-:W-:Y:S01]  /*4b10*/  IMAD.MOV.U32 R5, RZ, RZ, 0x3fd80000 ;  /* 0x3fd80000ff057424 */ /* 0x000fe200078e00ff */
[----:B------:R-:W-:Y:S01]  /*4b20*/  LOP3.LUT R2, R2, R9, RZ, 0x3c, !PT ;  /* 0x0000000902027212 */ /* 0x000fe200078e3cff */
[----:B------:R-:W-:Y:S01]  /*4b30*/  BSSY.RECONVERGENT B1, `(.L_x_50) ;  /* 0x0000032000017945 */ /* 0x000fe20003800200 */
[----:B------:R-:W-:-:S03]  /*4b40*/  LOP3.LUT R8, R8, R39, RZ, 0x3c, !PT ;  /* 0x0000002708087212 */ /* 0x000fc600078e3cff */
[----:B------:R-:W-:-:S05]  /*4b50*/  IMAD.SHL.U32 R4, R2, 0x2, RZ ;  /* 0x0000000202047824 */ /* 0x000fca00078e00ff */
[----:B------:R-:W-:Y:S01]  /*4b60*/  LOP3.LUT R4, R2, R4, R3, 0x96, !PT ;  /* 0x0000000402047212 */ /* 0x000fe200078e9603 */
[----:B------:R-:W-:-:S03]  /*4b70*/  IMAD.SHL.U32 R2, R8, 0x2, RZ ;  /* 0x0000000208027824 */ /* 0x000fc600078e00ff */
[----:B------:R-:W-:Y:S01]  /*4b80*/  LOP3.LUT R10, R4, R7, RZ, 0x3c, !PT ;  /* 0x00000007040a7212 */ /* 0x000fe200078e3cff */
[----:B------:R-:W-:-:S03]  /*4b90*/  IMAD.MOV.U32 R4, RZ, RZ, 0x0 ;  /* 0x00000000ff047424 */ /* 0x000fc600078e00ff */
[----:B------:R-:W-:Y:S01]  /*4ba0*/  IADD3 R9, PT, PT, R6, 0x1ba6d9, R10 ;  /* 0x001ba6d906097810 */ /* 0x000fe20007ffe00a */
[----:B------:R-:W-:-:S05]  /*4bb0*/  IMAD.SHL.U32 R3, R10, 0x10, RZ ;  /* 0x000000100a037824 */ /* 0x000fca00078e00ff */
[----:B------:R-:W-:-:S04]  /*4bc0*/  LOP3.LUT R3, R8, R2, R3, 0x96, !PT ;  /* 0x0000000208037212 */ /* 0x000fc800078e9603 */
[----:B------:R-:W-:-:S04]  /*4bd0*/  LOP3.LUT R11, R3, R10, RZ, 0x3c, !PT ;  /* 0x0000000a030b7212 */ /* 0x000fc800078e3cff */
[----:B------:R-:W-:-:S05]  /*4be0*/  IADD3 R2, PT, PT, R6, 0x212e9e, R11 ;  /* 0x00212e9e06027810 */ /* 0x000fca0007ffe00b */
[----:B------:R-:W-:-:S03]  /*4bf0*/  IMAD.WIDE.U32 R2, R2, 0x200000, RZ ;  /* 0x0020000002027825 */ /* 0x000fc600078e00ff */
[----:B------:R-:W-:Y:S01]  /*4c00*/  LOP3.LUT R8, R2, R9, RZ, 0x3c, !PT ;  /* 0x0000000902087212 */ /* 0x000fe200078e3cff */
[----:B------:R-:W-:-:S04]  /*4c10*/  IMAD.MOV.U32 R9, RZ, RZ, R3 ;  /* 0x000000ffff097224 */ /* 0x000fc800078e0003 */
[----:B------:R-:W0:Y:S02]  /*4c20*/  I2F.F64.U64 R2, R8 ;  /* 0x0000000800027312 */ /* 0x000e240000301800 */
[----:B0-----:R-:W-:-:S06]  /*4c30*/  DFMA R24, R2, R24, 5.5511151231257827021e-17 ;  /* 0x3c9000000218742b */ /* 0x001fcc0000000018 */
[----:B------:R-:W0:Y:S04]  /*4c40*/  MUFU.RSQ64H R31, R25 ;  /* 0x00000019001f7308 */ /* 0x000e280000001c00 */
[----:B------:R-:W-:-:S05]  /*4c50*/  VIADD R30, R25, 0xfcb00000 ;  /* 0xfcb00000191e7836 */ /* 0x000fca0000000000 */
[----:B------:R-:W-:Y:S01]  /*4c60*/  ISETP.GE.U32.AND P1, PT, R30, 0x7ca00000, PT ;  /* 0x7ca000001e00780c */ /* 0x000fe20003f26070 */
[----:B0-----:R-:W-:-:S08]  /*4c70*/  DMUL R2, R30, R30 ;  /* 0x0000001e1e027228 */ /* 0x001fd00000000000 */
[----:B------:R-:W-:-:S08]  /*4c80*/  DFMA R2, R24, -R2, 1 ;  /* 0x3ff000001802742b */ /* 0x000fd00000000802 */
[----:B------:R-:W-:Y:S02]  /*4c90*/  DFMA R4, R2, R4, 0.5 ;  /* 0x3fe000000204742b */ /* 0x000fe40000000004 */
[----:B------:R-:W-:-:S08]  /*4ca0*/  DMUL R2, R30, R2 ;  /* 0x000000021e027228 */ /* 0x000fd00000000000 */
[----:B------:R-:W-:Y:S02]  /*4cb0*/  DFMA R20, R4, R2, R30 ;  /* 0x000000020414722b */ /* 0x000fe4000000001e */
[----:B------:R-:W-:-:S06]  /*4cc0*/  DMUL R2, RZ, +INF ;  /* 0x7ff00000ff027828 */ /* 0x000fcc0000000000 */
[----:B------:R-:W-:Y:S02]  /*4cd0*/  DMUL R28, R24, R20 ;  /* 0x00000014181c7228 */ /* 0x000fe40000000000 */
[----:B------:R-:W-:Y:S02]  /*4ce0*/  VIADD R9, R21, 0xfff00000 ;  /* 0xfff0000015097836 */ /* 0x000fe40000000000 */
[----:B------:R-:W-:-:S04]  /*4cf0*/  IMAD.MOV.U32 R8, RZ, RZ, R20 ;  /* 0x000000ffff087224 */ /* 0x000fc800078e0014 */
[----:B------:R-:W-:-:S08]  /*4d00*/  DFMA R26, R28, -R28, R24 ;  /* 0x8000001c1c1a722b */ /* 0x000fd00000000018 */
[----:B------:R-:W-:Y:S01]  /*4d10*/  DFMA R4, R26, R8, R28 ;  /* 0x000000081a04722b */ /* 0x000fe2000000001c */
        /* <DEDUP_REMOVED lines=9> */
[----:B------:R-:W-:Y:S01]  /*4db0*/  UIMAD.WIDE.U32 UR12, UR10, -0x1, URZ ;  /* 0xffffffff0a0c78a5 */ /* 0x000fe2000f8e00ff */
[----:B------:R-:W2:Y:S03]  /*4dc0*/  LDC.64 R18, c[0x0][0x398] ;  /* 0x0000e600ff127b82 */ /* 0x000ea60000000a00 */
[----:B------:R-:W-:-:S02]  /*4dd0*/  UIADD3 UR10, UPT, UPT, UR13, -UR10, URZ ;  /* 0x8000000a0d0a7290 */ /* 0x000fc4000fffe0ff */
[----:B------:R-:W-:Y:S02]  /*4de0*/  IMAD.U32 R17, RZ, RZ, UR13 ;  /* 0x0000000dff117e24 */ /* 0x000fe4000f8e00ff */
[----:B------:R-:W-:Y:S02]  /*4df0*/  IMAD.U32 R16, RZ, RZ, UR12 ;  /* 0x0000000cff107e24 */ /* 0x000fe4000f8e00ff */
[----:B------:R-:W-:Y:S02]  /*4e00*/  IMAD.U32 R17, RZ, RZ, UR10 ;  /* 0x0000000aff117e24 */ /* 0x000fe4000f8e00ff */
[----:B-1----:R-:W-:Y:S01]  /*4e10*/  IMAD.WIDE R14, R0, 0x8, R14 ;  /* 0x00000008000e7825 */ /* 0x002fe200078e020e */
[----:B0-----:R-:W-:-:S13]  /*4e20*/  ISETP.EQ.U32.AND P0, PT, R12, UR4, PT ;  /* 0x000000040c007c0c */ /* 0x001fda000bf02070 */
[----:B--2---:R0:W-:Y:S04]  /*4e30*/  @P0 REDG.E.ADD.64.STRONG.GPU desc[UR14][R18.64], R16 ;  /* 0x000000101200098e */ /* 0x0041e8000c12e50e */
[----:B------:R0:W-:Y:S02]  /*4e40*/  REDG.E.ADD.64.STRONG.GPU desc[UR14][R14.64], R22 ;  /* 0x000000160e00798e */ /* 0x0001e4000c12e50e */
.L_x_51:
[----:B------:R-:W-:Y:S05]  /*4e50*/  BSYNC.RECONVERGENT B1 ;  /* 0x0000000000017941 */ /* 0x000fea0003800200 */
.L_x_50:
[----:B------:R-:W-:Y:S04]  /*4e60*/  BSSY.RECONVERGENT B1, `(.L_x_52) ;  /* 0x0000007000017945 */ /* 0x000fe80003800200 */
[----:B------:R-:W-:Y:S05]  /*4e70*/  @!P1 BRA `(.L_x_53) ;  /* 0x0000000000149947 */ /* 0x000fea0003800000 */
[----:B------:R-:W-:Y:S01]  /*4e80*/  IMAD.MOV.U32 R31, RZ, RZ, R9 ;  /* 0x000000ffff1f7224 */ /* 0x000fe200078e0009 */
[----:B0-----:R-:W-:-:S07]  /*4e90*/  MOV R22, 0x4eb0 ;  /* 0x00004eb000167802 */ /* 0x001fce0000000f00 */
[----:B------:R-:W-:Y:S05]  /*4ea0*/  CALL.REL.NOINC `($__internal_2_$__cuda_sm20_dsqrt_rn_f64_mediumpath_v1) ;  /* 0x0000005400f47944 */ /* 0x000fea0003c00000 */
[----:B------:R-:W-:Y:S02]  /*4eb0*/  IMAD.MOV.U32 R4, RZ, RZ, R20 ;  /* 0x000000ffff047224 */ /* 0x000fe400078e0014 */
[----:B------:R-:W-:-:S07]  /*4ec0*/  IMAD.MOV.U32 R5, RZ, RZ, R27 ;  /* 0x000000ffff057224 */ /* 0x000fce00078e001b */
.L_x_53:
[----:B------:R-:W-:Y:S05]  /*4ed0*/  BSYNC.RECONVERGENT B1 ;  /* 0x0000000000017941 */ /* 0x000fea0003800200 */
.L_x_52:
[----:B------:R-:W-:Y:S01]  /*4ee0*/  SHF.R.U32.HI R0, RZ, 0x2, R37 ;  /* 0x00000002ff007819 */ /* 0x000fe20000011625 */
[----:B------:R-:W-:Y:S01]  /*4ef0*/  IMAD.SHL.U32 R9, R11, 0x10, RZ ;  /* 0x000000100b097824 */ /* 0x000fe200078e00ff */
[----:B------:R-:W-:Y:S01]  /*4f00*/  SHF.R.U32.HI R12, RZ, 0x2, R13 ;  /* 0x00000002ff0c7819 */ /* 0x000fe2000001160d */
[----:B0-----:R-:W-:Y:S01]  /*4f10*/  IMAD.MOV.U32 R14, RZ, RZ, 0x0 ;  /* 0x00000000ff0e7424 */ /* 0x001fe200078e00ff */
[----:B------:R-:W-:Y:S01]  /*4f20*/  LOP3.LUT R0, R0, R37, RZ, 0x3c, !PT ;  /* 0x0000002500007212 */ /* 0x000fe200078e3cff */
[----:B------:R-:W-:Y:S01]  /*4f30*/  IMAD.MOV.U32 R15, RZ, RZ, 0x3ca00000 ;  /* 0x3ca00000ff0f7424 */ /* 0x000fe200078e00ff */
[----:B------:R-:W-:Y:S01]  /*4f40*/  LOP3.LUT R12, R12, R13, RZ, 0x3c, !PT ;  /* 0x0000000d0c0c7212 */ /* 0x000fe200078e3cff */
[----:B------:R-:W-:Y:S01]  /*4f50*/  UMOV UR10, 0x54442d18 ;  /* 0x54442d18000a7882 */ /* 0x000fe20000000000 */
[----:B------:R-:W-:Y:S01]  /*4f60*/  UMOV UR11, 0x401921fb ;  /* 0x401921fb000b7882 */ /* 0x000fe20000000000 */
[C---:B------:R-:W-:Y:S01]  /*4f70*/  IMAD.SHL.U32 R8, R0.reuse, 0x2, RZ ;  /* 0x0000000200087824 */ /* 0x040fe200078e00ff */
[----:B------:R-:W-:Y:S04]  /*4f80*/  BSSY.RECONVERGENT B1, `(.L_x_54) ;  /* 0x000002c000017945 */ /* 0x000fe80003800200 */
[----:B------:R-:W-:Y:S01]  /*4f90*/  LOP3.LUT R8, R0, R8, R9, 0x96, !PT ;  /* 0x0000000800087212 */ /* 0x000fe200078e9609 */
[----:B------:R-:W-:-:S03]  /*4fa0*/  IMAD.SHL.U32 R0, R12, 0x2, RZ ;  /* 0x000000020c007824 */ /* 0x000fc600078e00ff */
[----:B------:R-:W-:-:S04]  /*4fb0*/  LOP3.LUT R8, R8, R11, RZ, 0x3c, !PT ;  /* 0x0000000b08087212 */ /* 0x000fc800078e3cff */
[----:B------:R-:W-:Y:S01]  /*4fc0*/  IADD3 R17, PT, PT, R6, 0x26b663, R8 ;  /* 0x0026b66306117810 */ /* 0x000fe20007ffe008 */
[----:B------:R-:W-:Y:S02]  /*4fd0*/  IMAD.SHL.U32 R9, R8, 0x10, RZ ;  /* 0x0000001008097824 */ /* 0x000fe400078e00ff */
[----:B------:R-:W-:-:S03]  /*4fe0*/  VIADD R6, R6, 0x2c3e28 ;  /* 0x002c3e2806067836 */ /* 0x000fc60000000000 */
[----:B------:R-:W-:Y:S01]  /*4ff0*/  LOP3.LUT R9, R12, R0, R9, 0x96, !PT ;  /* 0x000000000c097212 */ /* 0x000fe200078e9609 */
[----:B------:R-:W-:-:S03]  /*5000*/  IMAD.MOV.U32 R0, RZ, RZ, RZ ;  /* 0x000000ffff007224 */ /* 0x000fc600078e00ff */
[----:B------:R-:W-:-:S05]  /*5010*/  LOP3.LUT R9, R9, R8, RZ, 0x3c, !PT ;  /* 0x0000000809097212 */ /* 0x000fca00078e3cff */
[----:B------:R-:W-:-:S04]  /*5020*/  IMAD.IADD R12, R9, 0x1, R6 ;  /* 0x00000001090c7824 */ /* 0x000fc800078e0206 */
[----:B------:R-:W-:-:S03]  /*5030*/  IMAD.WIDE.U32 R12, R12, 0x200000, RZ ;  /* 0x002000000c0c7825 */ /* 0x000fc600078e00ff */
[----:B------:R-:W-:Y:S01]  /*5040*/  LOP3.LUT R16, R12, R17, RZ, 0x3c, !PT ;  /* 0x000000110c107212 */ /* 0x000fe200078e3cff */
[----:B------:R-:W-:-:S04]  /*5050*/  IMAD.MOV.U32 R17, RZ, RZ, R13 ;  /* 0x000000ffff117224 */ /* 0x000fc800078e000d */
[----:B------:R-:W0:Y:S02]  /*5060*/  I2F.F64.U64 R12, R16 ;  /* 0x00000010000c7312 */ /* 0x000e240000301800 */
[----:B0-----:R-:W-:Y:S01]  /*5070*/  DFMA R12, R12, R14, 5.5511151231257827021e-17 ;  /* 0x3c9000000c0c742b */ /* 0x001fe2000000000e */
[----:B------:R-:W-:Y:S02]  /*5080*/  IMAD.MOV.U32 R14, RZ, RZ, R2 ;  /* 0x000000ffff0e7224 */ /* 0x000fe400078e0002 */
[----:B------:R-:W-:-:S05]  /*5090*/  IMAD.MOV.U32 R15, RZ, RZ, R3 ;  /* 0x000000ffff0f7224 */ /* 0x000fca00078e0003 */
[----:B------:R-:W-:-:S08]  /*50a0*/  DMUL R12, R12, UR10 ;  /* 0x0000000a0c0c7c28 */ /* 0x000fd00008000000 */
[----:B------:R-:W-:-:S14]  /*50b0*/  DSETP.NEU.AND P0, PT, R12, +INF , PT ;  /* 0x7ff000000c00742a */ /* 0x000fdc0003f0d000 */
[----:B------:R-:W-:Y:S05]  /*50c0*/  @!P0 BRA `(.L_x_55) ;  /* 0x00000000005c8947 */ /* 0x000fea0003800000 */
[----:B------:R-:W-:Y:S01]  /*50d0*/  UMOV UR10, 0x6dc9c883 ;  /* 0x6dc9c883000a7882 */ /* 0x000fe20000000000 */
[----:B------:R-:W-:Y:S01]  /*50e0*/  UMOV UR11, 0x3fe45f30 ;  /* 0x3fe45f30000b7882 */ /* 0x000fe20000000000 */
[C---:B------:R-:W-:Y:S02]  /*50f0*/  DSETP.GE.AND P0, PT, R12.reuse, 2.14748364800000000000e+09, PT ;  /* 0x41e000000c00742a */ /* 0x040fe40003f06000 */
[----:B------:R-:W-:Y:S01]  /*5100*/  DMUL R16, R12, UR10 ;  /* 0x0000000a0c107c28 */ /* 0x000fe20008000000 */
[----:B------:R-:W-:Y:S01]  /*5110*/  UMOV UR10, 0x54442d18 ;  /* 0x54442d18000a7882 */ /* 0x000fe20000000000 */
[----:B------:R-:W-:-:S04]  /*5120*/  UMOV UR11, 0x3ff921fb ;  /* 0x3ff921fb000b7882 */ /* 0x000fc80000000000 */
[----:B------:R-:W0:Y:S08]  /*5130*/  F2I.F64 R0, R16 ;  /* 0x0000001000007311 */ /* 0x000e300000301100 */
[----:B0-----:R-:W0:Y:S02]  /*5140*/  I2F.F64 R14, R0 ;  /* 0x00000000000e7312 */ /* 0x001e240000201c00 */
[----:B0-----:R-:W-:Y:S01]  /*5150*/  DFMA R18, R14, -UR10, R12 ;  /* 0x8000000a0e127c2b */ /* 0x001fe2000800000c */
[----:B------:R-:W-:Y:S01]  /*5160*/  UMOV UR10, 0x33145c00 ;  /* 0x33145c00000a7882 */ /* 0x000fe20000000000 */
[----:B------:R-:W-:-:S06]  /*5170*/  UMOV UR11, 0x3c91a626 ;  /* 0x3c91a626000b7882 */ /* 0x000fcc0000000000 */
[----:B------:R-:W-:Y:S01]  /*5180*/  DFMA R18, R14, -UR10, R18 ;  /* 0x8000000a0e127c2b */ /* 0x000fe20008000012 */
[----:B------:R-:W-:Y:S01]  /*5190*/  UMOV UR10, 0x252049c0 ;  /* 0x252049c0000a7882 */ /* 0x000fe20000000000 */
[----:B------:R-:W-:-:S06]  /*51a0*/  UMOV UR11, 0x397b839a ;  /* 0x397b839a000b7882 */ /* 0x000fcc0000000000 */
[----:B------:R-:W-:Y:S01]  /*51b0*/  DFMA R14, R14, -UR10, R18 ;  /* 0x8000000a0e0e7c2b */ /* 0x000fe20008000012 */
[----:B------:R-:W-:Y:S10]  /*51c0*/  @!P0 BRA `(.L_x_55) ;  /* 0x00000000001c8947 */ /* 0x000ff40003800000 */
[----:B------:R-:W-:Y:S01]  /*51d0*/  IMAD.MOV.U32 R28, RZ, RZ, R12 ;  /* 0x000000ffff1c7224 */ /* 0x000fe200078e000c */
[----:B------:R-:W-:Y:S01]  /*51e0*/  MOV R0, 0x5210 ;  /* 0x0000521000007802 */ /* 0x000fe20000000f00 */
[----:B------:R-:W-:-:S07]  /*51f0*/  IMAD.MOV.U32 R21, RZ, RZ, R13 ;  /* 0x000000ffff157224 */ /* 0x000fce00078e000d */
[----:B------:R-:W-:Y:S05]  /*5200*/  CALL.REL.NOINC `($_Z17ray_tracer_kerneliP6PhotonPyS1_S1_S1_S1_S1_S1_S1_S1_PKdS3_S3_ddddddddddddii$__internal_trig_reduction_slowpathd) ;  /* 0x0000006000747944 */ /* 0x000fea0003c00000 */
[----:B------:R-:W-:Y:S02]  /*5210*/  IMAD.MOV.U32 R0, RZ, RZ, R22 ;  /* 0x000000ffff007224 */ /* 0x000fe400078e0016 */
[----:B------:R-:W-:Y:S02]  /*5220*/  IMAD.MOV.U32 R14, RZ, RZ, R28 ;  /* 0x000000ffff0e7224 */ /* 0x000fe400078e001c */
[----:B------:R-:W-:-:S07]  /*5230*/  IMAD.MOV.U32 R15, RZ, RZ, R29 ;  /* 0x000000ffff0f7224 */ /* 0x000fce00078e001d */
.L_x_55:
[----:B------:R-:W-:Y:S05]  /*5240*/  BSYNC.RECONVERGENT B1 ;  /* 0x0000000000017941 */ /* 0x000fea0003800200 */
.L_x_54:
[----:B------:R-:W0:Y:S01]  /*5250*/  LDCU.64 UR10, c[0x4][0x48] ;  /* 0x01000900ff0a77ac */ /* 0x000e220008000a00 */
[----:B------:R-:W-:-:S05]  /*5260*/  IMAD.SHL.U32 R16, R0, 0x40, RZ ;  /* 0x0000004000107824 */ /* 0x000fca00078e00ff */
[----:B------:R-:W-:-:S04]  /*5270*/  LOP3.LUT R16, R16, 0x40, RZ, 0xc0, !PT ;  /* 0x0000004010107812 */ /* 0x000fc800078ec0ff */
[----:B0-----:R-:W-:-:S05]  /*5280*/  IADD3 R30, P0, PT, R16, UR10, RZ ;  /* 0x0000000a101e7c10 */ /* 0x001fca000ff1e0ff */
[----:B------:R-:W-:-:S05]  /*5290*/  IMAD.X R31, RZ, RZ, UR11, P0 ;  /* 0x0000000bff1f7e24 */ /* 0x000fca00080e06ff */
[----:B------:R-:W2:Y:S04]  /*52a0*/  LDG.E.128.CONSTANT R16, desc[UR14][R30.64] ;  /* 0x0000000e1e107981 */ /* 0x000ea8000c1e9d00 */
[----:B------:R-:W3:Y:S04]  /*52b0*/  LDG.E.128.CONSTANT R20, desc[UR14][R30.64+0x10] ;  /* 0x0000100e1e147981 */ /* 0x000ee8000c1e9d00 */
[----:B------:R-:W4:Y:S01]  /*52c0*/  LDG.E.128.CONSTANT R24, desc[UR14][R30.64+0x20] ;  /* 0x0000200e1e187981 */ /* 0x000f22000c1e9d00 */
[----:B------:R-:W-:Y:S01]  /*52d0*/  LOP3.LUT R28, R0, 0x1, RZ, 0xc0, !PT ;  /* 0x00000001001c7812 */ /* 0x000fe200078ec0ff */
[----:B------:R-:W-:Y:S01]  /*52e0*/  IMAD.MOV.U32 R36, RZ, RZ, 0x20fd8164 ;  /* 0x20fd8164ff247424 */ /* 0x000fe200078e00ff */
[----:B------:R-:W-:Y:S01]  /*52f0*/  BSSY.RECONVERGENT B1, `(.L_x_56) ;  /* 0x0000033000017945 */ /* 0x000fe20003800200 */
[----:B------:R-:W-:Y:S01]  /*5300*/  IMAD.MOV.U32 R37, RZ, RZ, 0x3da8ff83 ;  /* 0x3da8ff83ff257424 */ /* 0x000fe200078e00ff */
[----:B------:R-:W-:Y:S01]  /*5310*/  ISETP.NE.U32.AND P0, PT, R28, 0x1, PT ;  /* 0x000000011c00780c */ /* 0x000fe20003f05070 */
[----:B------:R-:W-:-:S03]  /*5320*/  DMUL R28, R14, R14 ;  /* 0x0000000e0e1c7228 */ /* 0x000fc60000000000 */
[----:B------:R-:W-:Y:S02]  /*5330*/  FSEL R36, R36, -8.06006814911005101289e+34, !P0 ;  /* 0xf9785eba24247808 */ /* 0x000fe40004000000 */
[----:B------:R-:W-:-:S06]  /*5340*/  FSEL R37, -R37, 0.11223486810922622681, !P0 ;  /* 0x3de5db6525257808 */ /* 0x000fcc0004000100 */
[----:B--2---:R-:W-:-:S08]  /*5350*/  DFMA R16, R28, R36, R16 ;  /* 0x000000241c10722b */ /* 0x004fd00000000010 */
[----:B------:R-:W-:-:S08]  /*5360*/  DFMA R16, R28, R16, R18 ;  /* 0x000000101c10722b */ /* 0x000fd00000000012 */
[----:B---3--:R-:W-:-:S08]  /*5370*/  DFMA R16, R28, R16, R20 ;  /* 0x000000101c10722b */ /* 0x008fd00000000014 */
[----:B------:R-:W-:-:S08]  /*5380*/  DFMA R16, R28, R16, R22 ;  /* 0x000000101c10722b */ /* 0x000fd00000000016 */
[----:B----4-:R-:W-:-:S08]  /*5390*/  DFMA R16, R28, R16, R24 ;  /* 0x000000101c10722b */ /* 0x010fd00000000018 */
[----:B------:R-:W-:-:S08]  /*53a0*/  DFMA R16, R28, R16, R26 ;  /* 0x000000101c10722b */ /* 0x000fd0000000001a */
[----:B------:R-:W-:Y:S02]  /*53b0*/  DFMA R14, R16, R14, R14 ;  /* 0x0000000e100e722b */ /* 0x000fe4000000000e */
[----:B------:R-:W-:-:S10]  /*53c0*/  DFMA R16, R28, R16, 1 ;  /* 0x3ff000001c10742b */ /* 0x000fd40000000010 */
[----:B------:R-:W-:Y:S02]  /*53d0*/  FSEL R16, R16, R14, !P0 ;  /* 0x0000000e10107208 */ /* 0x000fe40004000000 */
[----:B------:R-:W-:Y:S02]  /*53e0*/  FSEL R17, R17, R15, !P0 ;  /* 0x0000000f11117208 */ /* 0x000fe40004000000 */
[----:B------:R-:W-:Y:S01]  /*53f0*/  LOP3.LUT P0, RZ, R0, 0x2, RZ, 0xc0, !PT ;  /* 0x0000000200ff7812 */ /* 0x000fe2000780c0ff */
[----:B------:R-:W-:-:S03]  /*5400*/  IMAD.MOV.U32 R0, RZ, RZ, 0x1 ;  /* 0x00000001ff007424 */ /* 0x000fc600078e00ff */
[----:B------:R-:W-:-:S10]  /*5410*/  DADD R14, RZ, -R16 ;  /* 0x00000000ff0e7229 */ /* 0x000fd40000000810 */
[----:B------:R-:W-:Y:S02]  /*5420*/  FSEL R14, R16, R14, !P0 ;  /* 0x0000000e100e7208 */ /* 0x000fe40004000000 */
[----:B------:R-:W-:Y:S01]  /*5430*/  FSEL R15, R17, R15, !P0 ;  /* 0x0000000f110f7208 */ /* 0x000fe20004000000 */
[----:B------:R-:W-:-:S05]  /*5440*/  DSETP.NEU.AND P0, PT, R12, +INF , PT ;  /* 0x7ff000000c00742a */ /* 0x000fca0003f0d000 */
[----:B------:R-:W-:-:S07]  /*5450*/  DMUL R14, R4, R14 ;  /* 0x0000000e040e7228 */ /* 0x000fce0000000000 */
[----:B------:R0:W-:Y:S02]  /*5460*/  STG.E.64 desc[UR14][R32.64+0x18], R14 ;  /* 0x0000180e20007986 */ /* 0x0001e4000c101b0e */
[----:B------:R-:W-:Y:S05]  /*5470*/  @!P0 BRA `(.L_x_57) ;  /* 0x0000000000688947 */ /* 0x000fea0003800000 */
[----:B------:R-:W-:Y:S01]  /*5480*/  UMOV UR10, 0x6dc9c883 ;  /* 0x6dc9c883000a7882 */ /* 0x000fe20000000000 */
[----:B------:R-:W-:Y:S01]  /*5490*/  UMOV UR11, 0x3fe45f30 ;  /* 0x3fe45f30000b7882 */ /* 0x000fe20000000000 */
[C---:B------:R-:W-:Y:S01]  /*54a0*/  DSETP.GE.AND P0, PT, R12.reuse, 2.14748364800000000000e+09, PT ;  /* 0x41e000000c00742a */ /* 0x040fe20003f06000 */
[----:B------:R-:W-:Y:S01]  /*54b0*/  BSSY.RECONVERGENT B2, `(.L_x_58) ;  /* 0x0000015000027945 */ /* 0x000fe20003800200 */
[----:B0-----:R-:W-:Y:S01]  /*54c0*/  DMUL R14, R12, UR10 ;  /* 0x0000000a0c0e7c28 */ /* 0x001fe20008000000 */
        /* <DEDUP_REMOVED lines=19> */
.L_x_59:
[----:B------:R-:W-:Y:S05]  /*5600*/  BSYNC.RECONVERGENT B2 ;  /* 0x0000000000027941 */ /* 0x000fea0003800200 */
.L_x_58:
[----:B------:R-:W-:-:S07]  /*5610*/  VIADD R0, R0, 0x1 ;  /* 0x0000000100007836 */ /* 0x000fce0000000000 */
.L_x_57:
[----:B------:R-:W-:Y:S05]  /*5620*/  BSYNC.RECONVERGENT B1 ;  /* 0x0000000000017941 */ /* 0x000fea0003800200 */
.L_x_56:
[----:B------:R-:W1:Y:S01]  /*5630*/  LDCU.64 UR10, c[0x4][0x48] ;  /* 0x01000900ff0a77ac */ /* 0x000e620008000a00 */
[----:B------:R-:W-:-:S05]  /*5640*/  IMAD.SHL.U32 R12, R0, 0x40, RZ ;  /* 0x00000040000c7824 */ /* 0x000fca00078e00ff */
[----:B------:R-:W-:-:S04]  /*5650*/  LOP3.LUT R12, R12, 0x40, RZ, 0xc0, !PT ;  /* 0x000000400c0c7812 */ /* 0x000fc800078ec0ff */
[----:B-1----:R-:W-:-:S05]  /*5660*/  IADD3 R24, P0, PT, R12, UR10, RZ ;  /* 0x0000000a0c187c10 */ /* 0x002fca000ff1e0ff */
[----:B------:R-:W-:-:S05]  /*5670*/  IMAD.X R25, RZ, RZ, UR11, P0 ;  /* 0x0000000bff197e24 */ /* 0x000fca00080e06ff */
[----:B------:R-:W2:Y:S04]  /*5680*/  LDG.E.128.CONSTANT R16, desc[UR14][R24.64] ;  /* 0x0000000e18107981 */ /* 0x000ea8000c1e9d00 */
[----:B------:R-:W3:Y:S04]  /*5690*/  LDG.E.128.CONSTANT R20, desc[UR14][R24.64+0x10] ;  /* 0x0000100e18147981 */ /* 0x000ee8000c1e9d00 */
[----:B0-----:R0:W4:Y:S01]  /*56a0*/  LDG.E.128.CONSTANT R12, desc[UR14][R24.64+0x20] ;  /* 0x0000200e180c7981 */ /* 0x001122000c1e9d00 */
[----:B------:R-:W-:Y:S01]  /*56b0*/  LOP3.LUT R26, R0, 0x1, RZ, 0xc0, !PT ;  /* 0x00000001001a7812 */ /* 0x000fe200078ec0ff */
[----:B------:R-:W-:Y:S01]  /*56c0*/  IMAD.MOV.U32 R28, RZ, RZ, 0x20fd8164 ;  /* 0x20fd8164ff1c7424 */ /* 0x000fe200078e00ff */
[----:B------:R-:W-:Y:S01]  /*56d0*/  BSSY.RECONVERGENT B1, `(.L_x_60) ;  /* 0x000002d000017945 */ /* 0x000fe20003800200 */
[----:B------:R-:W-:Y:S01]  /*56e0*/  IMAD.MOV.U32 R29, RZ, RZ, 0x3da8ff83 ;  /* 0x3da8ff83ff1d7424 */ /* 0x000fe200078e00ff */
[----:B------:R-:W-:Y:S01]  /*56f0*/  ISETP.NE.U32.AND P0, PT, R26, 0x1, PT ;  /* 0x000000011a00780c */ /* 0x000fe20003f05070 */
[----:B------:R-:W-:-:S03]  /*5700*/  DMUL R26, R2, R2 ;  /* 0x00000002021a7228 */ /* 0x000fc60000000000 */
[----:B------:R-:W-:Y:S01]  /*5710*/  FSEL R28, R28, -8.06006814911005101289e+34, !P0 ;  /* 0xf9785eba1c1c7808 */ /* 0x000fe20004000000 */
[----:B0-----:R-:W-:Y:S01]  /*5720*/  DFMA R24, -R4, R4, 1 ;  /* 0x3ff000000418742b */ /* 0x001fe20000000104 */
[----:B------:R-:W-:-:S07]  /*5730*/  FSEL R29, -R29, 0.11223486810922622681, !P0 ;  /* 0x3de5db651d1d7808 */ /* 0x000fce0004000100 */
[----:B------:R-:W-:-:S06]  /*5740*/  DADD R24, R24, 2.2204460492503130808e-16 ;  /* 0x3cb0000018187429 */ /* 0x000fcc0000000000 */
[----:B------:R-:W0:Y:S04]  /*5750*/  MUFU.RSQ64H R31, R25 ;  /* 0x00000019001f7308 */ /* 0x000e280000001c00 */
[----:B------:R-:W-:Y:S01]  /*5760*/  VIADD R30, R25, 0xfcb00000 ;  /* 0xfcb00000191e7836 */ /* 0x000fe20000000000 */
[----:B--2---:R-:W-:-:S08]  /*5770*/  DFMA R16, R26, R28, R16 ;  /* 0x0000001c1a10722b */ /* 0x004fd00000000010 */
[----:B------:R-:W-:-:S08]  /*5780*/  DFMA R16, R26, R16, R18 ;  /* 0x000000101a10722b */ /* 0x000fd00000000012 */
[----:B---3--:R-:W-:-:S08]  /*5790*/  DFMA R16, R26, R16, R20 ;  /* 0x000000101a10722b */ /* 0x008fd00000000014 */
[----:B------:R-:W-:-:S08]  /*57a0*/  DFMA R16, R26, R16, R22 ;  /* 0x000000101a10722b */ /* 0x000fd00000000016 */
[----:B----4-:R-:W-:-:S08]  /*57b0*/  DFMA R12, R26, R16, R12 ;  /* 0x000000101a0c722b */ /* 0x010fd0000000000c */
[----:B------:R-:W-:Y:S02]  /*57c0*/  DFMA R12, R26, R12, R14 ;  /* 0x0000000c1a0c722b */ /* 0x000fe4000000000e */
[----:B0-----:R-:W-:-:S06]  /*57d0*/  DMUL R14, R30, R30 ;  /* 0x0000001e1e0e7228 */ /* 0x001fcc0000000000 */
[----:B------:R-:W-:Y:S02]  /*57e0*/  DFMA R2, R12, R2, R2 ;  /* 0x000000020c02722b */ /* 0x000fe40000000002 */
[----:B------:R-:W-:Y:S02]  /*57f0*/  DFMA R12, R26, R12, 1 ;  /* 0x3ff000001a0c742b */ /* 0x000fe4000000000c */
[----:B------:R-:W-:-:S08]  /*5800*/  DFMA R14, R24, -R14, 1 ;  /* 0x3ff00000180e742b */ /* 0x000fd0000000080e */
[----:B------:R-:W-:Y:S01]  /*5810*/  FSEL R16, R12, R2, !P0 ;  /* 0x000000020c107208 */ /* 0x000fe20004000000 */
[----:B------:R-:W-:Y:S01]  /*5820*/  IMAD.MOV.U32 R12, RZ, RZ, 0x0 ;  /* 0x00000000ff0c7424 */ /* 0x000fe200078e00ff */
[----:B------:R-:W-:Y:S01]  /*5830*/  FSEL R17, R13, R3, !P0 ;  /* 0x000000030d117208 */ /* 0x000fe20004000000 */
[----:B------:R-:W-:Y:S01]  /*5840*/  IMAD.MOV.U32 R13, RZ, RZ, 0x3fd80000 ;  /* 0x3fd80000ff0d7424 */ /* 0x000fe200078e00ff */
[----:B------:R-:W-:-:S04]  /*5850*/  LOP3.LUT P0, RZ, R0, 0x2, RZ, 0xc0, !PT ;  /* 0x0000000200ff7812 */ /* 0x000fc8000780c0ff */
[----:B------:R-:W-:Y:S02]  /*5860*/  DADD R2, RZ, -R16 ;  /* 0x00000000ff027229 */ /* 0x000fe40000000810 */
[----:B------:R-:W-:Y:S02]  /*5870*/  DFMA R12, R14, R12, 0.5 ;  /* 0x3fe000000e0c742b */ /* 0x000fe4000000000c */
[----:B------:R-:W-:-:S06]  /*5880*/  DMUL R14, R30, R14 ;  /* 0x0000000e1e0e7228 */ /* 0x000fcc0000000000 */
[----:B------:R-:W-:Y:S02]  /*5890*/  FSEL R2, R16, R2, !P0 ;  /* 0x0000000210027208 */ /* 0x000fe40004000000 */
[----:B------:R-:W-:Y:S01]  /*58a0*/  FSEL R3, R17, R3, !P0 ;  /* 0x0000000311037208 */ /* 0x000fe20004000000 */
[----:B------:R-:W-:Y:S01]  /*58b0*/  DFMA R12, R12, R14, R30 ;  /* 0x0000000e0c0c722b */ /* 0x000fe2000000001e */
[----:B------:R-:W-:-:S04]  /*58c0*/  ISETP.GE.U32.AND P0, PT, R30, 0x7ca00000, PT ;  /* 0x7ca000001e00780c */ /* 0x000fc80003f06070 */
[----:B------:R-:W-:-:S03]  /*58d0*/  DMUL R4, R4, R2 ;  /* 0x0000000204047228 */ /* 0x000fc60000000000 */
[----:B------:R-:W-:Y:S02]  /*58e0*/  DMUL R28, R24, R12 ;  /* 0x0000000c181c7228 */ /* 0x000fe40000000000 */
[----:B------:R-:W-:Y:S02]  /*58f0*/  VIADD R3, R13, 0xfff00000 ;  /* 0xfff000000d037836 */ /* 0x000fe40000000000 */
[----:B------:R0:W-:Y:S01]  /*5900*/  STG.E.64 desc[UR14][R32.64+0x20], R4 ;  /* 0x0000200420007986 */ /* 0x0001e2000c101b0e */
[----:B------:R-:W-:-:S03]  /*5910*/  IMAD.MOV.U32 R2, RZ, RZ, R12 ;  /* 0x000000ffff027224 */ /* 0x000fc600078e000c */
[----:B------:R-:W-:-:S08]  /*5920*/  DFMA R26, R28, -R28, R24 ;  /* 0x8000001c1c1a722b */ /* 0x000fd00000000018 */
[----:B------:R-:W-:Y:S01]  /*5930*/  DFMA R20, R26, R2, R28 ;  /* 0x000000021a14722b */ /* 0x000fe2000000001c */
[----:B------:R-:W-:Y:S10]  /*5940*/  @!P0 BRA `(.L_x_61) ;  /* 0x0000000000148947 */ /* 0x000ff40003800000 */
[----:B------:R-:W-:Y:S01]  /*5950*/  IMAD.MOV.U32 R20, RZ, RZ, R12 ;  /* 0x000000ffff147224 */ /* 0x000fe200078e000c */
[----:B------:R-:W-:Y:S01]  /*5960*/  MOV R22, 0x5990 ;  /* 0x0000599000167802 */ /* 0x000fe20000000f00 */
[----:B------:R-:W-:-:S07]  /*5970*/  IMAD.MOV.U32 R31, RZ, RZ, R3 ;  /* 0x000000ffff1f7224 */ /* 0x000fce00078e0003 */
[----:B0-----:R-:W-:Y:S05]  /*5980*/  CALL.REL.NOINC `($__internal_2_$__cuda_sm20_dsqrt_rn_f64_mediumpath_v1) ;  /* 0x0000004c003c7944 */ /* 0x001fea0003c00000 */
[----:B------:R-:W-:-:S07]  /*5990*/  IMAD.MOV.U32 R21, RZ, RZ, R27 ;  /* 0x000000ffff157224 */ /* 0x000fce00078e001b */
.L_x_61:
[----:B------:R-:W-:Y:S05]  /*59a0*/  BSYNC.RECONVERGENT B1 ;  /* 0x0000000000017941 */ /* 0x000fea0003800200 */
.L_x_60:
[----:B------:R-:W-:Y:S01]  /*59b0*/  IMAD.MOV.U32 R3, RZ, RZ, 0x1 ;  /* 0x00000001ff037424 */ /* 0x000fe200078e00ff */
[----:B------:R1:W-:Y:S04]  /*59c0*/  STG.E.64 desc[UR14][R32.64+0x28], R20 ;  /* 0x0000281420007986 */ /* 0x0003e8000c101b0e */
[----:B------:R1:W-:Y:S01]  /*59d0*/  STG.E desc[UR14][R32.64+0x30], R3 ;  /* 0x0000300320007986 */ /* 0x0003e2000c10190e */
[----:B------:R-:W-:Y:S05]  /*59e0*/  BRA `(.L_x_62) ;  /* 0x0000004000e47947 */ /* 0x000fea0003800000 */
.L_x_49:
[----:B------:R-:W-:Y:S01]  /*59f0*/  SHF.R.U32.HI R0, RZ, 0x2, R9 ;  /* 0x00000002ff007819 */ /* 0x000fe20000011609 */
[----:B------:R-:W-:Y:S01]  /*5a00*/  IMAD.SHL.U32 R3, R7, 0x10, RZ ;  /* 0x0000001007037824 */ /* 0x000fe200078e00ff */
[----:B------:R-:W-:Y:S01]  /*5a10*/  SHF.R.U32.HI R8, RZ, 0x2, R39 ;  /* 0x00000002ff087819 */ /* 0x000fe20000011627 */
[----:B------:R-:W0:Y:S01]  /*5a20*/  LDCU UR4, c[0x0][0x380] ;  /* 0x00007000ff0477ac */ /* 0x000e220008000800 */
[----:B------:R-:W-:Y:S01]  /*5a30*/  LOP3.LUT R0, R0, R9, RZ, 0x3c, !PT ;  /* 0x0000000900007212 */ /* 0x000fe200078e3cff */
[----:B------:R-:W1:Y:S01]  /*5a40*/  LDC.64 R18, c[0x0][0x410] ;  /* 0x00010400ff127b82 */ /* 0x000e620000000a00 */
[----:B------:R-:W-:Y:S01]  /*5a50*/  LOP3.LUT R8, R8, R39, RZ, 0x3c, !PT ;  /* 0x0000002708087212 */ /* 0x000fe200078e3cff */
[----:B------:R-:W2:Y:S01]  /*5a60*/  LDCU.64 UR10, c[0x0][0x408] ;  /* 0x00008100ff0a77ac */ /* 0x000ea20008000a00 */
[----:B------:R3:W-:Y:S01]  /*5a70*/  STG.E.64 desc[UR14][R32.64+0x30], RZ ;  /* 0x000030ff20007986 */ /* 0x0007e2000c101b0e */
[----:B------:R-:W-:-:S03]  /*5a80*/  IMAD.SHL.U32 R2, R0, 0x2, RZ ;  /* 0x0000000200027824 */ /* 0x000fc600078e00ff */
[----:B------:R3:W-:Y:S01]  /*5a90*/  STG.E.64 desc[UR14][R32.64+0x28], R34 ;  /* 0x0000282220007986 */ /* 0x0007e2000c101b0e */
[----:B------:R-:W4:Y:S01]  /*5aa0*/  LDC.64 R20, c[0x0][0x418] ;  /* 0x00010600ff147b82 */ /* 0x000f220000000a00 */
[----:B------:R-:W-:Y:S01]  /*5ab0*/  LOP3.LUT R2, R0, R2, R3, 0x96, !PT ;  /* 0x0000000200027212 */ /* 0x000fe200078e9603 */
[----:B------:R-:W-:-:S03]  /*5ac0*/  IMAD.SHL.U32 R0, R8, 0x2, RZ ;  /* 0x0000000208007824 */ /* 0x000fc600078e00ff */
[----:B------:R-:W-:Y:S02]  /*5ad0*/  LOP3.LUT R10, R2, R7, RZ, 0x3c, !PT ;  /* 0x00000007020a7212 */ /* 0x000fe400078e3cff */
[----:B------:R-:W-:Y:S01]  /*5ae0*/  SHF.R.U32.HI R2, RZ, 0x2, R37 ;  /* 0x00000002ff027819 */ /* 0x000fe20000011625 */
[----:B------:R-:W5:Y:S01]  /*5af0*/  LDC.64 R14, c[0x0][0x440] ;  /* 0x00011000ff0e7b82 */ /* 0x000f620000000a00 */
[----:B------:R-:W-:Y:S01]  /*5b00*/  IADD3 R17, PT, PT, R6, 0x1ba6d9, R10 ;  /* 0x001ba6d906117810 */ /* 0x000fe20007ffe00a */
[----:B------:R-:W-:Y:S01]  /*5b10*/  IMAD.SHL.U32 R3, R10, 0x10, RZ ;  /* 0x000000100a037824 */ /* 0x000fe200078e00ff */
[----:B------:R-:W-:Y:S02]  /*5b20*/  LOP3.LUT R9, R2, R37, RZ, 0x3c, !PT ;  /* 0x0000002502097212 */ /* 0x000fe400078e3cff */
[----:B0-----:R-:W-:Y:S02]  /*5b30*/  ISETP.GE.U32.AND P0, PT, R4, UR4, PT ;  /* 0x0000000404007c0c */ /* 0x001fe4000bf06070 */
[----:B------:R-:W-:Y:S01]  /*5b40*/  LOP3.LUT R3, R8, R0, R3, 0x96, !PT ;  /* 0x0000000008037212 */ /* 0x000fe200078e9603 */
[----:B------:R-:W-:Y:S01]  /*5b50*/  IMAD.SHL.U32 R2, R9, 0x2, RZ ;  /* 0x0000000209027824 */ /* 0x000fe200078e00ff */
[----:B------:R-:W-:-:S02]  /*5b60*/  SHF.R.U32.HI R8, RZ, 0x2, R13 ;  /* 0x00000002ff087819 */ /* 0x000fc4000001160d */
[----:B------:R-:W-:Y:S02]  /*5b70*/  LOP3.LUT R11, R3, R10, RZ, 0x3c, !PT ;  /* 0x0000000a030b7212 */ /* 0x000fe400078e3cff */
[----:B------:R-:W-:Y:S02]  /*5b80*/  ISETP.GE.U32.AND.EX P0, PT, R5, UR5, PT, P0 ;  /* 0x0000000505007c0c */ /* 0x000fe4000bf06100 */
[----:B------:R-:W-:Y:S01]  /*5b90*/  IADD3 R12, PT, PT, R6, 0x212e9e, R11 ;  /* 0x00212e9e060c7810 */ /* 0x000fe20007ffe00b */
[----:B------:R-:W-:Y:S01]  /*5ba0*/  IMAD.SHL.U32 R0, R11, 0x10, RZ ;  /* 0x000000100b007824 */ /* 0x000fe200078e00ff */
[----:B----4-:R3:W-:Y:S04]  /*5bb0*/  STG.E.64 desc[UR14][R32.64+0x10], R20 ;  /* 0x0000101420007986 */ /* 0x0107e8000c101b0e */
[----:B------:R-:W-:-:S02]  /*5bc0*/  LOP3.LUT R0, R9, R2, R0, 0x96, !PT ;  /* 0x0000000209007212 */ /* 0x000fc400078e9600 */
[----:B------:R-:W-:Y:S01]  /*5bd0*/  LOP3.LUT R9, R8, R13, RZ, 0x3c, !PT ;  /* 0x0000000d08097212 */ /* 0x000fe200078e3cff */
[----:B-----5:R3:W-:Y:S01]  /*5be0*/  STG.E.64 desc[UR14][R32.64+0x20], R14 ;  /* 0x0000200e20007986 */ /* 0x0207e2000c101b0e */
[----:B------:R-:W-:Y:S01]  /*5bf0*/  LOP3.LUT R8, R0, R11, RZ, 0x3c, !PT ;  /* 0x0000000b00087212 */ /* 0x000fe200078e3cff */
[----:B------:R-:W-:Y:S02]  /*5c00*/  @P0 IMAD.MOV.U32 R23, RZ, RZ, 0x1 ;  /* 0x00000001ff170424 */ /* 0x000fe400078e00ff */
[----:B------:R-:W-:Y:S01]  /*5c10*/  IMAD.SHL.U32 R2, R9, 0x2, RZ ;  /* 0x0000000209027824 */ /* 0x000fe200078e00ff */
[----:B------:R-:W-:Y:S01]  /*5c20*/  IADD3 R13, PT, PT, R6, 0x26b663, R8 ;  /* 0x0026b663060d7810 */ /* 0x000fe20007ffe008 */
[----:B------:R-:W-:Y:S01]  /*5c30*/  IMAD.SHL.U32 R0, R8, 0x10, RZ ;  /* 0x0000001008007824 */ /* 0x000fe200078e00ff */
[----:B------:R3:W-:Y:S01]  /*5c40*/  @P0 STG.E desc[UR14][R32.64+0x34], R23 ;  /* 0x0000341720000986 */ /* 0x0007e2000c10190e */
[----:B------:R-:W-:-:S03]  /*5c50*/  VIADD R6, R6, 0x2c3e28 ;  /* 0x002c3e2806067836 */ /* 0x000fc60000000000 */
[----:B------:R-:W-:-:S04]  /*5c60*/  LOP3.LUT R9, R9, R2, R0, 0x96, !PT ;  /* 0x0000000209097212 */ /* 0x000fc800078e9600 */
[----:B------:R-:W-:-:S05]  /*5c70*/  LOP3.LUT R9, R9, R8, RZ, 0x3c, !PT ;  /* 0x0000000809097212 */ /* 0x000fca00078e3cff */
[----:B------:R-:W-:-:S04]  /*5c80*/  IMAD.IADD R2, R6, 0x1, R9 ;  /* 0x0000000106027824 */ /* 0x000fc800078e0209 */
[----:B------:R-:W-:-:S03]  /*5c90*/  IMAD.WIDE.U32 R2, R2, 0x200000, RZ ;  /* 0x0020000002027825 */ /* 0x000fc600078e00ff */
[----:B------:R-:W-:Y:S01]  /*5ca0*/  LOP3.LUT R2, R2, R13, RZ, 0x3c, !PT ;  /* 0x0000000d02027212 */ /* 0x000fe200078e3cff */
[----:B------:R-:W-:-:S03]  /*5cb0*/  IMAD.WIDE.U32 R12, R12, 0x200000, RZ ;  /* 0x002000000c0c7825 */ /* 0x000fc600078e00ff */
[----:B------:R-:W-:Y:S01]  /*5cc0*/  LOP3.LUT R16, R12, R17, RZ, 0x3c, !PT ;  /* 0x000000110c107212 */ /* 0x000fe200078e3cff */
[----:B------:R-:W-:Y:S01]  /*5cd0*/  IMAD.MOV.U32 R17, RZ, RZ, R13 ;  /* 0x000000ffff117224 */ /* 0x000fe200078e000d */
[----:B------:R-:W0:Y:S01]  /*5ce0*/  I2F.F64.U64 R2, R2 ;  /* 0x0000000200027312 */ /* 0x000e220000301800 */
[----:B------:R-:W4:Y:S07]  /*5cf0*/  LDC.64 R12, c[0x0][0x438] ;  /* 0x00010e00ff0c7b82 */ /* 0x000f2e0000000a00 */
[----:B------:R-:W5:Y:S01]  /*5d00*/  I2F.F64.U64 R16, R16 ;  /* 0x0000001000107312 */ /* 0x000f620000301800 */
[----:B0-----:R-:W-:-:S02]  /*5d10*/  DFMA R2, R2, R24, 5.5511151231257827021e-17 ;  /* 0x3c9000000202742b */ /* 0x001fc40000000018 */
[----:B-----5:R-:W-:-:S06]  /*5d20*/  DFMA R24, R16, R24, 5.5511151231257827021e-17 ;  /* 0x3c9000001018742b */ /* 0x020fcc0000000018 */
[----:B-1----:R-:W-:Y:S01]  /*5d30*/  DMUL R4, R2, R18 ;  /* 0x0000001202047228 */ /* 0x002fe20000000000 */
[----:B----4-:R3:W-:Y:S01]  /*5d40*/  STG.E.64 desc[UR14][R32.64+0x18], R12 ;  /* 0x0000180c20007986 */ /* 0x0107e2000c101b0e */
[----:B--2---:R-:W-:-:S05]  /*5d50*/  DMUL R2, R24, UR10 ;  /* 0x0000000a18027c28 */ /* 0x004fca0008000000 */
[----:B------:R3:W-:Y:S04]  /*5d60*/  STG.E.64 desc[UR14][R32.64+0x8], R4 ;  /* 0x0000080420007986 */ /* 0x0007e8000c101b0e */
[----:B------:R3:W-:Y:S01]  /*5d70*/  STG.E.64 desc[UR14][R32.64], R2 ;  /* 0x0000000220007986 */ /* 0x0007e2000c101b0e */
[----:B------:R-:W-:Y:S05]  /*5d80*/  @P0 BRA `(.L_x_62) ;  /* 0x0000003c00fc0947 */ /* 0x000fea0003800000 */
[----:B------:R-:W-:Y:S01]  /*5d90*/  VOTEU.ANY UR4, UPT, PT ;  /* 0x0000000000047886 */ /* 0x000fe200038e0100 */
[----:B------:R-:W0:Y:S01]  /*5da0*/  LDC.64 R18, c[0x0][0x420] ;  /* 0x00010800ff127b82 */ /* 0x000e220000000a00 */
[----:B------:R-:W-:Y:S01]  /*5db0*/  UPOPC UR10, UR4 ;  /* 0x00000004000a72bf */ /* 0x000fe20008000000 */
[----:B------:R-:W1:Y:S01]  /*5dc0*/  S2R R0, SR_LANEID ;  /* 0x0000000000007919 */ /* 0x000e620000000000 */
[----:B------:R-:W-:Y:S02]  /*5dd0*/  UFLO.U32 UR12, UR4 ;  /* 0x00000004000c72bd */ /* 0x000fe400080e0000 */
[----:B------:R-:W-:Y:S01]  /*5de0*/  UIMAD.WIDE.U32 UR10, UR10, 0x1, URZ ;  /* 0x000000010a0a78a5 */ /* 0x000fe2000f8e00ff */
[----:B------:R-:W-:Y:S02]  /*5df0*/  UMOV UR4, URZ ;  /* 0x000000ff00047c82 */ /* 0x000fe40008000000 */
[----:B---3--:R-:W2:Y:S01]  /*5e00*/  LDC.64 R14, c[0x0][0x390] ;  /* 0x0000e400ff0e7b82 */ /* 0x008ea20000000a00 */
[----:B------:R-:W-:-:S02]  /*5e10*/  UIADD3 UR4, UPT, UPT, UR11, UR4, URZ ;  /* 0x000000040b047290 */ /* 0x000fc4000fffe0ff */
[----:B------:R-:W-:Y:S02]  /*5e20*/  IMAD.U32 R13, RZ, RZ, UR11 ;  /* 0x0000000bff0d7e24 */ /* 0x000fe4000f8e00ff */
[----:B------:R-:W-:Y:S02]  /*5e30*/  IMAD.MOV.U32 R16, RZ, RZ, 0x1 ;  /* 0x00000001ff107424 */ /* 0x000fe400078e00ff */
[----:B------:R-:W-:Y:S02]  /*5e40*/  IMAD.U32 R13, RZ, RZ, UR4 ;  /* 0x00000004ff0d7e24 */ /* 0x000fe4000f8e00ff */
[----:B------:R-:W-:-:S03]  /*5e50*/  IMAD.U32 R12, RZ, RZ, UR10 ;  /* 0x0000000aff0c7e24 */ /* 0x000fc6000f8e00ff */
[----:B------:R-:W3:Y:S01]  /*5e60*/  LDCU UR4, c[0x0][0x424] ;  /* 0x00008480ff0477ac */ /* 0x000ee20008000800 */
[----:B-1----:R-:W-:Y:S01]  /*5e70*/  ISETP.EQ.U32.AND P0, PT, R0, UR12, PT ;  /* 0x0000000c00007c0c */ /* 0x002fe2000bf02070 */
[----:B---3--:R-:W0:-:S12]  /*5e80*/  MUFU.RCP64H R17, UR4 ;  /* 0x0000000400117d08 */ /* 0x008e180008001800 */
[----:B--2---:R1:W-:Y:S01]  /*5e90*/  @P0 REDG.E.ADD.64.STRONG.GPU desc[UR14][R14.64], R12 ;  /* 0x0000000c0e00098e */ /* 0x0043e2000c12e50e */
[----:B------:R-:W-:Y:S01]  /*5ea0*/  FSETP.GEU.AND P1, PT, |R3|, 6.5827683646048100446e-37, PT ;  /* 0x036000000300780b */ /* 0x000fe20003f2e200 */
[----:B------:R-:W-:Y:S01]  /*5eb0*/  BSSY.RECONVERGENT B2, `(.L_x_63) ;  /* 0x0000013000027945 */ /* 0x000fe20003800200 */
[----:B0-----:R-:W-:-:S08]  /*5ec0*/  DFMA R20, R16, -R18, 1 ;  /* 0x3ff000001014742b */ /* 0x001fd00000000812 */
[----:B------:R-:W-:-:S08]  /*5ed0*/  DFMA R20, R20, R20, R20 ;  /* 0x000000141414722b */ /* 0x000fd00000000014 */
[----:B------:R-:W-:-:S08]  /*5ee0*/  DFMA R20, R16, R20, R16 ;  /* 0x000000141014722b */ /* 0x000fd00000000010 */
[----:B------:R-:W-:-:S08]  /*5ef0*/  DFMA R16, R20, -R18, 1 ;  /* 0x3ff000001410742b */ /* 0x000fd00000000812 */
[----:B------:R-:W-:-:S08]  /*5f00*/  DFMA R16, R20, R16, R20 ;  /* 0x000000101410722b */ /* 0x000fd00000000014 */
[----:B------:R-:W-:-:S08]  /*5f10*/  DMUL R24, R16, R2 ;  /* 0x0000000210187228 */ /* 0x000fd00000000000 */
[----:B-1----:R-:W-:-:S08]  /*5f20*/  DFMA R12, R24, -R18, R2 ;  /* 0x80000012180c722b */ /* 0x002fd00000000002 */
[----:B------:R-:W-:-:S10]  /*5f30*/  DFMA R24, R16, R12, R24 ;  /* 0x0000000c1018722b */ /* 0x000fd40000000018 */
        /* <DEDUP_REMOVED lines=10> */
.L_x_64:
[----:B------:R-:W-:Y:S05]  /*5fe0*/  BSYNC.RECONVERGENT B2 ;  /* 0x0000000000027941 */ /* 0x000fea0003800200 */
.L_x_63:
        /* <DEDUP_REMOVED lines=13> */
[----:B------:R-:W-:Y:S02]  /*60c0*/  DFMA R12, R16, R2, R12 ;  /* 0x00000002100c722b */ /* 0x000fe4000000000c */
[----:B------:R0:W1:Y:S08]  /*60d0*/  F2I.F64.TRUNC R2, R24 ;  /* 0x0000001800027311 */ /* 0x000070000030d100 */
        /* <DEDUP_REMOVED lines=12> */
.L_x_66:
[----:B------:R-:W-:Y:S05]  /*61a0*/  BSYNC.RECONVERGENT B2 ;  /* 0x0000000000027941 */ /* 0x000fea0003800200 */
.L_x_65:
[----:B------:R-:W0:Y:S01]  /*61b0*/  LDC.64 R4, c[0x0][0x3a0] ;  /* 0x0000e800ff047b82 */ /* 0x000e220000000a00 */
[----:B------:R-:W1:Y:S01]  /*61c0*/  LDCU UR4, c[0x0][0x450] ;  /* 0x00008a00ff0477ac */ /* 0x000e620008000800 */
[----:B------:R-:W1:Y:S01]  /*61d0*/  F2I.F64.TRUNC R13, R12 ;  /* 0x0000000c000d7311 */ /* 0x000e62000030d100 */
[----:B------:R-:W-:Y:S02]  /*61e0*/  IMAD.MOV.U32 R14, RZ, RZ, 0x1 ;  /* 0x00000001ff0e7424 */ /* 0x000fe400078e00ff */
[----:B------:R-:W-:Y:S02]  /*61f0*/  IMAD.MOV.U32 R15, RZ, RZ, 0x0 ;  /* 0x00000000ff0f7424 */ /* 0x000fe400078e00ff */
[----:B-1----:R-:W-:-:S04]  /*6200*/  IMAD R3, R13, UR4, R2 ;  /* 0x000000040d037c24 */ /* 0x002fc8000f8e0202 */
[----:B0-----:R-:W-:-:S05]  /*6210*/  IMAD.WIDE R2, R3, 0x8, R4 ;  /* 0x0000000803027825 */ /* 0x001fca00078e0204 */
[----:B------:R0:W-:Y:S01]  /*6220*/  REDG.E.ADD.64.STRONG.GPU desc[UR14][R2.64], R14 ;  /* 0x0000000e0200798e */ /* 0x0001e2000c12e50e */
[----:B------:R-:W-:Y:S05]  /*6230*/  BRA `(.L_x_62) ;  /* 0x0000003800d07947 */ /* 0x000fea0003800000 */
.L_x_45:
[----:B------:R-:W-:Y:S05]  /*6240*/  @P0 BRA `(.L_x_67) ;  /* 0x0000000800800947 */ /* 0x000fea0003800000 */
[----:B------:R-:W2:Y:S01]  /*6250*/  LDG.E R12, desc[UR14][R32.64+0x34] ;  /* 0x0000340e200c7981 */ /* 0x000ea2000c1e1900 */
[----:B------:R-:W-:Y:S01]  /*6260*/  SHF.R.U32.HI R2, RZ, 0x2, R11 ;  /* 0x00000002ff027819 */ /* 0x000fe2000001160b */
[----:B------:R-:W-:Y:S01]  /*6270*/  IMAD.SHL.U32 R3, R37, 0x10, RZ ;  /* 0x0000001025037824 */ /* 0x000fe200078e00ff */
[----:B------:R-:W-:Y:S02]  /*6280*/  BSSY.RECONVERGENT B1, `(.L_x_68) ;  /* 0x0000031000017945 */ /* 0x000fe40003800200 */
[----:B------:R-:W-:Y:S02]  /*6290*/  LOP3.LUT R2, R2, R11, RZ, 0x3c, !PT ;  /* 0x0000000b02027212 */ /* 0x000fe400078e3cff */
[----:B------:R-:W-:-:S03]  /*62a0*/  SHF.R.U32.HI R11, RZ, 0x2, R8 ;  /* 0x00000002ff0b7819 */ /* 0x000fc60000011608 */
[C---:B------:R-:W-:Y:S01]  /*62b0*/  IMAD.SHL.U32 R7, R2.reuse, 0x2, RZ ;  /* 0x0000000202077824 */ /* 0x040fe200078e00ff */
[----:B------:R-:W-:Y:S02]  /*62c0*/  LOP3.LUT R11, R11, R8, RZ, 0x3c, !PT ;  /* 0x000000080b0b7212 */ /* 0x000fe400078e3cff */
[----:B------:R-:W-:Y:S02]  /*62d0*/  SHF.R.U32.HI R8, RZ, 0x2, R9 ;  /* 0x00000002ff087819 */ /* 0x000fe40000011609 */
[----:B------:R-:W-:Y:S01]  /*62e0*/  LOP3.LUT R2, R2, R7, R3, 0x96, !PT ;  /* 0x0000000702027212 */ /* 0x000fe200078e9603 */
[----:B------:R-:W-:Y:S01]  /*62f0*/  IMAD.SHL.U32 R3, R11, 0x2, RZ ;  /* 0x000000020b037824 */ /* 0x000fe200078e00ff */
[----:B------:R-:W-:Y:S02]  /*6300*/  LOP3.LUT R9, R8, R9, RZ, 0x3c, !PT ;  /* 0x0000000908097212 */ /* 0x000fe400078e3cff */
[----:B------:R-:W-:Y:S02]  /*6310*/  LOP3.LUT R10, R2, R37, RZ, 0x3c, !PT ;  /* 0x00000025020a7212 */ /* 0x000fe400078e3cff */
[----:B------:R-:W-:-:S02]  /*6320*/  SHF.R.U32.HI R8, RZ, 0x2, R39 ;  /* 0x00000002ff087819 */ /* 0x000fc40000011627 */
[----:B------:R-:W-:Y:S01]  /*6330*/  IADD3 R7, PT, PT, R6, 0x10974f, R10 ;  /* 0x0010974f06077810 */ /* 0x000fe20007ffe00a */
[----:B------:R-:W-:-:S05]  /*6340*/  IMAD.SHL.U32 R2, R10, 0x10, RZ ;  /* 0x000000100a027824 */ /* 0x000fca00078e00ff */
[----:B------:R-:W-:Y:S01]  /*6350*/  LOP3.LUT R11, R11, R3, R2, 0x96, !PT ;  /* 0x000000030b0b7212 */ /* 0x000fe200078e9602 */
[----:B------:R-:W-:-:S03]  /*6360*/  IMAD.SHL.U32 R3, R9, 0x2, RZ ;  /* 0x0000000209037824 */ /* 0x000fc600078e00ff */
[----:B------:R-:W-:-:S04]  /*6370*/  LOP3.LUT R11, R11, R10, RZ, 0x3c, !PT ;  /* 0x0000000a0b0b7212 */ /* 0x000fc800078e3cff */
[----:B------:R-:W-:Y:S01]  /*6380*/  IADD3 R20, PT, PT, R6, 0x161f14, R11 ;  /* 0x00161f1406147810 */ /* 0x000fe20007ffe00b */
[----:B------:R-:W-:-:S05]  /*6390*/  IMAD.SHL.U32 R2, R11, 0x10, RZ ;  /* 0x000000100b027824 */ /* 0x000fca00078e00ff */
[----:B------:R-:W-:Y:S02]  /*63a0*/  LOP3.LUT R2, R9, R3, R2, 0x96, !PT ;  /* 0x0000000309027212 */ /* 0x000fe400078e9602 */
[----:B------:R-:W-:Y:S02]  /*63b0*/  LOP3.LUT R9, R8, R39, RZ, 0x3c, !PT ;  /* 0x0000002708097212 */ /* 0x000fe400078e3cff */
[----:B------:R-:W-:-:S03]  /*63c0*/  LOP3.LUT R8, R2, R11, RZ, 0x3c, !PT ;  /* 0x0000000b02087212 */ /* 0x000fc600078e3cff */
[----:B------:R-:W-:Y:S01]  /*63d0*/  IMAD.SHL.U32 R3, R9, 0x2, RZ ;  /* 0x0000000209037824 */ /* 0x000fe200078e00ff */
[----:B------:R-:W-:Y:S01]  /*63e0*/  IADD3 R21, PT, PT, R6, 0x1ba6d9, R8 ;  /* 0x001ba6d906157810 */ /* 0x000fe20007ffe008 */
[----:B------:R-:W-:Y:S02]  /*63f0*/  IMAD.SHL.U32 R2, R8, 0x10, RZ ;  /* 0x0000001008027824 */ /* 0x000fe400078e00ff */
[----:B------:R-:W-:-:S03]  /*6400*/  VIADD R6, R6, 0x212e9e ;  /* 0x00212e9e06067836 */ /* 0x000fc60000000000 */
[----:B------:R-:W-:-:S04]  /*6410*/  LOP3.LUT R9, R9, R3, R2, 0x96, !PT ;  /* 0x0000000309097212 */ /* 0x000fc800078e9602 */
[----:B------:R-:W-:Y:S02]  /*6420*/  LOP3.LUT R9, R9, R8, RZ, 0x3c, !PT ;  /* 0x0000000809097212 */ /* 0x000fe400078e3cff */
[----:B--2---:R-:W-:-:S03]  /*6430*/  ISETP.NE.AND P0, PT, R12, RZ, PT ;  /* 0x000000ff0c00720c */ /* 0x004fc60003f05270 */
[----:B------:R-:W-:-:S04]  /*6440*/  IMAD.IADD R12, R9, 0x1, R6 ;  /* 0x00000001090c7824 */ /* 0x000fc800078e0206 */
[----:B------:R-:W-:-:S06]  /*6450*/  IMAD.WIDE.U32 R12, R12, 0x200000, RZ ;  /* 0x002000000c0c7825 */ /* 0x000fcc00078e00ff */
        /* <DEDUP_REMOVED lines=12> */
[----:B------:R-:W-:-:S04]  /*6520*/  IMAD.U32 R15, RZ, RZ, UR11 ;  /* 0x0000000bff0f7e24 */ /* 0x000fc8000f8e00ff */
[----:B------:R-:W-:Y:S02]  /*6530*/  IMAD.U32 R15, RZ, RZ, UR4 ;  /* 0x00000004ff0f7e24 */ /* 0x000fe4000f8e00ff */
[----:B-1----:R-:W-:Y:S01]  /*6540*/  IMAD.WIDE R2, R0, 0x8, R2 ;  /* 0x0000000800027825 */ /* 0x002fe200078e0202 */
[----:B0-----:R-:W-:-:S03]  /*6550*/  ISETP.EQ.U32.AND P0, PT, R14, UR12, PT ;  /* 0x0000000c0e007c0c */ /* 0x001fc6000bf02070 */
[----:B------:R-:W-:-:S10]  /*6560*/  IMAD.U32 R14, RZ, RZ, UR10 ;  /* 0x0000000aff0e7e24 */ /* 0x000fd4000f8e00ff */
[----:B--2---:R0:W-:Y:S04]  /*6570*/  @P0 REDG.E.ADD.64.STRONG.GPU desc[UR14][R16.64], R14 ;  /* 0x0000000e1000098e */ /* 0x0041e8000c12e50e */
[----:B------:R0:W-:Y:S02]  /*6580*/  REDG.E.ADD.64.STRONG.GPU desc[UR14][R2.64], R18 ;  /* 0x000000120200798e */ /* 0x0001e4000c12e50e */
.L_x_69:
[----:B------:R-:W-:Y:S05]  /*6590*/  BSYNC.RECONVERGENT B1 ;  /* 0x0000000000017941 */ /* 0x000fea0003800200 */
.L_x_68:
[----:B------:R-:W1:Y:S01]  /*65a0*/  LDCU UR4, c[0x0][0x380] ;  /* 0x00007000ff0477ac */ /* 0x000e620008000800 */
[----:B0-----:R-:W-:Y:S01]  /*65b0*/  IMAD.WIDE.U32 R2, R20, 0x200000, RZ ;  /* 0x0020000014027825 */ /* 0x001fe200078e00ff */
[----:B------:R-:W-:Y:S01]  /*65c0*/  LOP3.LUT R12, R12, R21, RZ, 0x3c, !PT ;  /* 0x000000150c0c7212 */ /* 0x000fe200078e3cff */
[----:B------:R-:W0:Y:S01]  /*65d0*/  LDC.64 R18, c[0x0][0x410] ;  /* 0x00010400ff127b82 */ /* 0x000e220000000a00 */
[----:B------:R-:W2:Y:S01]  /*65e0*/  LDCU.64 UR10, c[0x0][0x408] ;  /* 0x00008100ff0a77ac */ /* 0x000ea20008000a00 */
[----:B------:R-:W-:Y:S01]  /*65f0*/  IMAD.MOV.U32 R15, RZ, RZ, R3 ;  /* 0x000000ffff0f7224 */ /* 0x000fe200078e0003 */
[----:B------:R-:W-:Y:S01]  /*6600*/  LOP3.LUT R14, R2, R7, RZ, 0x3c, !PT ;  /* 0x00000007020e7212 */ /* 0x000fe200078e3cff */
[----:B------:R-:W-:Y:S01]  /*6610*/  IMAD.MOV.U32 R16, RZ, RZ, 0x0 ;  /* 0x00000000ff107424 */ /* 0x000fe200078e00ff */
[----:B------:R-:W3:Y:S01]  /*6620*/  I2F.F64.U64 R12, R12 ;  /* 0x0000000c000c7312 */ /* 0x000ee20000301800 */
[----:B------:R-:W-:Y:S01]  /*6630*/  IMAD.MOV.U32 R17, RZ, RZ, 0x3ca00000 ;  /* 0x3ca00000ff117424 */ /* 0x000fe200078e00ff */
[----:B------:R4:W-:Y:S01]  /*6640*/  STG.E.64 desc[UR14][R32.64+0x30], RZ ;  /* 0x000030ff20007986 */ /* 0x0009e2000c101b0e */
[----:B------:R-:W5:Y:S03]  /*6650*/  LDC.64 R20, c[0x0][0x418] ;  /* 0x00010600ff147b82 */ /* 0x000f660000000a00 */
[----:B------:R4:W-:Y:S02]  /*6660*/  STG.E.64 desc[UR14][R32.64+0x28], R34 ;  /* 0x0000282220007986 */ /* 0x0009e4000c101b0e */
[----:B------:R-:W2:Y:S01]  /*6670*/  I2F.F64.U64 R2, R14 ;  /* 0x0000000e00027312 */ /* 0x000ea20000301800 */
[----:B-1----:R-:W-:-:S02]  /*6680*/  ISETP.GE.U32.AND P0, PT, R4, UR4, PT ;  /* 0x0000000404007c0c */ /* 0x002fc4000bf06070 */
[----:B------:R-:W1:Y:S02]  /*6690*/  LDC.64 R22, c[0x0][0x438] ;  /* 0x00010e00ff167b82 */ /* 0x000e640000000a00 */
[----:B------:R-:W-:Y:S01]  /*66a0*/  ISETP.GE.U32.AND.EX P0, PT, R5, UR5, PT, P0 ;  /* 0x0000000505007c0c */ /* 0x000fe2000bf06100 */
[----:B---3--:R-:W-:-:S05]  /*66b0*/  DFMA R4, R12, R16, 5.5511151231257827021e-17 ;  /* 0x3c9000000c04742b */ /* 0x008fca0000000010 */
[----:B------:R-:W3:Y:S01]  /*66c0*/  LDC.64 R24, c[0x0][0x440] ;  /* 0x00011000ff187b82 */ /* 0x000ee20000000a00 */
[----:B--2---:R-:W-:Y:S02]  /*66d0*/  DFMA R2, R2, R16, 5.5511151231257827021e-17 ;  /* 0x3c9000000202742b */ /* 0x004fe40000000010 */
[----:B0-----:R-:W-:-:S04]  /*66e0*/  DMUL R4, R4, R18 ;  /* 0x0000001204047228 */ /* 0x001fc80000000000 */
[----:B------:R-:W-:Y:S01]  /*66f0*/  @P0 IMAD.MOV.U32 R13, RZ, RZ, 0x1 ;  /* 0x00000001ff0d0424 */ /* 0x000fe200078e00ff */
[----:B-----5:R4:W-:Y:S01]  /*6700*/  STG.E.64 desc[UR14][R32.64+0x10], R20 ;  /* 0x0000101420007986 */ /* 0x0209e2000c101b0e */
[----:B------:R-:W-:Y:S01]  /*6710*/  @P0 IMAD.MOV.U32 R7, RZ, RZ, R37 ;  /* 0x000000ffff070224 */ /* 0x000fe200078e0025 */
[----:B------:R-:W-:Y:S02]  /*6720*/  DMUL R2, R2, UR10 ;  /* 0x0000000a02027c28 */ /* 0x000fe40008000000 */
[----:B------:R4:W-:Y:S04]  /*6730*/  @P0 STG.E desc[UR14][R32.64+0x34], R13 ;  /* 0x0000340d20000986 */ /* 0x0009e8000c10190e */
[----:B-1----:R4:W-:Y:S04]  /*6740*/  STG.E.64 desc[UR14][R32.64+0x18], R22 ;  /* 0x0000181620007986 */ /* 0x0029e8000c101b0e */
[----:B------:R4:W-:Y:S04]  /*6750*/  STG.E.64 desc[UR14][R32.64], R2 ;  /* 0x0000000220007986 */ /* 0x0009e8000c101b0e */
[----:B---3--:R4:W-:Y:S04]  /*6760*/  STG.E.64 desc[UR14][R32.64+0x20], R24 ;  /* 0x0000201820007986 */ /* 0x0089e8000c101b0e */
        /* <DEDUP_REMOVED lines=9> */
[----:B------:R-:W2:Y:S01]  /*6800*/  LDC.64 R14, c[0x0][0x390] ;  /* 0x0000e400ff0e7b82 */ /* 0x000ea20000000a00 */
[----:B------:R-:W-:-:S02]  /*6810*/  UIADD3 UR4, UPT, UPT, UR11, UR4, URZ ;  /* 0x000000040b047290 */ /* 0x000fc4000fffe0ff */
[----:B----4-:R-:W-:Y:S02]  /*6820*/  IMAD.U32 R13, RZ, RZ, UR11 ;  /* 0x0000000bff0d7e24 */ /* 0x010fe4000f8e00ff */
        /* <DEDUP_REMOVED lines=27> */
.L_x_71:
[----:B------:R-:W-:Y:S05]  /*69e0*/  BSYNC.RECONVERGENT B2 ;  /* 0x0000000000027941 */ /* 0x000fea0003800200 */
.L_x_70:
        /* <DEDUP_REMOVED lines=27> */
.L_x_73:
[----:B------:R-:W-:Y:S05]  /*6ba0*/  BSYNC.RECONVERGENT B2 ;  /* 0x0000000000027941 */ /* 0x000fea0003800200 */
.L_x_72:
        /* <DEDUP_REMOVED lines=8> */
[----:B------:R-:W-:Y:S01]  /*6c30*/  IMAD.MOV.U32 R7, RZ, RZ, R37 ;  /* 0x000000ffff077224 */ /* 0x000fe200078e0025 */
[----:B------:R-:W-:Y:S06]  /*6c40*/  BRA `(.L_x_62) ;  /* 0x00000030004c7947 */ /* 0x000fec0003800000 */
.L_x_67:
[----:B------:R-:W0:Y:S01]  /*6c50*/  LDC.64 R2, c[0x0][0x3d8] ;  /* 0x0000f600ff027b82 */ /* 0x000e220000000a00 */
[----:B------:R-:W1:Y:S07]  /*6c60*/  LDCU UR4, c[0x0][0x3f4] ;  /* 0x00007e80ff0477ac */ /* 0x000e6e0008000800 */
[----:B------:R-:W2:Y:S01]  /*6c70*/  LDC.64 R12, c[0x0][0x3f0] ;  /* 0x0000fc00ff0c7b82 */ /* 0x000ea20000000a00 */
[----:B0-----:R-:W-:-:S06]  /*6c80*/  IMAD.WIDE R2, R36, 0x8, R2 ;  /* 0x0000000824027825 */ /* 0x001fcc00078e0202 */
[----:B------:R-:W3:Y:S01]  /*6c90*/  LDG.E.64.CONSTANT R2, desc[UR14][R2.64] ;  /* 0x0000000e02027981 */ /* 0x000ee2000c1e9b00 */
[----:B-1----:R-:W2:Y:S01]  /*6ca0*/  MUFU.RCP64H R21, UR4 ;  /* 0x0000000400157d08 */ /* 0x002ea20008001800 */
[----:B------:R-:W-:Y:S01]  /*6cb0*/  IMAD.MOV.U32 R20, RZ, RZ, 0x1 ;  /* 0x00000001ff147424 */ /* 0x000fe200078e00ff */
[----:B------:R-:W-:Y:S01]  /*6cc0*/  SHF.R.U32.HI R0, RZ, 0x2, R11 ;  /* 0x00000002ff007819 */ /* 0x000fe2000001160b */
[----:B------:R-:W-:Y:S01]  /*6cd0*/  IMAD.SHL.U32 R9, R37, 0x10, RZ ;  /* 0x0000001025097824 */ /* 0x000fe200078e00ff */
[----:B------:R-:W-:Y:S02]  /*6ce0*/  BSSY.RECONVERGENT B2, `(.L_x_74) ;  /* 0x0000027000027945 */ /* 0x000fe40003800200 */
[----:B------:R-:W-:-:S05]  /*6cf0*/  LOP3.LUT R0, R0, R11, RZ, 0x3c, !PT ;  /* 0x0000000b00007212 */ /* 0x000fca00078e3cff */
[----:B------:R-:W-:-:S05]  /*6d00*/  IMAD.SHL.U32 R10, R0, 0x2, RZ ;  /* 0x00000002000a7824 */ /* 0x000fca00078e00ff */
[----:B------:R-:W-:Y:S01]  /*6d10*/  LOP3.LUT R0, R0, R10, R9, 0x96, !PT ;  /* 0x0000000a00007212 */ /* 0x000fe200078e9609 */
[----:B--2---:R-:W-:-:S08]  /*6d20*/  DFMA R24, R20, -R12, 1 ;  /* 0x3ff000001418742b */ /* 0x004fd0000000080c */
[----:B------:R-:W-:-:S08]  /*6d30*/  DFMA R24, R24, R24, R24 ;  /* 0x000000181818722b */ /* 0x000fd00000000018 */
[----:B------:R-:W-:Y:S01]  /*6d40*/  DFMA R24, R20, R24, R20 ;  /* 0x000000181418722b */ /* 0x000fe20000000014 */
[----:B------:R-:W-:-:S04]  /*6d50*/  SHF.R.U32.HI R21, RZ, 0x2, R8 ;  /* 0x00000002ff157819 */ /* 0x000fc80000011608 */
[----:B------:R-:W-:-:S03]  /*6d60*/  LOP3.LUT R21, R21, R8, RZ, 0x3c, !PT ;  /* 0x0000000815157212 */ /* 0x000fc600078e3cff */
[----:B------:R-:W-:Y:S01]  /*6d70*/  DFMA R10, R24, -R12, 1 ;  /* 0x3ff00000180a742b */ /* 0x000fe2000000080c */
[----:B------:R-:W-:Y:S01]  /*6d80*/  LOP3.LUT R8, R0, R37, RZ, 0x3c, !PT ;  /* 0x0000002500087212 */ /* 0x000fe200078e3cff */
[----:B------:R-:W-:-:S04]  /*6d90*/  IMAD.SHL.U32 R9, R21, 0x2, RZ ;  /* 0x0000000215097824 */ /* 0x000fc800078e00ff */
[----:B------:R-:W-:Y:S02]  /*6da0*/  IMAD.SHL.U32 R0, R8, 0x10, RZ ;  /* 0x0000001008007824 */ /* 0x000fe400078e00ff */
[----:B------:R-:W-:-:S03]  /*6db0*/  DFMA R24, R24, R10, R24 ;  /* 0x0000000a1818722b */ /* 0x000fc60000000018 */
[----:B------:R-:W-:Y:S02]  /*6dc0*/  LOP3.LUT R21, R21, R9, R0, 0x96, !PT ;  /* 0x0000000915157212 */ /* 0x000fe400078e9600 */
[C---:B------:R-:W-:Y:S01]  /*6dd0*/  IADD3 R9, PT, PT, R6.reuse, 0x10974f, R8 ;  /* 0x0010974f06097810 */ /* 0x040fe20007ffe008 */
[----:B------:R-:W-:Y:S01]  /*6de0*/  VIADD R6, R6, 0x161f14 ;  /* 0x00161f1406067836 */ /* 0x000fe20000000000 */
[----:B------:R-:W-:-:S05]  /*6df0*/  LOP3.LUT R21, R21, R8, RZ, 0x3c, !PT ;  /* 0x0000000815157212 */ /* 0x000fca00078e3cff */
[----:B------:R-:W-:-:S04]  /*6e00*/  IMAD.IADD R10, R21, 0x1, R6 ;  /* 0x00000001150a7824 */ /* 0x000fc800078e0206 */
[----:B------:R-:W-:-:S03]  /*6e10*/  IMAD.WIDE.U32 R10, R10, 0x200000, RZ ;  /* 0x002000000a0a7825 */ /* 0x000fc600078e00ff */
[----:B------:R-:W-:Y:S01]  /*6e20*/  LOP3.LUT R10, R10, R9, RZ, 0x3c, !PT ;  /* 0x000000090a0a7212 */ /* 0x000fe200078e3cff */
[----:B---3--:R-:W-:Y:S01]  /*6e30*/  DMUL R26, R24, R2 ;  /* 0x00000002181a7228 */ /* 0x008fe20000000000 */
[----:B------:R-:W-:-:S07]  /*6e40*/  FSETP.GEU.AND P1, PT, |R3|, 6.5827683646048100446e-37, PT ;  /* 0x036000000300780b */ /* 0x000fce0003f2e200 */
[----:B------:R-:W-:-:S08]  /*6e50*/  DFMA R12, R26, -R12, R2 ;  /* 0x8000000c1a0c722b */ /* 0x000fd00000000002 */
[----:B------:R-:W-:Y:S02]  /*6e60*/  DFMA R24, R24, R12, R26 ;  /* 0x0000000c1818722b */ /* 0x000fe4000000001a */
[----:B------:R-:W0:Y:S01]  /*6e70*/  I2F.F64.U64 R12, R10 ;  /* 0x0000000a000c7312 */ /* 0x000e220000301800 */
[----:B------:R-:W-:Y:S02]  /*6e80*/  IMAD.MOV.U32 R26, RZ, RZ, 0x0 ;  /* 0x00000000ff1a7424 */ /* 0x000fe400078e00ff */
[----:B------:R-:W-:-:S05]  /*6e90*/  IMAD.MOV.U32 R27, RZ, RZ, 0x3ca00000 ;  /* 0x3ca00000ff1b7424 */ /* 0x000fca00078e00ff */
[----:B------:R-:W-:-:S05]  /*6ea0*/  FFMA R0, RZ, UR4, R25 ;  /* 0x00000004ff007c23 */ /* 0x000fca0008000019 */
[----:B------:R-:W-:Y:S01]  /*6eb0*/  FSETP.GT.AND P0, PT, |R0|, 1.469367938527859385e-39, PT ;  /* 0x001000000000780b */ /* 0x000fe20003f04200 */
[----:B0-----:R-:W-:-:S12]  /*6ec0*/  DFMA R12, R12, R26, 5.5511151231257827021e-17 ;  /* 0x3c9000000c0c742b */ /* 0x001fd8000000001a */
        /* <DEDUP_REMOVED lines=8> */
.L_x_75:
[----:B------:R-:W-:Y:S05]  /*6f50*/  BSYNC.RECONVERGENT B2 ;  /* 0x0000000000027941 */ /* 0x000fea0003800200 */
.L_x_74:
[----:B------:R-:W-:Y:S01]  /*6f60*/  DSETP.GE.AND P0, PT, R12, R24, PT ;  /* 0x000000180c00722a */ /* 0x000fe20003f06000 */
[----:B------:R-:W-:Y:S02]  /*6f70*/  IMAD.MOV.U32 R9, RZ, RZ, R21 ;  /* 0x000000ffff097224 */ /* 0x000fe400078e0015 */
[----:B------:R-:W-:Y:S02]  /*6f80*/  IMAD.MOV.U32 R11, RZ, RZ, R37 ;  /* 0x000000ffff0b7224 */ /* 0x000fe400078e0025 */
[----:B------:R-:W-:-:S09]  /*6f90*/  IMAD.MOV.U32 R10, RZ, RZ, R39 ;  /* 0x000000ffff0a7224 */ /* 0x000fd200078e0027 */
[----:B------:R-:W-:Y:S05]  /*6fa0*/  @P0 BRA `(.L_x_62) ;  /* 0x0000002c00740947 */ /* 0x000fea0003800000 */
[----:B------:R-:W0:Y:S01]  /*6fb0*/  LDC.64 R10, c[0x0][0x3e0] ;  /* 0x0000f800ff0a7b82 */ /* 0x000e220000000a00 */
[----:B------:R-:W1:Y:S07]  /*6fc0*/  LDCU UR4, c[0x0][0x3f4] ;  /* 0x00007e80ff0477ac */ /* 0x000e6e0008000800 */
[----:B------:R-:W2:Y:S01]  /*6fd0*/  LDC.64 R28, c[0x0][0x3f0] ;  /* 0x0000fc00ff1c7b82 */ /* 0x000ea20000000a00 */
[----:B0-----:R-:W-:-:S06]  /*6fe0*/  IMAD.WIDE R10, R36, 0x8, R10 ;  /* 0x00000008240a7825 */ /* 0x001fcc00078e020a */
[----:B------:R-:W3:Y:S01]  /*6ff0*/  LDG.E.64.CONSTANT R10, desc[UR14][R10.64] ;  /* 0x0000000e0a0a7981 */ /* 0x000ee2000c1e9b00 */
[----:B-1----:R-:W2:Y:S01]  /*7000*/  MUFU.RCP64H R25, UR4 ;  /* 0x0000000400197d08 */ /* 0x002ea20008001800 */
[----:B------:R-:W-:Y:S01]  /*7010*/  IMAD.MOV.U32 R24, RZ, RZ, 0x1 ;  /* 0x00000001ff187424 */ /* 0x000fe200078e00ff */
[----:B------:R-:W-:Y:S05]  /*7020*/  BSSY.RECONVERGENT B2, `(.L_x_76) ;  /* 0x0000015000027945 */ /* 0x000fea0003800200 */
[----:B--2---:R-:W-:-:S08]  /*7030*/  DFMA R26, R24, -R28, 1 ;  /* 0x3ff00000181a742b */ /* 0x004fd0000000081c */
[----:B------:R-:W-:-:S08]  /*7040*/  DFMA R26, R26, R26, R26 ;  /* 0x0000001a1a1a722b */ /* 0x000fd0000000001a */
[----:B------:R-:W-:-:S08]  /*7050*/  DFMA R24, R24, R26, R24 ;  /* 0x0000001a1818722b */ /* 0x000fd00000000018 */
[----:B------:R-:W-:-:S08]  /*7060*/  DFMA R30, R24, -R28, 1 ;  /* 0x3ff00000181e742b */ /* 0x000fd0000000081c */
[----:B------:R-:W-:Y:S02]  /*7070*/  DFMA R30, R24, R30, R24 ;  /* 0x0000001e181e722b */ /* 0x000fe40000000018 */
[----:B---3--:R-:W-:-:S08]  /*7080*/  DMUL R26, R2, R10 ;  /* 0x0000000a021a7228 */ /* 0x008fd00000000000 */
[----:B------:R-:W-:Y:S02]  /*7090*/  DMUL R24, R30, R26 ;  /* 0x0000001a1e187228 */ /* 0x000fe40000000000 */
[----:B------:R-:W-:-:S06]  /*70a0*/  FSETP.GEU.AND P1, PT, |R27|, 6.5827683646048100446e-37, PT ;  /* 0x036000001b00780b */ /* 0x000fcc0003f2e200 */
[----:B------:R-:W-:-:S08]  /*70b0*/  DFMA R10, R24, -R28, R26 ;  /* 0x8000001c180a722b */ /* 0x000fd0000000001a */
        /* <DEDUP_REMOVED lines=11> */
.L_x_77:
[----:B------:R-:W-:Y:S05]  /*7170*/  BSYNC.RECONVERGENT B2 ;  /* 0x0000000000027941 */ /* 0x000fea0003800200 */
.L_x_76:
[----:B------:R-:W-:-:S14]  /*7180*/  DSETP.GTU.AND P0, PT, R12, R24, PT ;  /* 0x000000180c00722a */ /* 0x000fdc0003f0c000 */
[----:B------:R-:W-:Y:S05]  /*7190*/  @P0 BRA `(.L_x_78) ;  /* 0x0000002000580947 */ /* 0x000fea0003800000 */
[----:B------:R-:W0:Y:S01]  /*71a0*/  MUFU.RCP64H R5, R3 ;  /* 0x0000000300057308 */ /* 0x000e220000001800 */
[----:B------:R-:W-:Y:S01]  /*71b0*/  IMAD.MOV.U32 R4, RZ, RZ, 0x1 ;  /* 0x00000001ff047424 */ /* 0x000fe200078e00ff */
[----:B------:R-:W1:Y:S01]  /*71c0*/  LDCU.64 UR10, c[0x0][0x3f8] ;  /* 0x00007f00ff0a77ac */ /* 0x000e620008000a00 */
[----:B------:R-:W-:Y:S01]  /*71d0*/  SHF.R.U32.HI R0, RZ, 0x2, R7 ;  /* 0x00000002ff007819 */ /* 0x000fe20000011607 */
[----:B------:R-:W-:Y:S01]  /*71e0*/  BSSY.RECONVERGENT B2, `(.L_x_79) ;  /* 0x0000028000027945 */ /* 0x000fe20003800200 */
[----:B------:R-:W-:Y:S02]  /*71f0*/  SHF.R.U32.HI R12, RZ, 0x2, R39 ;  /* 0x00000002ff0c7819 */ /* 0x000fe40000011627 */
[----:B------:R-:W-:Y:S01]  /*7200*/  LOP3.LUT R7, R0, R7, RZ, 0x3c, !PT ;  /* 0x0000000700077212 */ /* 0x000fe200078e3cff */
[----:B------:R-:W-:-:S04]  /*7210*/  IMAD.SHL.U32 R0, R21, 0x10, RZ ;  /* 0x0000001015007824 */ /* 0x000fc800078e00ff */
[----:B------:R-:W-:Y:S01]  /*7220*/  IMAD.SHL.U32 R6, R7, 0x2, RZ ;  /* 0x0000000207067824 */ /* 0x000fe200078e00ff */
[----:B0-----:R-:W-:-:S04]  /*7230*/  DFMA R10, -R2, R4, 1 ;  /* 0x3ff00000020a742b */ /* 0x001fc80000000104 */
[----:B------:R-:W-:Y:S02]  /*7240*/  LOP3.LUT R0, R7, R6, R0, 0x96, !PT ;  /* 0x0000000607007212 */ /* 0x000fe400078e9600 */
[----:B------:R-:W-:Y:S02]  /*7250*/  LOP3.LUT R7, R12, R39, RZ, 0x3c, !PT ;  /* 0x000000270c077212 */ /* 0x000fe400078e3cff */
[----:B------:R-:W-:Y:S01]  /*7260*/  LOP3.LUT R6, R0, R21, RZ, 0x3c, !PT ;  /* 0x0000001500067212 */ /* 0x000fe200078e3cff */
[----:B------:R-:W-:-:S03]  /*7270*/  DFMA R10, R10, R10, R10 ;  /* 0x0000000a0a0a722b */ /* 0x000fc6000000000a */
[----:B------:R-:W-:Y:S01]  /*7280*/  IADD3 R29, PT, PT, R23, 0x1ba6d9, R6 ;  /* 0x001ba6d9171d7810 */ /* 0x000fe20007ffe006 */
[----:B------:R-:W-:-:S04]  /*7290*/  IMAD.SHL.U32 R0, R6, 0x10, RZ ;  /* 0x0000001006007824 */ /* 0x000fc800078e00ff */
[----:B------:R-:W-:-:S08]  /*72a0*/  DFMA R10, R4, R10, R4 ;  /* 0x0000000a040a722b */ /* 0x000fd00000000004 */
[----:B------:R-:W-:-:S08]  /*72b0*/  DFMA R4, -R2, R10, 1 ;  /* 0x3ff000000204742b */ /* 0x000fd0000000010a */
[----:B------:R-:W-:Y:S02]  /*72c0*/  DFMA R24, R10, R4, R10 ;  /* 0x000000040a18722b */ /* 0x000fe4000000000a */
[----:B-1----:R-:W-:Y:S01]  /*72d0*/  DADD R10, R2, -UR10 ;  /* 0x8000000a020a7e29 */ /* 0x002fe20008000000 */
[----:B------:R-:W-:-:S05]  /*72e0*/  IMAD.SHL.U32 R4, R7, 0x2, RZ ;  /* 0x0000000207047824 */ /* 0x000fca00078e00ff */
[----:B------:R-:W-:Y:S02]  /*72f0*/  LOP3.LUT R7, R7, R4, R0, 0x96, !PT ;  /* 0x0000000407077212 */ /* 0x000fe400078e9600 */
[----:B------:R-:W-:Y:S02]  /*7300*/  DMUL R12, R10, R24 ;  /* 0x000000180a0c7228 */ /* 0x000fe40000000000 */
[----:B------:R-:W-:Y:S02]  /*7310*/  LOP3.LUT R7, R7, R6, RZ, 0x3c, !PT ;  /* 0x0000000607077212 */ /* 0x000fe400078e3cff */
[----:B------:R-:W-:Y:S02]  /*7320*/  FSETP.GEU.AND P1, PT, |R11|, 6.5827683646048100446e-37, PT ;  /* 0x036000000b00780b */ /* 0x000fe40003f2e200 */
[----:B------:R-:W-:Y:S02]  /*7330*/  IADD3 R4, PT, PT, R23, 0x212e9e, R7 ;  /* 0x00212e9e17047810 */ /* 0x000fe40007ffe007 */
[----:B------:R-:W-:-:S03]  /*7340*/  DFMA R26, -R2, R12, R10 ;  /* 0x0000000c021a722b */ /* 0x000fc6000000010a */
[----:B------:R-:W-:-:S05]  /*7350*/  IMAD.WIDE.U32 R4, R4, 0x200000, RZ ;  /* 0x0020000004047825 */ /* 0x000fca00078e00ff */
[----:B------:R-:W-:Y:S01]  /*7360*/  DFMA R24, R24, R26, R12 ;  /* 0x0000001a1818722b */ /* 0x000fe2000000000c */
[----:B------:R-:W-:Y:S01]  /*7370*/  LOP3.LUT R28, R4, R29, RZ, 0x3c, !PT ;  /* 0x0000001d041c7212 */ /* 0x000fe200078e3cff */
[----:B------:R-:W-:Y:S02]  /*7380*/  IMAD.MOV.U32 R29, RZ, RZ, R5 ;  /* 0x000000ffff1d7224 */ /* 0x000fe400078e0005 */
[----:B------:R-:W-:Y:S02]  /*7390*/  IMAD.MOV.U32 R12, RZ, RZ, 0x0 ;  /* 0x00000000ff0c7424 */ /* 0x000fe400078e00ff */
[----:B------:R-:W0:Y:S01]  /*73a0*/  I2F.F64.U64 R4, R28 ;  /* 0x0000001c00047312 */ /* 0x000e220000301800 */
[----:B------:R-:W-:-:S03]  /*73b0*/  IMAD.MOV.U32 R13, RZ, RZ, 0x3ca00000 ;  /* 0x3ca00000ff0d7424 */ /* 0x000fc600078e00ff */
[----:B------:R-:W-:-:S05]  /*73c0*/  FFMA R0, RZ, R3, R25 ;  /* 0x00000003ff007223 */ /* 0x000fca0000000019 */
[----:B------:R-:W-:Y:S01]  /*73d0*/  FSETP.GT.AND P0, PT, |R0|, 1.469367938527859385e-39, PT ;  /* 0x001000000000780b */ /* 0x000fe20003f04200 */
[----:B0-----:R-:W-:-:S12]  /*73e0*/  DFMA R4, R4, R12, 5.5511151231257827021e-17 ;  /* 0x3c9000000404742b */ /* 0x001fd8000000000c */
[----:B------:R-:W-:Y:S05]  /*73f0*/  @P0 BRA P1, `(.L_x_80) ;  /* 0x0000000000180947 */ /* 0x000fea0000800000 */
[----:B------:R-:W-:Y:S01]  /*7400*/  IMAD.MOV.U32 R24, RZ, RZ, R10 ;  /* 0x000000ffff187224 */ /* 0x000fe200078e000a */
[----:B------:R-:W-:Y:S01]  /*7410*/  MOV R0, 0x7460 ;  /* 0x0000746000007802 */ /* 0x000fe20000000f00 */
[----:B------:R-:W-:Y:S02]  /*7420*/  IMAD.MOV.U32 R25, RZ, RZ, R11 ;  /* 0x000000ffff197224 */ /* 0x000fe400078e000b */
[----:B------:R-:W-:Y:S02]  /*7430*/  IMAD.MOV.U32 R30, RZ, RZ, R2 ;  /* 0x000000ffff1e7224 */ /* 0x000fe400078e0002 */
[----:B------:R-:W-:-:S07]  /*7440*/  IMAD.MOV.U32 R31, RZ, RZ, R3 ;  /* 0x000000ffff1f7224 */ /* 0x000fce00078e0003 */
[----:B------:R-:W-:Y:S05]  /*7450*/  CALL.REL.NOINC `($__internal_1_$__cuda_sm20_div_rn_f64_full) ;  /* 0x0000002800f87944 */ /* 0x000fea0003c00000 */
.L_x_80:
[----:B------:R-:W-:Y:S05]  /*7460*/  BSYNC.RECONVERGENT B2 ;  /* 0x0000000000027941 */ /* 0x000fea0003800200 */
.L_x_79:
[----:B------:R-:W-:Y:S01]  /*7470*/  DSETP.GEU.AND P0, PT, R4, R24, PT ;  /* 0x000000180400722a */ /* 0x000fe20003f0e000 */
[----:B------:R-:W-:-:S13]  /*7480*/  BSSY.RECONVERGENT B2, `(.L_x_81) ;  /* 0x00000ae000027945 */ /* 0x000fda0003800200 */
[----:B------:R-:W-:Y:S05]  /*7490*/  @P0 BRA `(.L_x_82) ;  /* 0x0000000400280947 */ /* 0x000fea0003800000 */
[----:B------:R-:W0:Y:S02]  /*74a0*/  LDC.64 R12, c[0x0][0x3e8] ;  /* 0x0000fa00ff0c7b82 */ /* 0x000e240000000a00 */
[----:B0-----:R-:W-:-:S06]  /*74b0*/  IMAD.WIDE R12, R36, 0x8, R12 ;  /* 0x00000008240c7825 */ /* 0x001fcc00078e020c */
[----:B------:R-:W2:Y:S01]  /*74c0*/  LDG.E.64.CONSTANT R12, desc[UR14][R12.64] ;  /* 0x0000000e0c0c7981 */ /* 0x000ea2000c1e9b00 */
[----:B------:R-:W-:Y:S01]  /*74d0*/  SHF.R.U32.HI R0, RZ, 0x2, R37 ;  /* 0x00000002ff007819 */ /* 0x000fe20000011625 */
[----:B------:R-:W-:Y:S01]  /*74e0*/  IMAD.SHL.U32 R5, R7, 0x10, RZ ;  /* 0x0000001007057824 */ /* 0x000fe200078e00ff */
[----:B------:R-:W-:Y:S01]  /*74f0*/  SHF.R.U32.HI R3, RZ, 0x2, R8 ;  /* 0x00000002ff037819 */ /* 0x000fe20000011608 */
[----:B------:R-:W-:Y:S01]  /*7500*/  IMAD.MOV.U32 R4, RZ, RZ, 0x0 ;  /* 0x00000000ff047424 */ /* 0x000fe200078e00ff */
[----:B------:R-:W-:Y:S01]  /*7510*/  LOP3.LUT R0, R0, R37, RZ, 0x3c, !PT ;  /* 0x0000002500007212 */ /* 0x000fe200078e3cff */
[----:B------:R-:W-:Y:S01]  /*7520*/  BSSY.RECONVERGENT B1, `(.L_x_83) ;  /* 0x0000029000017945 */ /* 0x000fe20003800200 */
[----:B------:R-:W-:-:S03]  /*7530*/  LOP3.LUT R3, R3, R8, RZ, 0x3c, !PT ;  /* 0x0000000803037212 */ /* 0x000fc600078e3cff */
[----:B------:R-:W-:Y:S02]  /*7540*/  IMAD.SHL.U32 R10, R0, 0x2, RZ ;  /* 0x00000002000a7824 */ /* 0x000fe400078e00ff */
[----:B------:R-:W-:-:S03]  /*7550*/  IMAD.SHL.U32 R2, R3, 0x2, RZ ;  /* 0x0000000203027824 */ /* 0x000fc600078e00ff */
[----:B------:R-:W-:Y:S01]  /*7560*/  LOP3.LUT R10, R0, R10, R5, 0x96, !PT ;  /* 0x0000000a000a7212 */ /* 0x000fe200078e9605 */
[----:B------:R-:W-:-:S03]  /*7570*/  IMAD.MOV.U32 R5, RZ, RZ, 0x3ca00000 ;  /* 0x3ca00000ff057424 */ /* 0x000fc600078e00ff */
[----:B------:R-:W-:-:S04]  /*7580*/  LOP3.LUT R10, R10, R7, RZ, 0x3c, !PT ;  /* 0x000000070a0a7212 */ /* 0x000fc800078e3cff */
        /* <DEDUP_REMOVED lines=9> */
[----:B0-----:R-:W-:-:S08]  /*7620*/  DFMA R2, R2, R4, 5.5511151231257827021e-17 ;  /* 0x3c9000000202742b */ /* 0x001fd00000000004 */
[----:B------:R-:W-:Y:S02]  /*7630*/  DADD R2, R2, R2 ;  /* 0x0000000002027229 */ /* 0x000fe40000000002 */
[----:B--2---:R-:W-:-:S06]  /*7640*/  DADD R8, R12, R12 ;  /* 0x000000000c087229 */ /* 0x004fcc000000000c */
[----:B------:R-:W-:Y:S01]  /*7650*/  DFMA R2, R12, R2, 1 ;  /* 0x3ff000000c02742b */ /* 0x000fe20000000002 */
[----:B------:R-:W0:Y:S03]  /*7660*/  MUFU.RCP64H R25, R9 ;  /* 0x0000000900197308 */ /* 0x000e260000001800 */
[----:B------:R-:W-:-:S04]  /*7670*/  VIADD R24, R9, 0x300402 ;  /* 0x0030040209187836 */ /* 0x000fc80000000000 */
[----:B------:R-:W-:Y:S01]  /*7680*/  DADD R2, -R12, R2 ;  /* 0x000000000c027229 */ /* 0x000fe20000000102 */
[----:B------:R-:W-:-:S07]  /*7690*/  FSETP.GEU.AND P0, PT, |R24|, 5.8789094863358348022e-39, PT ;  /* 0x004004021800780b */ /* 0x000fce0003f0e200 */
[----:B------:R-:W-:Y:S02]  /*76a0*/  DMUL R30, R2, R2 ;  /* 0x00000002021e7228 */ /* 0x000fe40000000000 */
[----:B------:R-:W-:Y:S02]  /*76b0*/  DFMA R2, -R12, R12, 1 ;  /* 0x3ff000000c02742b */ /* 0x000fe4000000010c */
[----:B0-----:R-:W-:-:S04]  /*76c0*/  DFMA R4, -R8, R24, 1 ;  /* 0x3ff000000804742b */ /* 0x001fc80000000118 */
[----:B------:R-:W-:-:S04]  /*76d0*/  DMUL R30, R8, R30 ;  /* 0x0000001e081e7228 */ /* 0x000fc80000000000 */
[----:B------:R-:W-:-:S08]  /*76e0*/  DFMA R4, R4, R4, R4 ;  /* 0x000000040404722b */ /* 0x000fd00000000004 */
[----:B------:R-:W-:-:S08]  /*76f0*/  DFMA R4, R24, R4, R24 ;  /* 0x000000041804722b */ /* 0x000fd00000000018 */
[----:B------:R-:W-:-:S08]  /*7700*/  DFMA R26, -R8, R4, 1 ;  /* 0x3ff00000081a742b */ /* 0x000fd00000000104 */
[----:B------:R-:W-:Y:S01]  /*7710*/  DFMA R4, R4, R26, R4 ;  /* 0x0000001a0404722b */ /* 0x000fe20000000004 */
[----:B------:R-:W-:Y:S10]  /*7720*/  @P0 BRA `(.L_x_84) ;  /* 0x0000000000200947 */ /* 0x000ff40003800000 */
[----:B------:R-:W-:Y:S01]  /*7730*/  LOP3.LUT R0, R9, 0x7fffffff, RZ, 0xc0, !PT ;  /* 0x7fffffff09007812 */ /* 0x000fe200078ec0ff */
[----:B------:R-:W-:Y:S02]  /*7740*/  IMAD.MOV.U32 R4, RZ, RZ, R8 ;  /* 0x000000ffff047224 */ /* 0x000fe400078e0008 */
[----:B------:R-:W-:Y:S02]  /*7750*/  IMAD.MOV.U32 R5, RZ, RZ, R9 ;  /* 0x000000ffff057224 */ /* 0x000fe400078e0009 */
[----:B------:R-:W-:Y:S01]  /*7760*/  VIADD R24, R0, 0xfff00000 ;  /* 0xfff0000000187836 */ /* 0x000fe20000000000 */
[----:B------:R-:W-:-:S07]  /*7770*/  MOV R0, 0x7790 ;  /* 0x0000779000007802 */ /* 0x000fce0000000f00 */
[----:B------:R-:W-:Y:S05]  /*7780*/  CALL.REL.NOINC `($__internal_0_$__cuda_sm20_dblrcp_rn_slowpath_v3) ;  /* 0x00000024008c7944 */ /* 0x000fea0003c00000 */
[----:B------:R-:W-:Y:S02]  /*7790*/  IMAD.MOV.U32 R4, RZ, RZ, R8 ;  /* 0x000000ffff047224 */ /* 0x000fe400078e0008 */
[----:B------:R-:W-:-:S07]  /*77a0*/  IMAD.MOV.U32 R5, RZ, RZ, R9 ;  /* 0x000000ffff057224 */ /* 0x000fce00078e0009 */
.L_x_84:
[----:B------:R-:W-:Y:S05]  /*77b0*/  BSYNC.RECONVERGENT B1 ;  /* 0x0000000000017941 */ /* 0x000fea0003800200 */
.L_x_83:
[----:B------:R-:W0:Y:S01]  /*77c0*/  MUFU.RCP64H R9, R31 ;  /* 0x0000001f00097308 */ /* 0x000e220000001800 */
[----:B------:R-:W-:Y:S01]  /*77d0*/  IMAD.MOV.U32 R8, RZ, RZ, 0x1 ;  /* 0x00000001ff087424 */ /* 0x000fe200078e00ff */
[----:B------:R-:W-:Y:S01]  /*77e0*/  DMUL R26, R2, -R2 ;  /* 0x80000002021a7228 */ /* 0x000fe20000000000 */
[----:B------:R-:W-:Y:S01]  /*77f0*/  BSSY.RECONVERGENT B3, `(.L_x_85) ;  /* 0x0000012000037945 */ /* 0x000fe20003800200 */
[----:B------:R-:W-:-:S08]  /*7800*/  DFMA R12, R12, -0.5, -R4 ;  /* 0xbfe000000c0c782b */ /* 0x000fd00000000804 */
        /* <DEDUP_REMOVED lines=14> */
[----:B------:R-:W-:-:S07]  /*78f0*/  IMAD.MOV.U32 R25, RZ, RZ, R27 ;  /* 0x000000ffff197224 */ /* 0x000fce00078e001b */
[----:B------:R-:W-:Y:S05]  /*7900*/  CALL.REL.NOINC `($__internal_1_$__cuda_sm20_div_rn_f64_full) ;  /* 0x0000002400cc7944 */ /* 0x000fea0003c00000 */
.L_x_86:
[----:B------:R-:W-:Y:S05]  /*7910*/  BSYNC.RECONVERGENT B3 ;  /* 0x0000000000037941 */ /* 0x000fea0003800200 */
.L_x_85:
[----:B------:R-:W-:Y:S01]  /*7920*/  DADD R12, -R12, R24 ;  /* 0x000000000c0c7229 */ /* 0x000fe20000000118 */
[----:B------:R-:W-:Y:S10]  /*7930*/  BRA `(.L_x_87) ;  /* 0x0000000400887947 */ /* 0x000ff40003800000 */
.L_x_82:
[----:B------:R-:W-:Y:S01]  /*7940*/  SHF.R.U32.HI R0, RZ, 0x2, R37 ;  /* 0x00000002ff007819 */ /* 0x000fe20000011625 */
[----:B------:R-:W-:Y:S01]  /*7950*/  IMAD.SHL.U32 R3, R7, 0x10, RZ ;  /* 0x0000001007037824 */ /* 0x000fe200078e00ff */
[----:B------:R-:W-:Y:S01]  /*7960*/  SHF.R.U32.HI R5, RZ, 0x2, R8 ;  /* 0x00000002ff057819 */ /* 0x000fe20000011608 */
[----:B------:R-:W-:Y:S01]  /*7970*/  IMAD.MOV.U32 R12, RZ, RZ, 0x0 ;  /* 0x00000000ff0c7424 */ /* 0x000fe200078e00ff */
[----:B------:R-:W-:Y:S01]  /*7980*/  LOP3.LUT R0, R0, R37, RZ, 0x3c, !PT ;  /* 0x0000002500007212 */ /* 0x000fe200078e3cff */
[----:B------:R-:W-:Y:S01]  /*7990*/  IMAD.MOV.U32 R13, RZ, RZ, 0x3fd80000 ;  /* 0x3fd80000ff0d7424 */ /* 0x000fe200078e00ff */
[----:B------:R-:W-:Y:S01]  /*79a0*/  LOP3.LUT R5, R5, R8, RZ, 0x3c, !PT ;  /* 0x0000000805057212 */ /* 0x000fe200078e3cff */
[----:B------:R-:W-:Y:S02]  /*79b0*/  BSSY.RECONVERGENT B1, `(.L_x_88) ;  /* 0x0000029000017945 */ /* 0x000fe40003800200 */
[----:B------:R-:W-:-:S05]  /*79c0*/  IMAD.SHL.U32 R2, R0, 0x2, RZ ;  /* 0x0000000200027824 */ /* 0x000fca00078e00ff */
[----:B------:R-:W-:-:S04]  /*79d0*/  LOP3.LUT R2, R0, R2, R3, 0x96, !PT ;  /* 0x0000000200027212 */ /* 0x000fc800078e9603 */
[----:B------:R-:W-:Y:S01]  /*79e0*/  LOP3.LUT R10, R2, R7, RZ, 0x3c, !PT ;  /* 0x00000007020a7212 */ /* 0x000fe200078e3cff */
[----:B------:R-:W-:-:S03]  /*79f0*/  IMAD.SHL.U32 R2, R5, 0x2, RZ ;  /* 0x0000000205027824 */ /* 0x000fc600078e00ff */
[----:B------:R-:W-:Y:S01]  /*7a00*/  IADD3 R9, PT, PT, R23, 0x26b663, R10 ;  /* 0x0026b66317097810 */ /* 0x000fe20007ffe00a */
[----:B------:R-:W-:-:S05]  /*7a10*/  IMAD.SHL.U32 R0, R10, 0x10, RZ ;  /* 0x000000100a007824 */ /* 0x000fca00078e00ff */
[----:B------:R-:W-:-:S04]  /*7a20*/  LOP3.LUT R5, R5, R2, R0, 0x96, !PT ;  /* 0x0000000205057212 */ /* 0x000fc800078e9600 */
[----:B------:R-:W-:-:S04]  /*7a30*/  LOP3.LUT R11, R5, R10, RZ, 0x3c, !PT ;  /* 0x0000000a050b7212 */ /* 0x000fc800078e3cff */
[----:B------:R-:W-:-:S05]  /*7a40*/  IADD3 R2, PT, PT, R23, 0x2c3e28, R11 ;  /* 0x002c3e2817027810 */ /* 0x000fca0007ffe00b */
[----:B------:R-:W-:-:S03]  /*7a50*/  IMAD.WIDE.U32 R2, R2, 0x200000, RZ ;  /* 0x0020000002027825 */ /* 0x000fc600078e00ff */
[----:B------:R-:W-:Y:S01]  /*7a60*/  LOP3.LUT R8, R2, R9, RZ, 0x3c, !PT ;  /* 0x0000000902087212 */ /* 0x000fe200078e3cff */
[----:B------:R-:W-:Y:S02]  /*7a70*/  IMAD.MOV.U32 R9, RZ, RZ, R3 ;  /* 0x000000ffff097224 */ /* 0x000fe400078e0003 */
[----:B------:R-:W-:Y:S02]  /*7a80*/  IMAD.MOV.U32 R2, RZ, RZ, 0x0 ;  /* 0x00000000ff027424 */ /* 0x000fe400078e00ff */
[----:B------:R-:W-:Y:S02]  /*7a90*/  IMAD.MOV.U32 R3, RZ, RZ, 0x3ca00000 ;  /* 0x3ca00000ff037424 */ /* 0x000fe400078e00ff */
[----:B------:R-:W0:Y:S04]  /*7aa0*/  I2F.F64.U64 R8, R8 ;  /* 0x0000000800087312 */ /* 0x000e280000301800 */
[----:B0-----:R-:W-:Y:S01]  /*7ab0*/  DFMA R4, R8, R2, 5.5511151231257827021e-17 ;  /* 0x3c9000000804742b */ /* 0x001fe20000000002 */
[----:B------:R-:W-:-:S07]  /*7ac0*/  IMAD.MOV.U32 R3, RZ, RZ, 0x40100000 ;  /* 0x40100000ff037424 */ /* 0x000fce00078e00ff */
[----:B------:R-:W-:-:S08]  /*7ad0*/  DFMA R2, R4, R2, -2 ;  /* 0xc00000000402742b */ /* 0x000fd00000000002 */
[----:B------:R-:W-:-:S06]  /*7ae0*/  DFMA R24, R2, R2, 1 ;  /* 0x3ff000000218742b */ /* 0x000fcc0000000002 */
[----:B------:R-:W0:Y:S04]  /*7af0*/  MUFU.RSQ64H R31, R25 ;  /* 0x00000019001f7308 */ /* 0x000e280000001c00 */
[----:B------:R-:W-:-:S05]  /*7b00*/  VIADD R30, R25, 0xfcb00000 ;  /* 0xfcb00000191e7836 */ /* 0x000fca0000000000 */
[----:B------:R-:W-:Y:S01]  /*7b10*/  ISETP.GE.U32.AND P0, PT, R30, 0x7ca00000, PT ;  /* 0x7ca000001e00780c */ /* 0x000fe20003f06070 */
[----:B0-----:R-:W-:-:S08]  /*7b20*/  DMUL R4, R30, R30 ;  /* 0x0000001e1e047228 */ /* 0x001fd00000000000 */
[----:B------:R-:W-:-:S08]  /*7b30*/  DFMA R4, R24, -R4, 1 ;  /* 0x3ff000001804742b */ /* 0x000fd00000000804 */
[----:B------:R-:W-:Y:S02]  /*7b40*/  DFMA R8, R4, R12, 0.5 ;  /* 0x3fe000000408742b */ /* 0x000fe4000000000c */
[----:B------:R-:W-:-:S08]  /*7b50*/  DMUL R4, R30, R4 ;  /* 0x000000041e047228 */ /* 0x000fd00000000000 */
[----:B------:R-:W-:-:S08]  /*7b60*/  DFMA R8, R8, R4, R30 ;  /* 0x000000040808722b */ /* 0x000fd0000000001e */
[----:B------:R-:W-:Y:S02]  /*7b70*/  DMUL R28, R24, R8 ;  /* 0x00000008181c7228 */ /* 0x000fe40000000000 */
[----:B------:R-:W-:Y:S02]  /*7b80*/  VIADD R5, R9, 0xfff00000 ;  /* 0xfff0000009057836 */ /* 0x000fe40000000000 */
[----:B------:R-:W-:-:S04]  /*7b90*/  IMAD.MOV.U32 R4, RZ, RZ, R8 ;  /* 0x000000ffff047224 */ /* 0x000fc800078e0008 */
[----:B------:R-:W-:-:S08]  /*7ba0*/  DFMA R12, R28, -R28, R24 ;  /* 0x8000001c1c0c722b */ /* 0x000fd00000000018 */
[----:B------:R-:W-:Y:S01]  /*7bb0*/  DFMA R26, R12, R4, R28 ;  /* 0x000000040c1a722b */ /* 0x000fe2000000001c */
[----:B------:R-:W-:Y:S10]  /*7bc0*/  @!P0 BRA `(.L_x_89) ;  /* 0x00000000001c8947 */ /* 0x000ff40003800000 */
[----:B------:R-:W-:Y:S01]  /*7bd0*/  IMAD.MOV.U32 R20, RZ, RZ, R8 ;  /* 0x000000ffff147224 */ /* 0x000fe200078e0008 */
[----:B------:R-:W-:Y:S01]  /*7be0*/  MOV R22, 0x7c30 ;  /* 0x00007c3000167802 */ /* 0x000fe20000000f00 */
[----:B------:R-:W-:Y:S02]  /*7bf0*/  IMAD.MOV.U32 R26, RZ, RZ, R12 ;  /* 0x000000ffff1a7224 */ /* 0x000fe400078e000c */
[----:B------:R-:W-:Y:S02]  /*7c00*/  IMAD.MOV.U32 R27, RZ, RZ, R13 ;  /* 0x000000ffff1b7224 */ /* 0x000fe400078e000d */
[----:B------:R-:W-:-:S07]  /*7c10*/  IMAD.MOV.U32 R31, RZ, RZ, R5 ;  /* 0x000000ffff1f7224 */ /* 0x000fce00078e0005 */
[----:B------:R-:W-:Y:S05]  /*7c20*/  CALL.REL.NOINC `($__internal_2_$__cuda_sm20_dsqrt_rn_f64_mediumpath_v1) ;  /* 0x0000002800947944 */ /* 0x000fea0003c00000 */
[----:B------:R-:W-:-:S07]  /*7c30*/  IMAD.MOV.U32 R26, RZ, RZ, R20 ;  /* 0x000000ffff1a7224 */ /* 0x000fce00078e0014 */
.L_x_89:
[----:B------:R-:W-:Y:S05]  /*7c40*/  BSYNC.RECONVERGENT B1 ;  /* 0x0000000000017941 */ /* 0x000fea0003800200 */
.L_x_88:
[----:B------:R-:W-:Y:S01]  /*7c50*/  DADD R2, -R2, R26 ;  /* 0x0000000002027229 */ /* 0x000fe2000000011a */
[----:B------:R-:W-:Y:S07]  /*7c60*/  BSSY.RECONVERGENT B1, `(.L_x_90) ;  /* 0x000000a000017945 */ /* 0x000fee0003800200 */
[----:B------:R-:W-:-:S14]  /*7c70*/  DSETP.NEU.AND P0, PT, R2, RZ, PT ;  /* 0x000000ff0200722a */ /* 0x000fdc0003f0d000 */
[----:B------:R-:W-:Y:S01]  /*7c80*/  @!P0 CS2R R4, SRZ ;  /* 0x0000000000048805 */ /* 0x000fe2000001ff00 */
[----:B------:R-:W-:Y:S06]  /*7c90*/  @!P0 BRA `(.L_x_91) ;  /* 0x0000000000188947 */ /* 0x000fec0003800000 */
[----:B------:R-:W-:Y:S01]  /*7ca0*/  DADD R4, -RZ, |R2| ;  /* 0x00000000ff047229 */ /* 0x000fe20000000502 */
[----:B------:R-:W-:-:S10]  /*7cb0*/  MOV R0, 0x7cd0 ;  /* 0x00007cd000007802 */ /* 0x000fd40000000f00 */
[----:B------:R-:W-:Y:S05]  /*7cc0*/  CALL.REL.NOINC `($_Z17ray_tracer_kerneliP6PhotonPyS1_S1_S1_S1_S1_S1_S1_S1_PKdS3_S3_ddddddddddddii$__internal_accurate_pow) ;  /* 0x0000002c00147944 */ /* 0x000fea0003c00000 */
[----:B------:R-:W-:-:S04]  /*7cd0*/  ISETP.GE.AND P0, PT, R3, RZ, PT ;  /* 0x000000ff0300720c */ /* 0x000fc80003f06270 */
[----:B------:R-:W-:Y:S02]  /*7ce0*/  FSEL R4, R8, RZ, P0 ;  /* 0x000000ff08047208 */ /* 0x000fe40000000000 */
[----:B------:R-:W-:-:S07]  /*7cf0*/  FSEL R5, R9, -QNAN , P0 ;  /* 0xfff8000009057808 */ /* 0x000fce0000000000 */
.L_x_91:
[----:B------:R-:W-:Y:S05]  /*7d00*/  BSYNC.RECONVERGENT B1 ;  /* 0x0000000000017941 */ /* 0x000fea0003800200 */
.L_x_90:
[----:B------:R-:W-:Y:S01]  /*7d10*/  IMAD.MOV.U32 R12, RZ, RZ, 0x55555555 ;  /* 0x55555555ff0c7424 */ /* 0x000fe200078e00ff */
[----:B------:R-:W-:Y:S01]  /*7d20*/  BSSY.RECONVERGENT B1, `(.L_x_92) ;  /* 0x000000d000017945 */ /* 0x000fe20003800200 */
[----:B------:R-:W-:Y:S01]  /*7d30*/  IMAD.MOV.U32 R13, RZ, RZ, 0x3fd55555 ;  /* 0x3fd55555ff0d7424 */ /* 0x000fe200078e00ff */
[----:B------:R-:W-:-:S05]  /*7d40*/  DSETP.NEU.AND P1, PT, R2, 1, PT ;  /* 0x3ff000000200742a */ /* 0x000fca0003f2d000 */
[----:B------:R-:W-:-:S10]  /*7d50*/  DADD R8, R2, R12 ;  /* 0x0000000002087229 */ /* 0x000fd4000000000c */
[----:B------:R-:W-:-:S04]  /*7d60*/  LOP3.LUT R8, R9, 0x7ff00000, RZ, 0xc0, !PT ;  /* 0x7ff0000009087812 */ /* 0x000fc800078ec0ff */
[----:B------:R-:W-:-:S13]  /*7d70*/  ISETP.NE.AND P0, PT, R8, 0x7ff00000, PT ;  /* 0x7ff000000800780c */ /* 0x000fda0003f05270 */
[----:B------:R-:W-:Y:S05]  /*7d80*/  @P0 BRA `(.L_x_93) ;  /* 0x0000000000180947 */ /* 0x000fea0003800000 */
[----:B------:R-:W-:-:S14]  /*7d90*/  DSETP.NAN.AND P0, PT, R2, R2, PT ;  /* 0x000000020200722a */ /* 0x000fdc0003f08000 */
[----:B------:R-:W-:Y:S01]  /*7da0*/  @P0 DADD R4, R2, R12 ;  /* 0x0000000002040229 */ /* 0x000fe2000000000c */
[----:B------:R-:W-:Y:S10]  /*7db0*/  @P0 BRA `(.L_x_93) ;  /* 0x00000000000c0947 */ /* 0x000ff40003800000 */
[----:B------:R-:W-:-:S14]  /*7dc0*/  DSETP.NEU.AND P0, PT, |R2|, +INF , PT ;  /* 0x7ff000000200742a */ /* 0x000fdc0003f0d200 */
[----:B------:R-:W-:Y:S02]  /*7dd0*/  @!P0 IMAD.MOV.U32 R4, RZ, RZ, 0x0 ;  /* 0x00000000ff048424 */ /* 0x000fe400078e00ff */
[----:B------:R-:W-:-:S07]  /*7de0*/  @!P0 IMAD.MOV.U32 R5, RZ, RZ, 0x7ff00000 ;  /* 0x7ff00000ff058424 */ /* 0x000fce00078e00ff */
.L_x_93:
[----:B------:R-:W-:Y:S05]  /*7df0*/  BSYNC.RECONVERGENT B1 ;  /* 0x0000000000017941 */ /* 0x000fea0003800200 */
.L_x_92:
[----:B------:R-:W-:Y:S01]  /*7e00*/  FSEL R13, R5, 1.875, P1 ;  /* 0x3ff00000050d7808 */ /* 0x000fe20000800000 */
[----:B------:R-:W-:Y:S01]  /*7e10*/  BSSY.RECONVERGENT B1, `(.L_x_94) ;  /* 0x0000013000017945 */ /* 0x000fe20003800200 */
[----:B------:R-:W-:Y:S02]  /*7e20*/  FSEL R12, R4, RZ, P1 ;  /* 0x000000ff040c7208 */ /* 0x000fe40000800000 */
[----:B------:R-:W0:Y:S01]  /*7e30*/  MUFU.RCP64H R3, R13 ;  /* 0x0000000d00037308 */ /* 0x000e220000001800 */
[----:B------:R-:W-:-:S05]  /*7e40*/  VIADD R2, R13, 0x300402 ;  /* 0x003004020d027836 */ /* 0x000fca0000000000 */
[----:B------:R-:W-:Y:S01]  /*7e50*/  FSETP.GEU.AND P0, PT, |R2|, 5.8789094863358348022e-39, PT ;  /* 0x004004020200780b */ /* 0x000fe20003f0e200 */
[----:B0-----:R-:W-:-:S08]  /*7e60*/  DFMA R4, -R12, R2, 1 ;  /* 0x3ff000000c04742b */ /* 0x001fd00000000102 */
        /* <DEDUP_REMOVED lines=13> */
.L_x_95:
[----:B------:R-:W-:Y:S05]  /*7f40*/  BSYNC.RECONVERGENT B1 ;  /* 0x0000000000017941 */ /* 0x000fea0003800200 */
.L_x_94:
[----:B------:R-:W-:-:S11]  /*7f50*/  DADD R12, R12, -R4 ;  /* 0x000000000c0c7229 */ /* 0x000fd60000000804 */
.L_x_87:
[----:B------:R-:W-:Y:S05]  /*7f60*/  BSYNC.RECONVERGENT B2 ;  /* 0x0000000000027941 */ /* 0x000fea0003800200 */
.L_x_81:
[----:B------:R-:W-:Y:S01]  /*7f70*/  DSETP.GEU.AND P0, PT, |R16|, |R14|, PT ;  /* 0x4000000e1000722a */ /* 0x000fe20003f0e200 */
[----:B------:R-:W-:Y:S01]  /*7f80*/  IMAD.MOV.U32 R26, RZ, RZ, 0x0 ;  /* 0x00000000ff1a7424 */ /* 0x000fe200078e00ff */
[----:B------:R-:W-:Y:S01]  /*7f90*/  BSSY.RECONVERGENT B1, `(.L_x_96) ;  /* 0x000002f000017945 */ /* 0x000fe20003800200 */
[----:B------:R-:W-:Y:S01]  /*7fa0*/  IMAD.MOV.U32 R27, RZ, RZ, 0x3fd80000 ;  /* 0x3fd80000ff1b7424 */ /* 0x000fe200078e00ff */
[----:B------:R-:W-:-:S10]  /*7fb0*/  DMUL R36, RZ, +INF ;  /* 0x7ff00000ff247828 */ /* 0x000fd40000000000 */
[--C-:B------:R-:W-:Y:S01]  /*7fc0*/  @P0 DSETP.GEU.AND P2, PT, |R14|, |R18|.reuse, PT ;  /* 0x400000120e00022a */ /* 0x100fe20003f4e200 */
[----:B------:R-:W-:Y:S01]  /*7fd0*/  @!P0 CS2R R40, SRZ ;  /* 0x0000000000288805 */ /* 0x000fe2000001ff00 */
[----:B------:R-:W-:Y:S01]  /*7fe0*/  @!P0 DSETP.GEU.AND P1, PT, |R16|, |R18|, PT ;  /* 0x400000121000822a */ /* 0x000fe20003f2e200 */
[----:B------:R-:W-:Y:S02]  /*7ff0*/  @P0 IMAD.MOV.U32 R40, RZ, RZ, RZ ;  /* 0x000000ffff280224 */ /* 0x000fe400078e00ff */
[----:B------:R-:W-:Y:S01]  /*8000*/  @!P0 IMAD.MOV.U32 R2, RZ, RZ, RZ ;  /* 0x000000ffff028224 */ /* 0x000fe200078e00ff */
[----:B------:R-:W-:Y:S01]  /*8010*/  @P0 FSEL R41, RZ, 1.875, P2 ;  /* 0x3ff00000ff290808 */ /* 0x000fe20001000000 */
[----:B------:R-:W-:Y:S01]  /*8020*/  @!P0 IMAD.MOV.U32 R38, RZ, RZ, RZ ;  /* 0x000000ffff268224 */ /* 0x000fe200078e00ff */
[----:B------:R-:W-:Y:S02]  /*8030*/  @!P0 FSEL R3, RZ, 1.875, P1 ;  /* 0x3ff00000ff038808 */ /* 0x000fe40000800000 */
[----:B------:R-:W-:-:S02]  /*8040*/  @P0 CS2R R2, SRZ ;  /* 0x0000000000020805 */ /* 0x000fc4000001ff00 */
[----:B------:R-:W-:Y:S01]  /*8050*/  @P0 FSEL R0, RZ, 1.875, !P2 ;  /* 0x3ff00000ff000808 */ /* 0x000fe20005000000 */
[----:B------:R-:W-:Y:S01]  /*8060*/  @P0 IMAD.MOV.U32 R38, RZ, RZ, RZ ;  /* 0x000000ffff260224 */ /* 0x000fe200078e00ff */
[----:B------:R-:W-:Y:S01]  /*8070*/  DMUL R4, R14, R40 ;  /* 0x000000280e047228 */ /* 0x000fe20000000000 */
[----:B------:R-:W-:Y:S02]  /*8080*/  @!P0 FSEL R39, RZ, 1.875, !P1 ;  /* 0x3ff00000ff278808 */ /* 0x000fe40004800000 */
[----:B------:R-:W-:-:S05]  /*8090*/  @P0 IMAD.MOV.U32 R39, RZ, RZ, R0 ;  /* 0x000000ffff270224 */ /* 0x000fca00078e0000 */
[----:B------:R-:W-:-:S08]  /*80a0*/  DFMA R4, R16, R2, R4 ;  /* 0x000000021004722b */ /* 0x000fd00000000004 */
[----:B------:R-:W-:-:S08]  /*80b0*/  DFMA R4, R38, R38, R4 ;  /* 0x000000262604722b */ /* 0x000fd00000000004 */
[-C--:B------:R-:W-:Y:S02]  /*80c0*/  DFMA R40, -R14, R4.reuse, R40 ;  /* 0x000000040e28722b */ /* 0x080fe40000000128 */
[-C--:B------:R-:W-:Y:S02]  /*80d0*/  DFMA R2, -R16, R4.reuse, R2 ;  /* 0x000000041002722b */ /* 0x080fe40000000102 */
[----:B------:R-:W-:-:S04]  /*80e0*/  DFMA R38, -R18, R4, R38 ;  /* 0x000000041226722b */ /* 0x000fc80000000126 */
[----:B------:R-:W-:-:S08]  /*80f0*/  DMUL R8, R40, R40 ;  /* 0x0000002828087228 */ /* 0x000fd00000000000 */
[----:B------:R-:W-:-:S08]  /*8100*/  DFMA R8, R2, R2, R8 ;  /* 0x000000020208722b */ /* 0x000fd00000000008 */
[----:B------:R-:W-:-:S06]  /*8110*/  DFMA R24, R38, R38, R8 ;  /* 0x000000262618722b */ /* 0x000fcc0000000008 */
        /* <DEDUP_REMOVED lines=20> */
[----:B------:R-:W-:Y:S02]  /*8260*/  IMAD.MOV.U32 R8, RZ, RZ, R20 ;  /* 0x000000ffff087224 */ /* 0x000fe400078e0014 */
[----:B------:R-:W-:-:S07]  /*8270*/  IMAD.MOV.U32 R9, RZ, RZ, R27 ;  /* 0x000000ffff097224 */ /* 0x000fce00078e001b */
.L_x_97:
[----:B------:R-:W-:Y:S05]  /*8280*/  BSYNC.RECONVERGENT B1 ;  /* 0x0000000000017941 */ /* 0x000fea0003800200 */
.L_x_96:
[----:B------:R-:W0:Y:S01]  /*8290*/  MUFU.RCP64H R5, R9 ;  /* 0x0000000900057308 */ /* 0x000e220000001800 */
[----:B------:R-:W-:Y:S01]  /*82a0*/  IMAD.MOV.U32 R4, RZ, RZ, 0x1 ;  /* 0x00000001ff047424 */ /* 0x000fe200078e00ff */
[----:B------:R-:W-:Y:S01]  /*82b0*/  FSETP.GEU.AND P1, PT, |R3|, 6.5827683646048100446e-37, PT ;  /* 0x036000000300780b */ /* 0x000fe20003f2e200 */
[----:B------:R-:W-:Y:S04]  /*82c0*/  BSSY.RECONVERGENT B2, `(.L_x_98) ;  /* 0x0000014000027945 */ /* 0x000fe80003800200 */
[----:B0-----:R-:W-:-:S08]  /*82d0*/  DFMA R24, R4, -R8, 1 ;  /* 0x3ff000000418742b */ /* 0x001fd00000000808 */
[----:B------:R-:W-:-:S08]  /*82e0*/  DFMA R24, R24, R24, R24 ;  /* 0x000000181818722b */ /* 0x000fd00000000018 */
[----:B------:R-:W-:-:S08]  /*82f0*/  DFMA R24, R4, R24, R4 ;  /* 0x000000180418722b */ /* 0x000fd00000000004 */
[----:B------:R-:W-:-:S08]  /*8300*/  DFMA R4, R24, -R8, 1 ;  /* 0x3ff000001804742b */ /* 0x000fd00000000808 */
[----:B------:R-:W-:-:S08]  /*8310*/  DFMA R4, R24, R4, R24 ;  /* 0x000000041804722b */ /* 0x000fd00000000018 */
[----:B------:R-:W-:-:S08]  /*8320*/  DMUL R24, R2, R4 ;  /* 0x0000000402187228 */ /* 0x000fd00000000000 */
[----:B------:R-:W-:-:S08]  /*8330*/  DFMA R26, R24, -R8, R2 ;  /* 0x80000008181a722b */ /* 0x000fd00000000002 */
        /* <DEDUP_REMOVED lines=10> */
[----:B------:R-:W-:Y:S02]  /*83e0*/  IMAD.MOV.U32 R4, RZ, RZ, R24 ;  /* 0x000000ffff047224 */ /* 0x000fe400078e0018 */
[----:B------:R-:W-:-:S07]  /*83f0*/  IMAD.MOV.U32 R5, RZ, RZ, R25 ;  /* 0x000000ffff057224 */ /* 0x000fce00078e0019 */
.L_x_99:
[----:B------:R-:W-:Y:S05]  /*8400*/  BSYNC.RECONVERGENT B2 ;  /* 0x0000000000027941 */ /* 0x000fea0003800200 */
.L_x_98:
        /* <DEDUP_REMOVED lines=23> */
.L_x_101:
[----:B------:R-:W-:Y:S05]  /*8580*/  BSYNC.RECONVERGENT B2 ;  /* 0x0000000000027941 */ /* 0x000fea0003800200 */
.L_x_100:
        /* <DEDUP_REMOVED lines=23> */
.L_x_103:
[----:B------:R-:W-:Y:S05]  /*8700*/  BSYNC.RECONVERGENT B2 ;  /* 0x0000000000027941 */ /* 0x000fea0003800200 */
.L_x_102:
[----:B------:R-:W-:Y:S01]  /*8710*/  SHF.R.U32.HI R0, RZ, 0x2, R21 ;  /* 0x00000002ff007819 */ /* 0x000fe20000011615 */
[----:B------:R-:W-:Y:S01]  /*8720*/  IMAD.SHL.U32 R8, R11, 0x10, RZ ;  /* 0x000000100b087824 */ /* 0x000fe200078e00ff */
[----:B------:R-:W-:Y:S01]  /*8730*/  UMOV UR10, 0x54442d18 ;  /* 0x54442d18000a7882 */ /* 0x000fe20000000000 */
[----:B------:R-:W-:Y:S01]  /*8740*/  IMAD.MOV.U32 R24, RZ, RZ, 0x0 ;  /* 0x00000000ff187424 */ /* 0x000fe200078e00ff */
[----:B------:R-:W-:Y:S01]  /*8750*/  LOP3.LUT R0, R0, R21, RZ, 0x3c, !PT ;  /* 0x0000001500007212 */ /* 0x000fe200078e3cff */
[----:B------:R-:W-:Y:S01]  /*8760*/  IMAD.MOV.U32 R25, RZ, RZ, 0x3ca00000 ;  /* 0x3ca00000ff197424 */ /* 0x000fe200078e00ff */
[----:B------:R-:W-:Y:S01]  /*8770*/  SHF.R.U32.HI R21, RZ, 0x2, R6 ;  /* 0x00000002ff157819 */ /* 0x000fe20000011606 */
[----:B------:R-:W-:Y:S01]  /*8780*/  UMOV UR11, 0x401921fb ;  /* 0x401921fb000b7882 */ /* 0x000fe20000000000 */
[----:B------:R-:W-:Y:S01]  /*8790*/  BSSY.RECONVERGENT B1, `(.L_x_104) ;  /* 0x000002c000017945 */ /* 0x000fe20003800200 */
[----:B------:R-:W-:Y:S01]  /*87a0*/  IMAD.SHL.U32 R9, R0, 0x2, RZ ;  /* 0x0000000200097824 */ /* 0x000fe200078e00ff */
[----:B------:R-:W-:-:S04]  /*87b0*/  LOP3.LUT R21, R21, R6, RZ, 0x3c, !PT ;  /* 0x0000000615157212 */ /* 0x000fc800078e3cff */
[----:B------:R-:W-:Y:S01]  /*87c0*/  LOP3.LUT R0, R0, R9, R8, 0x96, !PT ;  /* 0x0000000900007212 */ /* 0x000fe200078e9608 */
[----:B------:R-:W-:-:S03]  /*87d0*/  IMAD.SHL.U32 R6, R21, 0x2, RZ ;  /* 0x0000000215067824 */ /* 0x000fc600078e00ff */
[----:B------:R-:W-:-:S05]  /*87e0*/  LOP3.LUT R8, R0, R11, RZ, 0x3c, !PT ;  /* 0x0000000b00087212 */ /* 0x000fca00078e3cff */
[----:B------:R-:W-:-:S05]  /*87f0*/  IMAD.SHL.U32 R0, R8, 0x10, RZ ;  /* 0x0000001008007824 */ /* 0x000fca00078e00ff */
[----:B------:R-:W-:Y:S01]  /*8800*/  LOP3.LUT R9, R21, R6, R0, 0x96, !PT ;  /* 0x0000000615097212 */ /* 0x000fe200078e9600 */
[C---:B------:R-:W-:Y:S01]  /*8810*/  VIADD R6, R23.reuse, 0x374db2 ;  /* 0x00374db217067836 */ /* 0x040fe20000000000 */
[----:B------:R-:W-:Y:S01]  /*8820*/  IADD3 R23, PT, PT, R23, 0x31c5ed, R8 ;  /* 0x0031c5ed17177810 */ /* 0x000fe20007ffe008 */
[----:B------:R-:W-:Y:S01]  /*8830*/  IMAD.MOV.U32 R0, RZ, RZ, RZ ;  /* 0x000000ffff007224 */ /* 0x000fe200078e00ff */
[----:B------:R-:W-:-:S05]  /*8840*/  LOP3.LUT R9, R9, R8, RZ, 0x3c, !PT ;  /* 0x0000000809097212 */ /* 0x000fca00078e3cff */
[----:B------:R-:W-:-:S04]  /*8850*/  IMAD.IADD R20, R9, 0x1, R6 ;  /* 0x0000000109147824 */ /* 0x000fc800078e0206 */
[----:B------:R-:W-:-:S03]  /*8860*/  IMAD.WIDE.U32 R20, R20, 0x200000, RZ ;  /* 0x0020000014147825 */ /* 0x000fc600078e00ff */
[----:B------:R-:W-:Y:S01]  /*8870*/  LOP3.LUT R22, R20, R23, RZ, 0x3c, !PT ;  /* 0x0000001714167212 */ /* 0x000fe200078e3cff */
[----:B------:R-:W-:-:S04]  /*8880*/  IMAD.MOV.U32 R23, RZ, RZ, R21 ;  /* 0x000000ffff177224 */ /* 0x000fc800078e0015 */
[----:B------:R-:W0:Y:S02]  /*8890*/  I2F.F64.U64 R20, R22 ;  /* 0x0000001600147312 */ /* 0x000e240000301800 */
[----:B0-----:R-:W-:-:S08]  /*88a0*/  DFMA R20, R20, R24, 5.5511151231257827021e-17 ;  /* 0x3c9000001414742b */ /* 0x001fd00000000018 */
        /* <DEDUP_REMOVED lines=26> */
.L_x_105:
[----:B------:R-:W-:Y:S05]  /*8a50*/  BSYNC.RECONVERGENT B1 ;  /* 0x0000000000017941 */ /* 0x000fea0003800200 */
.L_x_104:
        /* <DEDUP_REMOVED lines=25> */
[----:B------:R-:W-:Y:S01]  /*8bf0*/  FSEL R23, R21, R37, !P0 ;  /* 0x0000002515177208 */ /* 0x000fe20004000000 */
[----:B------:R-:W-:Y:S01]  /*8c00*/  DMUL R36, RZ, +INF ;  /* 0x7ff00000ff247828 */ /* 0x000fe20000000000 */
[----:B------:R-:W-:Y:S01]  /*8c10*/  LOP3.LUT P0, RZ, R0, 0x2, RZ, 0xc0, !PT ;  /* 0x0000000200ff7812 */ /* 0x000fe2000780c0ff */
[----:B------:R-:W-:-:S03]  /*8c20*/  IMAD.MOV.U32 R0, RZ, RZ, 0x1 ;  /* 0x00000001ff007424 */ /* 0x000fc600078e00ff */
[----:B------:R-:W-:-:S10]  /*8c30*/  DADD R20, RZ, -R22 ;  /* 0x00000000ff147229 */ /* 0x000fd40000000816 */
[----:B------:R-:W-:Y:S02]  /*8c40*/  FSEL R44, R22, R20, !P0 ;  /* 0x00000014162c7208 */ /* 0x000fe40004000000 */
[----:B------:R-:W-:-:S06]  /*8c50*/  FSEL R45, R23, R21, !P0 ;  /* 0x00000015172d7208 */ /* 0x000fcc0004000000 */
[C---:B------:R-:W-:Y:S02]  /*8c60*/  DMUL R38, R44.reuse, R4 ;  /* 0x000000042c267228 */ /* 0x040fe40000000000 */
[C---:B------:R-:W-:Y:S02]  /*8c70*/  DMUL R42, R44.reuse, R2 ;  /* 0x000000022c2a7228 */ /* 0x040fe40000000000 */
[----:B------:R-:W-:Y:S01]  /*8c80*/  DMUL R44, R44, R40 ;  /* 0x000000282c2c7228 */ /* 0x000fe20000000000 */
[----:B------:R-:W-:Y:S10]  /*8c90*/  @!P2 BRA `(.L_x_107) ;  /* 0x000000000068a947 */ /* 0x000ff40003800000 */
[----:B------:R-:W-:Y:S01]  /*8ca0*/  UMOV UR10, 0x6dc9c883 ;  /* 0x6dc9c883000a7882 */ /* 0x000fe20000000000 */
[----:B------:R-:W-:Y:S01]  /*8cb0*/  UMOV UR11, 0x3fe45f30 ;  /* 0x3fe45f30000b7882 */ /* 0x000fe20000000000 */
[C---:B------:R-:W-:Y:S01]  /*8cc0*/  DSETP.GE.AND P0, PT, R46.reuse, 2.14748364800000000000e+09, PT ;  /* 0x41e000002e00742a */ /* 0x040fe20003f06000 */
[----:B------:R-:W-:Y:S01]  /*8cd0*/  BSSY.RECONVERGENT B2, `(.L_x_108) ;  /* 0x0000015000027945 */ /* 0x000fe20003800200 */
        /* <DEDUP_REMOVED lines=20> */
.L_x_109:
[----:B------:R-:W-:Y:S05]  /*8e20*/  BSYNC.RECONVERGENT B2 ;  /* 0x0000000000027941 */ /* 0x000fea0003800200 */
.L_x_108:
[----:B------:R-:W-:-:S07]  /*8e30*/  VIADD R0, R0, 0x1 ;  /* 0x0000000100007836 */ /* 0x000fce0000000000 */
.L_x_107:
[----:B------:R-:W-:Y:S05]  /*8e40*/  BSYNC.RECONVERGENT B1 ;  /* 0x0000000000017941 */ /* 0x000fea0003800200 */
.L_x_106:
[----:B------:R-:W-:Y:S01]  /*8e50*/  DFMA R24, -R12, R12, 1 ;  /* 0x3ff000000c18742b */ /* 0x000fe2000000010c */
[----:B------:R-:W-:Y:S01]  /*8e60*/  IMAD.MOV.U32 R26, RZ, RZ, 0x0 ;  /* 0x00000000ff1a7424 */ /* 0x000fe200078e00ff */
[----:B------:R-:W-:Y:S01]  /*8e70*/  BSSY.RECONVERGENT B1, `(.L_x_110) ;  /* 0x0000016000017945 */ /* 0x000fe20003800200 */
[----:B------:R-:W-:-:S05]  /*8e80*/  IMAD.MOV.U32 R27, RZ, RZ, 0x3fd80000 ;  /* 0x3fd80000ff1b7424 */ /* 0x000fca00078e00ff */
[----:B------:R-:W-:-:S06]  /*8e90*/  DADD R24, R24, 2.2204460492503130808e-16 ;  /* 0x3cb0000018187429 */ /* 0x000fcc0000000000 */
        /* <DEDUP_REMOVED lines=15> */
[----:B------:R-:W-:-:S07]  /*8f90*/  MOV R22, 0x8fb0 ;  /* 0x00008fb000167802 */ /* 0x000fce0000000f00 */
[----:B------:R-:W-:Y:S05]  /*8fa0*/  CALL.REL.NOINC `($__internal_2_$__cuda_sm20_dsqrt_rn_f64_mediumpath_v1) ;  /* 0x0000001400b47944 */ /* 0x000fea0003c00000 */
[----:B------:R-:W-:Y:S02]  /*8fb0*/  IMAD.MOV.U32 R46, RZ, RZ, R20 ;  /* 0x000000ffff2e7224 */ /* 0x000fe400078e0014 */
[----:B------:R-:W-:-:S07]  /*8fc0*/  IMAD.MOV.U32 R47, RZ, RZ, R27 ;  /* 0x000000ffff2f7224 */ /* 0x000fce00078e001b */
.L_x_111:
[----:B------:R-:W-:Y:S05]  /*8fd0*/  BSYNC.RECONVERGENT B1 ;  /* 0x0000000000017941 */ /* 0x000fea0003800200 */
.L_x_110:
        /* <DEDUP_REMOVED lines=9> */
[----:B------:R-:W-:-:S03]  /*9070*/  IMAD.MOV.U32 R50, RZ, RZ, 0x20fd8164 ;  /* 0x20fd8164ff327424 */ /* 0x000fc600078e00ff */
[----:B------:R-:W-:Y:S01]  /*9080*/  ISETP.NE.U32.AND P0, PT, R48, 0x1, PT ;  /* 0x000000013000780c */ /* 0x000fe20003f05070 */
[----:B------:R-:W-:-:S03]  /*9090*/  IMAD.MOV.U32 R48, RZ, RZ, 0x3da8ff83 ;  /* 0x3da8ff83ff307424 */ /* 0x000fc600078e00ff */
[----:B------:R-:W-:Y:S02]  /*90a0*/  FSEL R50, R50, -8.06006814911005101289e+34, !P0 ;  /* 0xf9785eba32327808 */ /* 0x000fe40004000000 */
[----:B------:R-:W-:Y:S01]  /*90b0*/  FSEL R51, -R48, 0.11223486810922622681, !P0 ;  /* 0x3de5db6530337808 */ /* 0x000fe20004000100 */
[----:B------:R-:W-:-:S08]  /*90c0*/  DMUL R48, R36, R36 ;  /* 0x0000002424307228 */ /* 0x000fd00000000000 */
[----:B--2---:R-:W-:-:S08]  /*90d0*/  DFMA R20, R48, R50, R20 ;  /* 0x000000323014722b */ /* 0x004fd00000000014 */
[----:B------:R-:W-:Y:S02]  /*90e0*/  DFMA R20, R48, R20, R22 ;  /* 0x000000143014722b */ /* 0x000fe40000000016 */
[----:B------:R-:W-:-:S06]  /*90f0*/  DMUL R22, R18, R2 ;  /* 0x0000000212167228 */ /* 0x000fcc0000000000 */
[----:B---3--:R-:W-:Y:S02]  /*9100*/  DFMA R20, R48, R20, R24 ;  /* 0x000000143014722b */ /* 0x008fe40000000018 */
[-C--:B------:R-:W-:Y:S02]  /*9110*/  DMUL R24, R16, R40.reuse ;  /* 0x0000002810187228 */ /* 0x080fe40000000000 */
[----:B------:R-:W-:-:S04]  /*9120*/  DFMA R22, R14, R40, -R22 ;  /* 0x000000280e16722b */ /* 0x000fc80000000816 */
[----:B------:R-:W-:Y:S02]  /*9130*/  DFMA R20, R48, R20, R26 ;  /* 0x000000143014722b */ /* 0x000fe4000000001a */
[-C--:B------:R-:W-:Y:S02]  /*9140*/  DMUL R26, R14, R4.reuse ;  /* 0x000000040e1a7228 */ /* 0x080fe40000000000 */
[----:B------:R-:W-:-:S04]  /*9150*/  DFMA R24, R18, R4, -R24 ;  /* 0x000000041218722b */ /* 0x000fc80000000818 */
[----:B----4-:R-:W-:Y:S02]  /*9160*/  DFMA R20, R48, R20, R28 ;  /* 0x000000143014722b */ /* 0x010fe4000000001c */
[----:B------:R-:W-:Y:S01]  /*9170*/  DFMA R26, R16, R2, -R26 ;  /* 0x00000002101a722b */ /* 0x000fe2000000081a */
[----:B------:R-:W-:-:S05]  /*9180*/  IMAD.MOV.U32 R3, RZ, RZ, 0x1 ;  /* 0x00000001ff037424 */ /* 0x000fca00078e00ff */
[----:B------:R-:W-:Y:S01]  /*9190*/  DFMA R20, R48, R20, R30 ;  /* 0x000000143014722b */ /* 0x000fe2000000001e */
[----:B------:R1:W-:Y:S07]  /*91a0*/  STG.E desc[UR14][R32.64+0x30], R3 ;  /* 0x0000300320007986 */ /* 0x0003ee000c10190e */
[----:B------:R-:W-:Y:S02]  /*91b0*/  DFMA R36, R20, R36, R36 ;  /* 0x000000241424722b */ /* 0x000fe40000000024 */
[----:B------:R-:W-:-:S10]  /*91c0*/  DFMA R20, R48, R20, 1 ;  /* 0x3ff000003014742b */ /* 0x000fd40000000014 */
[----:B------:R-:W-:Y:S02]  /*91d0*/  FSEL R28, R20, R36, !P0 ;  /* 0x00000024141c7208 */ /* 0x000fe40004000000 */
[----:B------:R-:W-:Y:S02]  /*91e0*/  FSEL R29, R21, R37, !P0 ;  /* 0x00000025151d7208 */ /* 0x000fe40004000000 */
[----:B------:R-:W-:-:S04]  /*91f0*/  LOP3.LUT P0, RZ, R0, 0x2, RZ, 0xc0, !PT ;  /* 0x0000000200ff7812 */ /* 0x000fc8000780c0ff */
[----:B------:R-:W-:-:S10]  /*9200*/  DADD R20, RZ, -R28 ;  /* 0x00000000ff147229 */ /* 0x000fd4000000081c */
[----:B------:R-:W-:Y:S02]  /*9210*/  FSEL R4, R28, R20, !P0 ;  /* 0x000000141c047208 */ /* 0x000fe40004000000 */
[----:B------:R-:W-:-:S06]  /*9220*/  FSEL R5, R29, R21, !P0 ;  /* 0x000000151d057208 */ /* 0x000fcc0004000000 */
[C---:B------:R-:W-:Y:S02]  /*9230*/  DFMA R22, R4.reuse, R22, R38 ;  /* 0x000000160416722b */ /* 0x040fe40000000026 */
[C---:B------:R-:W-:Y:S02]  /*9240*/  DFMA R24, R4.reuse, R24, R42 ;  /* 0x000000180418722b */ /* 0x040fe4000000002a */
[----:B------:R-:W-:-:S04]  /*9250*/  DFMA R26, R4, R26, R44 ;  /* 0x0000001a041a722b */ /* 0x000fc8000000002c */
[-C--:B------:R-:W-:Y:S02]  /*9260*/  DMUL R22, R22, R46.reuse ;  /* 0x0000002e16167228 */ /* 0x080fe40000000000 */
[-C--:B------:R-:W-:Y:S02]  /*9270*/  DMUL R24, R24, R46.reuse ;  /* 0x0000002e18187228 */ /* 0x080fe40000000000 */
[----:B------:R-:W-:-:S04]  /*9280*/  DMUL R26, R26, R46 ;  /* 0x0000002e1a1a7228 */ /* 0x000fc80000000000 */
[-C--:B------:R-:W-:Y:S02]  /*9290*/  DFMA R22, R16, R12.reuse, R22 ;  /* 0x0000000c1016722b */ /* 0x080fe40000000016 */
[-C--:B------:R-:W-:Y:S02]  /*92a0*/  DFMA R24, R14, R12.reuse, R24 ;  /* 0x0000000c0e18722b */ /* 0x080fe40000000018 */
[----:B------:R-:W-:-:S03]  /*92b0*/  DFMA R26, R18, R12, R26 ;  /* 0x0000000c121a722b */ /* 0x000fc6000000001a */
[----:B------:R1:W-:Y:S04]  /*92c0*/  STG.E.64 desc[UR14][R32.64+0x18], R22 ;  /* 0x0000181620007986 */ /* 0x0003e8000c101b0e */
[----:B------:R1:W-:Y:S04]  /*92d0*/  STG.E.64 desc[UR14][R32.64+0x20], R24 ;  /* 0x0000201820007986 */ /* 0x0003e8000c101b0e */
[----:B------:R1:W-:Y:S01]  /*92e0*/  STG.E.64 desc[UR14][R32.64+0x28], R26 ;  /* 0x0000281a20007986 */ /* 0x0003e2000c101b0e */
[----:B------:R-:W-:Y:S05]  /*92f0*/  BRA `(.L_x_62) ;  /* 0x0000000800a07947 */ /* 0x000fea0003800000 */
.L_x_78:
[----:B------:R-:W2:Y:S01]  /*9300*/  LDG.E R0, desc[UR14][R32.64+0x34] ;  /* 0x0000340e20007981 */ /* 0x000ea2000c1e1900 */
[----:B------:R-:W-:Y:S01]  /*9310*/  BSSY.RECONVERGENT B1, `(.L_x_112) ;  /* 0x000001e000017945 */ /* 0x000fe20003800200 */
[----:B--2---:R-:W-:-:S13]  /*9320*/  ISETP.NE.AND P0, PT, R0, RZ, PT ;  /* 0x000000ff0000720c */ /* 0x004fda0003f05270 */
[----:B------:R-:W-:Y:S05]  /*9330*/  @P0 BRA `(.L_x_113) ;  /* 0x00000000006c0947 */ /* 0x000fea0003800000 */
[----:B------:R-:W0:Y:S01]  /*9340*/  S2R R0, SR_LANEID ;  /* 0x0000000000007919 */ /* 0x000e220000000000 */
[----:B------:R-:W1:Y:S01]  /*9350*/  LDC.64 R10, c[0x0][0x398] ;  /* 0x0000e600ff0a7b82 */ /* 0x000e620000000a00 */
[----:B------:R-:W-:Y:S02]  /*9360*/  VOTEU.ANY UR4, UPT, PT ;  /* 0x0000000000047886 */ /* 0x000fe400038e0100 */
[----:B------:R-:W-:Y:S02]  /*9370*/  UPOPC UR10, UR4 ;  /* 0x00000004000a72bf */ /* 0x000fe40008000000 */
[----:B------:R-:W-:Y:S02]  /*9380*/  UFLO.U32 UR12, UR4 ;  /* 0x00000004000c72bd */ /* 0x000fe400080e0000 */
[----:B------:R-:W-:Y:S01]  /*9390*/  UIMAD.WIDE.U32 UR10, UR10, 0x1, URZ ;  /* 0x000000010a0a78a5 */ /* 0x000fe2000f8e00ff */
[----:B------:R-:W-:-:S03]  /*93a0*/  UMOV UR4, URZ ;  /* 0x000000ff00047c82 */ /* 0x000fc60008000000 */
[----:B------:R-:W-:Y:S02]  /*93b0*/  UIADD3 UR4, UPT, UPT, UR11, UR4, URZ ;  /* 0x000000040b047290 */ /* 0x000fe4000fffe0ff */
[----:B------:R-:W-:Y:S02]  /*93c0*/  IMAD.U32 R3, RZ, RZ, UR11 ;  /* 0x0000000bff037e24 */ /* 0x000fe4000f8e00ff */
[----:B------:R-:W-:Y:S02]  /*93d0*/  IMAD.U32 R2, RZ, RZ, UR10 ;  /* 0x0000000aff027e24 */ /* 0x000fe4000f8e00ff */
[----:B------:R-:W-:Y:S01]  /*93e0*/  IMAD.U32 R3, RZ, RZ, UR4 ;  /* 0x00000004ff037e24 */ /* 0x000fe2000f8e00ff */
[----:B0-----:R-:W-:-:S13]  /*93f0*/  ISETP.EQ.U32.AND P0, PT, R0, UR12, PT ;  /* 0x0000000c00007c0c */ /* 0x001fda000bf02070 */
[----:B-1----:R0:W-:Y:S04]  /*9400*/  @P0 REDG.E.ADD.64.STRONG.GPU desc[UR14][R10.64], R2 ;  /* 0x000000020a00098e */ /* 0x0021e8000c12e50e */
[----:B------:R-:W2:Y:S02]  /*9410*/  LDG.E R0, desc[UR14][R32.64+0x30] ;  /* 0x0000300e20007981 */ /* 0x000ea4000c1e1900 */
[----:B--2---:R-:W-:-:S13]  /*9420*/  ISETP.NE.AND P0, PT, R0, RZ, PT ;  /* 0x000000ff0000720c */ /* 0x004fda0003f05270 */
[----:B0-----:R-:W-:Y:S05]  /*9430*/  @P0 BRA `(.L_x_114) ;  /* 0x0000000000180947 */ /* 0x001fea0003800000 */
[----:B------:R-:W0:Y:S01]  /*9440*/  LDC.64 R2, c[0x0][0x3c8] ;  /* 0x0000f200ff027b82 */ /* 0x000e220000000a00 */
[----:B------:R-:W-:Y:S02]  /*9450*/  IMAD.MOV.U32 R10, RZ, RZ, 0x1 ;  /* 0x00000001ff0a7424 */ /* 0x000fe400078e00ff */
[----:B------:R-:W-:Y:S02]  /*9460*/  IMAD.MOV.U32 R11, RZ, RZ, 0x0 ;  /* 0x00000000ff0b7424 */ /* 0x000fe400078e00ff */
[----:B0-----:R-:W-:-:S05]  /*9470*/  IMAD.WIDE R2, R36, 0x8, R2 ;  /* 0x0000000824027825 */ /* 0x001fca00078e0202 */
[----:B------:R0:W-:Y:S01]  /*9480*/  REDG.E.ADD.64.STRONG.GPU desc[UR14][R2.64], R10 ;  /* 0x0000000a0200798e */ /* 0x0001e2000c12e50e */
[----:B------:R-:W-:Y:S05]  /*9490*/  BRA `(.L_x_113) ;  /* 0x0000000000147947 */ /* 0x000fea0003800000 */
.L_x_114:
[----:B------:R-:W0:Y:S01]  /*94a0*/  LDC.64 R2, c[0x0][0x3d0] ;  /* 0x0000f400ff027b82 */ /* 0x000e220000000a00 */
[----:B------:R-:W-:Y:S02]  /*94b0*/  IMAD.MOV.U32 R10, RZ, RZ, 0x1 ;  /* 0x00000001ff0a7424 */ /* 0x000fe400078e00ff */
[----:B------:R-:W-:Y:S02]  /*94c0*/  IMAD.MOV.U32 R11, RZ, RZ, 0x0 ;  /* 0x00000000ff0b7424 */ /* 0x000fe400078e00ff */
[----:B0-----:R-:W-:-:S05]  /*94d0*/  IMAD.WIDE R2, R36, 0x8, R2 ;  /* 0x0000000824027825 */ /* 0x001fca00078e0202 */
[----:B------:R1:W-:Y:S02]  /*94e0*/  REDG.E.ADD.64.STRONG.GPU desc[UR14][R2.64], R10 ;  /* 0x0000000a0200798e */ /* 0x0003e4000c12e50e */
.L_x_113:
[----:B------:R-:W-:Y:S05]  /*94f0*/  BSYNC.RECONVERGENT B1 ;  /* 0x0000000000017941 */ /* 0x000fea0003800200 */
.L_x_112:
[----:B------:R-:W-:Y:S01]  /*9500*/  SHF.R.U32.HI R0, RZ, 0x2, R7 ;  /* 0x00000002ff007819 */ /* 0x000fe20000011607 */
[----:B01----:R-:W-:Y:S01]  /*9510*/  IMAD.SHL.U32 R3, R21, 0x10, RZ ;  /* 0x0000001015037824 */ /* 0x003fe200078e00ff */
[----:B------:R-:W-:Y:S01]  /*9520*/  SHF.R.U32.HI R6, RZ, 0x2, R39 ;  /* 0x00000002ff067819 */ /* 0x000fe20000011627 */
[----:B------:R-:W0:Y:S01]  /*9530*/  LDCU UR4, c[0x0][0x380] ;  /* 0x00007000ff0477ac */ /* 0x000e220008000800 */
[----:B------:R-:W-:Y:S01]  /*9540*/  LOP3.LUT R0, R0, R7, RZ, 0x3c, !PT ;  /* 0x0000000700007212 */ /* 0x000fe200078e3cff */
[----:B------:R-:W1:Y:S01]  /*9550*/  LDC.64 R18, c[0x0][0x410] ;  /* 0x00010400ff127b82 */ /* 0x000e620000000a00 */
[----:B------:R-:W-:Y:S01]  /*9560*/  LOP3.LUT R11, R6, R39, RZ, 0x3c, !PT ;  /* 0x00000027060b7212 */ /* 0x000fe200078e3cff */
[----:B------:R-:W2:Y:S01]  /*9570*/  LDCU.64 UR10, c[0x0][0x408] ;  /* 0x00008100ff0a77ac */ /* 0x000ea20008000a00 */
[----:B------:R-:W-:Y:S01]  /*9580*/  SHF.R.U32.HI R6, RZ, 0x2, R37 ;  /* 0x00000002ff067819 */ /* 0x000fe20000011625 */
[----:B------:R-:W-:Y:S01]  /*9590*/  IMAD.SHL.U32 R2, R0, 0x2, RZ ;  /* 0x0000000200027824 */ /* 0x000fe200078e00ff */
[----:B------:R3:W-:Y:S01]  /*95a0*/  STG.E.64 desc[UR14][R32.64+0x30], RZ ;  /* 0x000030ff20007986 */ /* 0x0007e2000c101b0e */
[----:B------:R-:W-:Y:S01]  /*95b0*/  IMAD.MOV.U32 R16, RZ, RZ, 0x0 ;  /* 0x00000000ff107424 */ /* 0x000fe200078e00ff */
[----:B------:R-:W-:Y:S01]  /*95c0*/  LOP3.LUT R37, R6, R37, RZ, 0x3c, !PT ;  /* 0x0000002506257212 */ /* 0x000fe200078e3cff */
[----:B------:R-:W-:Y:S01]  /*95d0*/  VIADD R6, R23, 0x2c3e28 ;  /* 0x002c3e2817067836 */ /* 0x000fe20000000000 */
[----:B------:R-:W-:Y:S01]  /*95e0*/  LOP3.LUT R2, R0, R2, R3, 0x96, !PT ;  /* 0x0000000200027212 */ /* 0x000fe200078e9603 */
[----:B------:R-:W4:Y:S01]  /*95f0*/  LDC.64 R24, c[0x0][0x438] ;  /* 0x00010e00ff187b82 */ /* 0x000f220000000a00 */
[----:B------:R-:W-:Y:S01]  /*9600*/  SHF.R.U32.HI R3, RZ, 0x2, R8 ;  /* 0x00000002ff037819 */ /* 0x000fe20000011608 */
[----:B------:R-:W-:Y:S01]  /*9610*/  IMAD.MOV.U32 R17, RZ, RZ, 0x3ca00000 ;  /* 0x3ca00000ff117424 */ /* 0x000fe200078e00ff */
[----:B------:R-:W-:Y:S01]  /*9620*/  LOP3.LUT R10, R2, R21, RZ, 0x3c, !PT ;  /* 0x00000015020a7212 */ /* 0x000fe200078e3cff */
[----:B------:R-:W-:Y:S01]  /*9630*/  IMAD.SHL.U32 R2, R11, 0x2, RZ ;  /* 0x000000020b027824 */ /* 0x000fe200078e00ff */
[----:B------:R-:W-:Y:S01]  /*9640*/  LOP3.LUT R3, R3, R8, RZ, 0x3c, !PT ;  /* 0x0000000803037212 */ /* 0x000fe200078e3cff */
[----:B------:R3:W-:Y:S01]  /*9650*/  STG.E.64 desc[UR14][R32.64+0x28], R34 ;  /* 0x0000282220007986 */ /* 0x0007e2000c101b0e */
[----:B------:R-:W-:Y:S01]  /*9660*/  IADD3 R15, PT, PT, R23, 0x1ba6d9, R10 ;  /* 0x001ba6d9170f7810 */ /* 0x000fe20007ffe00a */
[----:B------:R-:W-:Y:S01]  /*9670*/  IMAD.SHL.U32 R0, R10, 0x10, RZ ;  /* 0x000000100a007824 */ /* 0x000fe200078e00ff */
[----:B------:R-:W5:Y:S01]  /*9680*/  LDC.64 R26, c[0x0][0x440] ;  /* 0x00011000ff1a7b82 */ /* 0x000f620000000a00 */
[----:B------:R-:W-:Y:S01]  /*9690*/  IMAD.SHL.U32 R9, R3, 0x2, RZ ;  /* 0x0000000203097824 */ /* 0x000fe200078e00ff */
[----:B0-----:R-:W-:-:S02]  /*96a0*/  ISETP.GE.U32.AND P0, PT, R4, UR4, PT ;  /* 0x0000000404007c0c */ /* 0x001fc4000bf06070 */
[----:B------:R-:W-:Y:S01]  /*96b0*/  LOP3.LUT R11, R11, R2, R0, 0x96, !PT ;  /* 0x000000020b0b7212 */ /* 0x000fe200078e9600 */
[----:B------:R-:W-:Y:S01]  /*96c0*/  IMAD.SHL.U32 R2, R37, 0x2, RZ ;  /* 0x0000000225027824 */ /* 0x000fe200078e00ff */
[----:B------:R-:W-:Y:S02]  /*96d0*/  ISETP.GE.U32.AND.EX P0, PT, R5, UR5, PT, P0 ;  /* 0x0000000505007c0c */ /* 0x000fe4000bf06100 */
[----:B------:R-:W-:-:S05]  /*96e0*/  LOP3.LUT R11, R11, R10, RZ, 0x3c, !PT ;  /* 0x0000000a0b0b7212 */ /* 0x000fca00078e3cff */
[----:B------:R-:W-:Y:S01]  /*96f0*/  IMAD.SHL.U32 R0, R11, 0x10, RZ ;  /* 0x000000100b007824 */ /* 0x000fe200078e00ff */
[----:B----4-:R3:W-:Y:S04]  /*9700*/  STG.E.64 desc[UR14][R32.64+0x18], R24 ;  /* 0x0000181820007986 */ /* 0x0107e8000c101b0e */
[----:B------:R-:W-:Y:S01]  /*9710*/  LOP3.LUT R0, R37, R2, R0, 0x96, !PT ;  /* 0x0000000225007212 */ /* 0x000fe200078e9600 */
[----:B------:R-:W-:Y:S01]  /*9720*/  @P0 IMAD.MOV.U32 R7, RZ, RZ, R21 ;  /* 0x000000ffff070224 */ /* 0x000fe200078e0015 */
[----:B------:R-:W-:Y:S02]  /*9730*/  IADD3 R2, PT, PT, R23, 0x212e9e, R11 ;  /* 0x00212e9e17027810 */ /* 0x000fe40007ffe00b */
[----:B------:R-:W-:Y:S01]  /*9740*/  LOP3.LUT R8, R0, R11, RZ, 0x3c, !PT ;  /* 0x0000000b00087212 */ /* 0x000fe200078e3cff */
[----:B-----5:R3:W-:Y:S04]  /*9750*/  STG.E.64 desc[UR14][R32.64+0x20], R26 ;  /* 0x0000201a20007986 */ /* 0x0207e8000c101b0e */
[----:B------:R-:W-:-:S05]  /*9760*/  IMAD.SHL.U32 R0, R8, 0x10, RZ ;  /* 0x0000001008007824 */ /* 0x000fca00078e00ff */
[----:B------:R-:W-:Y:S02]  /*9770*/  LOP3.LUT R9, R3, R9, R0, 0x96, !PT ;  /* 0x0000000903097212 */ /* 0x000fe400078e9600 */
[----:B------:R-:W-:Y:S02]  /*9780*/  IADD3 R3, PT, PT, R23, 0x26b663, R8 ;  /* 0x0026b66317037810 */ /* 0x000fe40007ffe008 */
[----:B------:R-:W-:Y:S01]  /*9790*/  LOP3.LUT R9, R9, R8, RZ, 0x3c, !PT ;  /* 0x0000000809097212 */ /* 0x000fe200078e3cff */
[----:B------:R-:W0:Y:S04]  /*97a0*/  LDC.64 R22, c[0x0][0x418] ;  /* 0x00010600ff167b82 */ /* 0x000e280000000a00 */
[----:B------:R-:W-:-:S04]  /*97b0*/  IMAD.IADD R12, R6, 0x1, R9 ;  /* 0x00000001060c7824 */ /* 0x000fc800078e0209 */
[----:B------:R-:W-:-:S03]  /*97c0*/  IMAD.WIDE.U32 R12, R12, 0x200000, RZ ;  /* 0x002000000c0c7825 */ /* 0x000fc600078e00ff */
[----:B------:R-:W-:Y:S01]  /*97d0*/  LOP3.LUT R12, R12, R3, RZ, 0x3c, !PT ;  /* 0x000000030c0c7212 */ /* 0x000fe200078e3cff */
[----:B------:R-:W-:-:S03]  /*97e0*/  IMAD.WIDE.U32 R2, R2, 0x200000, RZ ;  /* 0x0020000002027825 */ /* 0x000fc600078e00ff */
[----:B------:R-:W-:Y:S01]  /*97f0*/  LOP3.LUT R14, R2, R15, RZ, 0x3c, !PT ;  /* 0x0000000f020e7212 */ /* 0x000fe200078e3cff */
[----:B------:R-:W-:Y:S01]  /*9800*/  IMAD.MOV.U32 R15, RZ, RZ, R3 ;  /* 0x000000ffff0f7224 */ /* 0x000fe200078e0003 */
[----:B------:R-:W4:Y:S01]  /*9810*/  I2F.F64.U64 R12, R12 ;  /* 0x0000000c000c7312 */ /* 0x000f220000301800 */
[----:B0-----:R3:W-:Y:S07]  /*9820*/  STG.E.64 desc[UR14][R32.64+0x10], R22 ;  /* 0x0000101620007986 */ /* 0x0017ee000c101b0e */
[----:B------:R-:W0:Y:S01]  /*9830*/  I2F.F64.U64 R2, R14 ;  /* 0x0000000e00027312 */ /* 0x000e220000301800 */
[----:B----4-:R-:W-:Y:S01]  /*9840*/  DFMA R4, R12, R16, 5.5511151231257827021e-17 ;  /* 0x3c9000000c04742b */ /* 0x010fe20000000010 */
[----:B------:R-:W-:-:S05]  /*9850*/  @P0 IMAD.MOV.U32 R13, RZ, RZ, 0x1 ;  /* 0x00000001ff0d0424 */ /* 0x000fca00078e00ff */
[----:B------:R3:W-:Y:S01]  /*9860*/  @P0 STG.E desc[UR14][R32.64+0x34], R13 ;  /* 0x0000340d20000986 */ /* 0x0007e2000c10190e */
[----:B0-----:R-:W-:Y:S02]  /*9870*/  DFMA R2, R2, R16, 5.5511151231257827021e-17 ;  /* 0x3c9000000202742b */ /* 0x001fe40000000010 */
[----:B-1----:R-:W-:-:S06]  /*9880*/  DMUL R4, R4, R18 ;  /* 0x0000001204047228 */ /* 0x002fcc0000000000 */
[----:B--2---:R-:W-:Y:S01]  /*9890*/  DMUL R2, R2, UR10 ;  /* 0x0000000a02027c28 */ /* 0x004fe20008000000 */
[----:B------:R3:W-:Y:S06]  /*98a0*/  STG.E.64 desc[UR14][R32.64+0x8], R4 ;  /* 0x0000080420007986 */ /* 0x0007ec000c101b0e */
        /* <DEDUP_REMOVED lines=11> */
[----:B---3--:R-:W-:Y:S02]  /*9960*/  IMAD.U32 R13, RZ, RZ, UR11 ;  /* 0x0000000bff0d7e24 */ /* 0x008fe4000f8e00ff */
        /* <DEDUP_REMOVED lines=27> */
.L_x_116:
[----:B------:R-:W-:Y:S05]  /*9b20*/  BSYNC.RECONVERGENT B2 ;  /* 0x0000000000027941 */ /* 0x000fea0003800200 */
.L_x_115:
        /* <DEDUP_REMOVED lines=27> */
.L_x_118:
[----:B------:R-:W-:Y:S05]  /*9ce0*/  BSYNC.RECONVERGENT B2 ;  /* 0x0000000000027941 */ /* 0x000fea0003800200 */
.L_x_117:
        /* <DEDUP_REMOVED lines=8> */
[----:B------:R-:W-:-:S07]  /*9d70*/  IMAD.MOV.U32 R7, RZ, RZ, R21 ;  /* 0x000000ffff077224 */ /* 0x000fce00078e0015 */
.L_x_62:
[----:B------:R-:W-:Y:S05]  /*9d80*/  BSYNC.RECONVERGENT B0 ;  /* 0x0000000000007941 */ /* 0x000fea0003800200 */
.L_x_44:
[----:B0--34-:R-:W0:Y:S02]  /*9d90*/  LDC.64 R4, c[0x0][0x390] ;  /* 0x0000e400ff047b82 */ /* 0x019e240000000a00 */
[----:B0-----:R-:W5:Y:S01]  /*9da0*/  LDG.E.64 R4, desc[UR14][R4.64] ;  /* 0x0000000e04047981 */ /* 0x001f62000c1e1b00 */
[----:B------:R-:W-:Y:S05]  /*9db0*/  BRA `(.L_x_119) ;  /* 0xffffff8800b87947 */ /* 0x000fea000383ffff */
        .weak           $__internal_0_$__cuda_sm20_dblrcp_rn_slowpath_v3
        .type           $__internal_0_$__cuda_sm20_dblrcp_rn_slowpath_v3,@function
        .size           $__internal_0_$__cuda_sm20_dblrcp_rn_slowpath_v3,($__internal_1_$__cuda_sm20_div_rn_f64_full - $__internal_0_$__cuda_sm20_dblrcp_rn_slowpath_v3)
$__internal_0_$__cuda_sm20_dblrcp_rn_slowpath_v3:
[----:B------:R-:W-:Y:S01]  /*9dc0*/  DSETP.GTU.AND P0, PT, |R4|, +INF , PT ;  /* 0x7ff000000400742a */ /* 0x000fe20003f0c200 */
[----:B------:R-:W-:-:S13]  /*9dd0*/  BSSY.RECONVERGENT B3, `(.L_x_120) ;  /* 0x0000023000037945 */ /* 0x000fda0003800200 */
[----:B------:R-:W-:Y:S05]  /*9de0*/  @P0 BRA `(.L_x_121) ;  /* 0x00000000007c0947 */ /* 0x000fea0003800000 */
[----:B------:R-:W-:-:S05]  /*9df0*/  LOP3.LUT R20, R5, 0x7fffffff, RZ, 0xc0, !PT ;  /* 0x7fffffff05147812 */ /* 0x000fca00078ec0ff */
[----:B------:R-:W-:-:S05]  /*9e00*/  VIADD R8, R20, 0xffffffff ;  /* 0xffffffff14087836 */ /* 0x000fca0000000000 */
[----:B------:R-:W-:-:S13]  /*9e10*/  ISETP.GE.U32.AND P0, PT, R8, 0x7fefffff, PT ;  /* 0x7fefffff0800780c */ /* 0x000fda0003f06070 */
[----:B------:R-:W-:Y:S01]  /*9e20*/  @P0 LOP3.LUT R9, R5, 0x7ff00000, RZ, 0x3c, !PT ;  /* 0x7ff0000005090812 */ /* 0x000fe200078e3cff */
[----:B------:R-:W-:Y:S01]  /*9e30*/  @P0 IMAD.MOV.U32 R8, RZ, RZ, RZ ;  /* 0x000000ffff080224 */ /* 0x000fe200078e00ff */
[----:B------:R-:W-:Y:S06]  /*9e40*/  @P0 BRA `(.L_x_122) ;  /* 0x00000000006c0947 */ /* 0x000fec0003800000 */
[----:B------:R-:W-:-:S13]  /*9e50*/  ISETP.GE.U32.AND P0, PT, R20, 0x1000001, PT ;  /* 0x010000011400780c */ /* 0x000fda0003f06070 */
[----:B------:R-:W-:Y:S05]  /*9e60*/  @!P0 BRA `(.L_x_123) ;  /* 0x0000000000348947 */ /* 0x000fea0003800000 */
[----:B------:R-:W-:Y:S02]  /*9e70*/  VIADD R9, R5, 0xc0200000 ;  /* 0xc020000005097836 */ /* 0x000fe40000000000 */
[----:B------:R-:W-:Y:S02]  /*9e80*/  IMAD.MOV.U32 R8, RZ, RZ, R4 ;  /* 0x000000ffff087224 */ /* 0x000fe400078e0004 */
[----:B------:R-:W0:Y:S04]  /*9e90*/  MUFU.RCP64H R25, R9 ;  /* 0x0000000900197308 */ /* 0x000e280000001800 */
[----:B0-----:R-:W-:-:S08]  /*9ea0*/  DFMA R26, -R8, R24, 1 ;  /* 0x3ff00000081a742b */ /* 0x001fd00000000118 */
[----:B------:R-:W-:-:S08]  /*9eb0*/  DFMA R26, R26, R26, R26 ;  /* 0x0000001a1a1a722b */ /* 0x000fd0000000001a */
[----:B------:R-:W-:-:S08]  /*9ec0*/  DFMA R26, R24, R26, R24 ;  /* 0x0000001a181a722b */ /* 0x000fd00000000018 */
[----:B------:R-:W-:-:S08]  /*9ed0*/  DFMA R24, -R8, R26, 1 ;  /* 0x3ff000000818742b */ /* 0x000fd0000000011a */
[----:B------:R-:W-:-:S08]  /*9ee0*/  DFMA R24, R26, R24, R26 ;  /* 0x000000181a18722b */ /* 0x000fd0000000001a */
[----:B------:R-:W-:-:S08]  /*9ef0*/  DMUL R24, R24, 2.2250738585072013831e-308 ;  /* 0x0010000018187828 */ /* 0x000fd00000000000 */
[----:B------:R-:W-:-:S08]  /*9f00*/  DFMA R4, -R4, R24, 1 ;  /* 0x3ff000000404742b */ /* 0x000fd00000000118 */
[----:B------:R-:W-:-:S08]  /*9f10*/  DFMA R4, R4, R4, R4 ;  /* 0x000000040404722b */ /* 0x000fd00000000004 */
[----:B------:R-:W-:Y:S01]  /*9f20*/  DFMA R8, R24, R4, R24 ;  /* 0x000000041808722b */ /* 0x000fe20000000018 */
[----:B------:R-:W-:Y:S10]  /*9f30*/  BRA `(.L_x_122) ;  /* 0x0000000000307947 */ /* 0x000ff40003800000 */
.L_x_123:
[----:B------:R-:W-:Y:S01]  /*9f40*/  DMUL R4, R4, 8.11296384146066816958e+31 ;  /* 0x4690000004047828 */ /* 0x000fe20000000000 */
[----:B------:R-:W-:-:S05]  /*9f50*/  IMAD.MOV.U32 R8, RZ, RZ, R24 ;  /* 0x000000ffff087224 */ /* 0x000fca00078e0018 */
[----:B------:R-:W0:Y:S02]  /*9f60*/  MUFU.RCP64H R9, R5 ;  /* 0x0000000500097308 */ /* 0x000e240000001800 */
[----:B0-----:R-:W-:-:S08]  /*9f70*/  DFMA R24, -R4, R8, 1 ;  /* 0x3ff000000418742b */ /* 0x001fd00000000108 */
[----:B------:R-:W-:-:S08]  /*9f80*/  DFMA R24, R24, R24, R24 ;  /* 0x000000181818722b */ /* 0x000fd00000000018 */
[----:B------:R-:W-:-:S08]  /*9f90*/  DFMA R24, R8, R24, R8 ;  /* 0x000000180818722b */ /* 0x000fd00000000008 */
[----:B------:R-:W-:-:S08]  /*9fa0*/  DFMA R8, -R4, R24, 1 ;  /* 0x3ff000000408742b */ /* 0x000fd00000000118 */
[----:B------:R-:W-:-:S08]  /*9fb0*/  DFMA R8, R24, R8, R24 ;  /* 0x000000081808722b */ /* 0x000fd00000000018 */
[----:B------:R-:W-:Y:S01]  /*9fc0*/  DMUL R8, R8, 8.11296384146066816958e+31 ;  /* 0x4690000008087828 */ /* 0x000fe20000000000 */
[----:B------:R-:W-:Y:S10]  /*9fd0*/  BRA `(.L_x_122) ;  /* 0x0000000000087947 */ /* 0x000ff40003800000 */
.L_x_121:
[----:B------:R-:W-:Y:S01]  /*9fe0*/  LOP3.LUT R9, R5, 0x80000, RZ, 0xfc, !PT ;  /* 0x0008000005097812 */ /* 0x000fe200078efcff */
[----:B------:R-:W-:-:S07]  /*9ff0*/  IMAD.MOV.U32 R8, RZ, RZ, R4 ;  /* 0x000000ffff087224 */ /* 0x000fce00078e0004 */
.L_x_122:
[----:B------:R-:W-:Y:S05]  /*a000*/  BSYNC.RECONVERGENT B3 ;  /* 0x0000000000037941 */ /* 0x000fea0003800200 */
.L_x_120:
[----:B------:R-:W-:Y:S02]  /*a010*/  IMAD.MOV.U32 R4, RZ, RZ, R0 ;  /* 0x000000ffff047224 */ /* 0x000fe400078e0000 */
[----:B------:R-:W-:-:S04]  /*a020*/  IMAD.MOV.U32 R5, RZ, RZ, 0x0 ;  /* 0x00000000ff057424 */ /* 0x000fc800078e00ff */
[----:B------:R-:W-:Y:S05]  /*a030*/  RET.REL.NODEC R4 `(_Z17ray_tracer_kerneliP6PhotonPyS1_S1_S1_S1_S1_S1_S1_S1_PKdS3_S3_ddddddddddddii) ;  /* 0xffffff5c04f07950 */ /* 0x000fea0003c3ffff */
        .weak           $__internal_1_$__cuda_sm20_div_rn_f64_full
        .type           $__internal_1_$__cuda_sm20_div_rn_f64_full,@function
        .size           $__internal_1_$__cuda_sm20_div_rn_f64_full,($__internal_2_$__cuda_sm20_dsqrt_rn_f64_mediumpath_v1 - $__internal_1_$__cuda_sm20_div_rn_f64_full)
$__internal_1_$__cuda_sm20_div_rn_f64_full:
[C---:B------:R-:W-:Y:S01]  /*a040*/  FSETP.GEU.AND P1, PT, |R31|.reuse, 1.469367938527859385e-39, PT ;  /* 0x001000001f00780b */ /* 0x040fe20003f2e200 */
[----:B------:R-:W-:Y:S01]  /*a050*/  IMAD.MOV.U32 R45, RZ, RZ, R25 ;  /* 0x000000ffff2d7224 */ /* 0x000fe200078e0019 */
[C---:B------:R-:W-:Y:S01]  /*a060*/  LOP3.LUT R28, R31.reuse, 0x800fffff, RZ, 0xc0, !PT ;  /* 0x800fffff1f1c7812 */ /* 0x040fe200078ec0ff */
[----:B------:R-:W-:Y:S01]  /*a070*/  IMAD.MOV.U32 R50, RZ, RZ, 0x1 ;  /* 0x00000001ff327424 */ /* 0x000fe200078e00ff */
[----:B------:R-:W-:Y:S01]  /*a080*/  LOP3.LUT R25, R31, 0x7ff00000, RZ, 0xc0, !PT ;  /* 0x7ff000001f197812 */ /* 0x000fe200078ec0ff */
[----:B------:R-:W-:Y:S01]  /*a090*/  IMAD.MOV.U32 R22, RZ, RZ, 0x1ca00000 ;  /* 0x1ca00000ff167424 */ /* 0x000fe200078e00ff */
[----:B------:R-:W-:Y:S01]  /*a0a0*/  LOP3.LUT R29, R28, 0x3ff00000, RZ, 0xfc, !PT ;  /* 0x3ff000001c1d7812 */ /* 0x000fe200078efcff */
[----:B------:R-:W-:Y:S01]  /*a0b0*/  IMAD.MOV.U32 R28, RZ, RZ, R30 ;  /* 0x000000ffff1c7224 */ /* 0x000fe200078e001e */
[C---:B------:R-:W-:Y:S01]  /*a0c0*/  FSETP.GEU.AND P4, PT, |R45|.reuse, 1.469367938527859385e-39, PT ;  /* 0x001000002d00780b */ /* 0x040fe20003f8e200 */
[----:B------:R-:W-:Y:S01]  /*a0d0*/  IMAD.MOV.U32 R44, RZ, RZ, R24 ;  /* 0x000000ffff2c7224 */ /* 0x000fe200078e0018 */
[----:B------:R-:W-:Y:S01]  /*a0e0*/  LOP3.LUT R20, R45, 0x7ff00000, RZ, 0xc0, !PT ;  /* 0x7ff000002d147812 */ /* 0x000fe200078ec0ff */
[----:B------:R-:W-:Y:S02]  /*a0f0*/  BSSY.RECONVERGENT B1, `(.L_x_124) ;  /* 0x0000053000017945 */ /* 0x000fe40003800200 */
[----:B------:R-:W-:Y:S01]  /*a100*/  @!P1 DMUL R28, R30, 8.98846567431157953865e+307 ;  /* 0x7fe000001e1c9828 */ /* 0x000fe20000000000 */
[----:B------:R-:W-:-:S04]  /*a110*/  ISETP.GE.U32.AND P3, PT, R20, R25, PT ;  /* 0x000000191400720c */ /* 0x000fc80003f66070 */
[----:B------:R-:W-:Y:S01]  /*a120*/  SEL R24, R22, 0x63400000, !P3 ;  /* 0x6340000016187807 */ /* 0x000fe20005800000 */
[----:B------:R-:W0:Y:S02]  /*a130*/  MUFU.RCP64H R51, R29 ;  /* 0x0000001d00337308 */ /* 0x000e240000001800 */
[----:B------:R-:W-:Y:S02]  /*a140*/  @!P4 LOP3.LUT R27, R31, 0x7ff00000, RZ, 0xc0, !PT ;  /* 0x7ff000001f1bc812 */ /* 0x000fe400078ec0ff */
[----:B------:R-:W-:Y:S02]  /*a150*/  @!P1 LOP3.LUT R25, R29, 0x7ff00000, RZ, 0xc0, !PT ;  /* 0x7ff000001d199812 */ /* 0x000fe400078ec0ff */
[----:B------:R-:W-:-:S04]  /*a160*/  @!P4 ISETP.GE.U32.AND P5, PT, R20, R27, PT ;  /* 0x0000001b1400c20c */ /* 0x000fc80003fa6070 */
[----:B------:R-:W-:-:S04]  /*a170*/  @!P4 SEL R26, R22, 0x63400000, !P5 ;  /* 0x63400000161ac807 */ /* 0x000fc80006800000 */
[----:B------:R-:W-:Y:S01]  /*a180*/  @!P4 LOP3.LUT R26, R26, 0x80000000, R45, 0xf8, !PT ;  /* 0x800000001a1ac812 */ /* 0x000fe200078ef82d */
[----:B0-----:R-:W-:-:S03]  /*a190*/  DFMA R46, R50, -R28, 1 ;  /* 0x3ff00000322e742b */ /* 0x001fc6000000081c */
[----:B------:R-:W-:Y:S01]  /*a1a0*/  @!P4 LOP3.LUT R27, R26, 0x100000, RZ, 0xfc, !PT ;  /* 0x001000001a1bc812 */ /* 0x000fe200078efcff */
[----:B------:R-:W-:-:S04]  /*a1b0*/  @!P4 IMAD.MOV.U32 R26, RZ, RZ, RZ ;  /* 0x000000ffff1ac224 */ /* 0x000fc800078e00ff */
[----:B------:R-:W-:-:S08]  /*a1c0*/  DFMA R46, R46, R46, R46 ;  /* 0x0000002e2e2e722b */ /* 0x000fd0000000002e */
[----:B------:R-:W-:Y:S01]  /*a1d0*/  DFMA R50, R50, R46, R50 ;  /* 0x0000002e3232722b */ /* 0x000fe20000000032 */
[----:B------:R-:W-:Y:S01]  /*a1e0*/  LOP3.LUT R47, R24, 0x800fffff, R45, 0xf8, !PT ;  /* 0x800fffff182f7812 */ /* 0x000fe200078ef82d */
[----:B------:R-:W-:Y:S02]  /*a1f0*/  IMAD.MOV.U32 R46, RZ, RZ, R44 ;  /* 0x000000ffff2e7224 */ /* 0x000fe400078e002c */
[----:B------:R-:W-:-:S04]  /*a200*/  IMAD.MOV.U32 R24, RZ, RZ, R20 ;  /* 0x000000ffff187224 */ /* 0x000fc800078e0014 */
[----:B------:R-:W-:Y:S02]  /*a210*/  DFMA R48, R50, -R28, 1 ;  /* 0x3ff000003230742b */ /* 0x000fe4000000081c */
[----:B------:R-:W-:-:S06]  /*a220*/  @!P4 DFMA R46, R46, 2, -R26 ;  /* 0x400000002e2ec82b */ /* 0x000fcc000000081a */
[----:B------:R-:W-:-:S04]  /*a230*/  DFMA R50, R50, R48, R50 ;  /* 0x000000303232722b */ /* 0x000fc80000000032 */
[----:B------:R-:W-:-:S04]  /*a240*/  @!P4 LOP3.LUT R24, R47, 0x7ff00000, RZ, 0xc0, !PT ;  /* 0x7ff000002f18c812 */ /* 0x000fc800078ec0ff */
[----:B------:R-:W-:Y:S01]  /*a250*/  DMUL R48, R50, R46 ;  /* 0x0000002e32307228 */ /* 0x000fe20000000000 */
[----:B------:R-:W-:-:S05]  /*a260*/  VIADD R26, R24, 0xffffffff ;  /* 0xffffffff181a7836 */ /* 0x000fca0000000000 */
[----:B------:R-:W-:Y:S01]  /*a270*/  ISETP.GT.U32.AND P1, PT, R26, 0x7feffffe, PT ;  /* 0x7feffffe1a00780c */ /* 0x000fe20003f24070 */
[----:B------:R-:W-:Y:S01]  /*a280*/  VIADD R26, R25, 0xffffffff ;  /* 0xffffffff191a7836 */ /* 0x000fe20000000000 */
[----:B------:R-:W-:-:S04]  /*a290*/  DFMA R52, R48, -R28, R46 ;  /* 0x8000001c3034722b */ /* 0x000fc8000000002e */
[----:B------:R-:W-:-:S04]  /*a2a0*/  ISETP.GT.U32.OR P1, PT, R26, 0x7feffffe, P1 ;  /* 0x7feffffe1a00780c */ /* 0x000fc80000f24470 */
[----:B------:R-:W-:-:S09]  /*a2b0*/  DFMA R26, R50, R52, R48 ;  /* 0x00000034321a722b */ /* 0x000fd20000000030 */
[----:B------:R-:W-:Y:S05]  /*a2c0*/  @P1 BRA `(.L_x_125) ;  /* 0x0000000000741947 */ /* 0x000fea0003800000 */
[----:B------:R-:W-:Y:S01]  /*a2d0*/  LOP3.LUT R25, R31, 0x7ff00000, RZ, 0xc0, !PT ;  /* 0x7ff000001f197812 */ /* 0x000fe200078ec0ff */
[----:B------:R-:W-:-:S03]  /*a2e0*/  IMAD.MOV.U32 R44, RZ, RZ, RZ ;  /* 0x000000ffff2c7224 */ /* 0x000fc600078e00ff */
[CC--:B------:R-:W-:Y:S02]  /*a2f0*/  VIADDMNMX R24, R20.reuse, -R25.reuse, 0xb9600000, !PT ;  /* 0xb960000014187446 */ /* 0x0c0fe40007800919 */
[----:B------:R-:W-:Y:S02]  /*a300*/  ISETP.GE.U32.AND P1, PT, R20, R25, PT ;  /* 0x000000191400720c */ /* 0x000fe40003f26070 */
[----:B------:R-:W-:Y:S02]  /*a310*/  VIMNMX R24, PT, PT, R24, 0x46a00000, PT ;  /* 0x46a0000018187848 */ /* 0x000fe40003fe0100 */
[----:B------:R-:W-:-:S05]  /*a320*/  SEL R25, R22, 0x63400000, !P1 ;  /* 0x6340000016197807 */ /* 0x000fca0004800000 */
[----:B------:R-:W-:-:S04]  /*a330*/  IMAD.IADD R24, R24, 0x1, -R25 ;  /* 0x0000000118187824 */ /* 0x000fc800078e0a19 */
[----:B------:R-:W-:-:S06]  /*a340*/  VIADD R45, R24, 0x7fe00000 ;  /* 0x7fe00000182d7836 */ /* 0x000fcc0000000000 */
[----:B------:R-:W-:-:S10]  /*a350*/  DMUL R48, R26, R44 ;  /* 0x0000002c1a307228 */ /* 0x000fd40000000000 */
[----:B------:R-:W-:-:S13]  /*a360*/  FSETP.GTU.AND P1, PT, |R49|, 1.469367938527859385e-39, PT ;  /* 0x001000003100780b */ /* 0x000fda0003f2c200 */
[----:B------:R-:W-:Y:S05]  /*a370*/  @P1 BRA `(.L_x_126) ;  /* 0x0000000000a81947 */ /* 0x000fea0003800000 */
[----:B------:R-:W-:Y:S01]  /*a380*/  DFMA R28, R26, -R28, R46 ;  /* 0x8000001c1a1c722b */ /* 0x000fe2000000002e */
[----:B------:R-:W-:-:S09]  /*a390*/  IMAD.MOV.U32 R44, RZ, RZ, RZ ;  /* 0x000000ffff2c7224 */ /* 0x000fd200078e00ff */
[C---:B------:R-:W-:Y:S02]  /*a3a0*/  FSETP.NEU.AND P1, PT, R29.reuse, RZ, PT ;  /* 0x000000ff1d00720b */ /* 0x040fe40003f2d000 */
[----:B------:R-:W-:-:S04]  /*a3b0*/  LOP3.LUT R30, R29, 0x80000000, R31, 0x48, !PT ;  /* 0x800000001d1e7812 */ /* 0x000fc800078e481f */
[----:B------:R-:W-:-:S07]  /*a3c0*/  LOP3.LUT R45, R30, R45, RZ, 0xfc, !PT ;  /* 0x0000002d1e2d7212 */ /* 0x000fce00078efcff */
[----:B------:R-:W-:Y:S05]  /*a3d0*/  @!P1 BRA `(.L_x_126) ;  /* 0x0000000000909947 */ /* 0x000fea0003800000 */
[----:B------:R-:W-:Y:S01]  /*a3e0*/  IMAD.MOV R29, RZ, RZ, -R24 ;  /* 0x000000ffff1d7224 */ /* 0x000fe200078e0a18 */
[----:B------:R-:W-:Y:S01]  /*a3f0*/  IADD3 R24, PT, PT, -R24, -0x43300000, RZ ;  /* 0xbcd0000018187810 */ /* 0x000fe20007ffe1ff */
[----:B------:R-:W-:-:S06]  /*a400*/  IMAD.MOV.U32 R28, RZ, RZ, RZ ;  /* 0x000000ffff1c7224 */ /* 0x000fcc00078e00ff */
[----:B------:R-:W-:Y:S02]  /*a410*/  DFMA R28, R48, -R28, R26 ;  /* 0x8000001c301c722b */ /* 0x000fe4000000001a */
[----:B------:R-:W-:-:S08]  /*a420*/  DMUL.RP R26, R26, R44 ;  /* 0x0000002c1a1a7228 */ /* 0x000fd00000008000 */
[----:B------:R-:W-:Y:S02]  /*a430*/  FSETP.NEU.AND P1, PT, |R29|, R24, PT ;  /* 0x000000181d00720b */ /* 0x000fe40003f2d200 */
[----:B------:R-:W-:Y:S02]  /*a440*/  LOP3.LUT R30, R27, R30, RZ, 0x3c, !PT ;  /* 0x0000001e1b1e7212 */ /* 0x000fe400078e3cff */
[----:B------:R-:W-:Y:S02]  /*a450*/  FSEL R20, R26, R48, !P1 ;  /* 0x000000301a147208 */ /* 0x000fe40004800000 */
[----:B------:R-:W-:-:S03]  /*a460*/  FSEL R25, R30, R49, !P1 ;  /* 0x000000311e197208 */ /* 0x000fc60004800000 */
[----:B------:R-:W-:Y:S02]  /*a470*/  IMAD.MOV.U32 R48, RZ, RZ, R20 ;  /* 0x000000ffff307224 */ /* 0x000fe400078e0014 */
[----:B------:R-:W-:Y:S01]  /*a480*/  IMAD.MOV.U32 R49, RZ, RZ, R25 ;  /* 0x000000ffff317224 */ /* 0x000fe200078e0019 */
[----:B------:R-:W-:Y:S06]  /*a490*/  BRA `(.L_x_126) ;  /* 0x0000000000607947 */ /* 0x000fec0003800000 */
.L_x_125:
[----:B------:R-:W-:-:S14]  /*a4a0*/  DSETP.NAN.AND P1, PT, R44, R44, PT ;  /* 0x0000002c2c00722a */ /* 0x000fdc0003f28000 */
[----:B------:R-:W-:Y:S05]  /*a4b0*/  @P1 BRA `(.L_x_127) ;  /* 0x00000000004c1947 */ /* 0x000fea0003800000 */
[----:B------:R-:W-:-:S14]  /*a4c0*/  DSETP.NAN.AND P1, PT, R30, R30, PT ;  /* 0x0000001e1e00722a */ /* 0x000fdc0003f28000 */
[----:B------:R-:W-:Y:S05]  /*a4d0*/  @P1 BRA `(.L_x_128) ;  /* 0x0000000000341947 */ /* 0x000fea0003800000 */
[----:B------:R-:W-:Y:S01]  /*a4e0*/  ISETP.NE.AND P1, PT, R24, R25, PT ;  /* 0x000000191800720c */ /* 0x000fe20003f25270 */
[----:B------:R-:W-:Y:S02]  /*a4f0*/  IMAD.MOV.U32 R48, RZ, RZ, 0x0 ;  /* 0x00000000ff307424 */ /* 0x000fe400078e00ff */
[----:B------:R-:W-:-:S10]  /*a500*/  IMAD.MOV.U32 R49, RZ, RZ, -0x80000 ;  /* 0xfff80000ff317424 */ /* 0x000fd400078e00ff */
[----:B------:R-:W-:Y:S05]  /*a510*/  @!P1 BRA `(.L_x_126) ;  /* 0x0000000000409947 */ /* 0x000fea0003800000 */
[----:B------:R-:W-:Y:S02]  /*a520*/  ISETP.NE.AND P1, PT, R24, 0x7ff00000, PT ;  /* 0x7ff000001800780c */ /* 0x000fe40003f25270 */
[----:B------:R-:W-:Y:S02]  /*a530*/  LOP3.LUT R31, R45, 0x80000000, R31, 0x48, !PT ;  /* 0x800000002d1f7812 */ /* 0x000fe400078e481f */
[----:B------:R-:W-:-:S13]  /*a540*/  ISETP.EQ.OR P1, PT, R25, RZ, !P1 ;  /* 0x000000ff1900720c */ /* 0x000fda0004f22670 */
[----:B------:R-:W-:Y:S01]  /*a550*/  @P1 LOP3.LUT R20, R31, 0x7ff00000, RZ, 0xfc, !PT ;  /* 0x7ff000001f141812 */ /* 0x000fe200078efcff */
[----:B------:R-:W-:Y:S02]  /*a560*/  @!P1 IMAD.MOV.U32 R48, RZ, RZ, RZ ;  /* 0x000000ffff309224 */ /* 0x000fe400078e00ff */
[----:B------:R-:W-:Y:S02]  /*a570*/  @!P1 IMAD.MOV.U32 R49, RZ, RZ, R31 ;  /* 0x000000ffff319224 */ /* 0x000fe400078e001f */
[----:B------:R-:W-:Y:S02]  /*a580*/  @P1 IMAD.MOV.U32 R48, RZ, RZ, RZ ;  /* 0x000000ffff301224 */ /* 0x000fe400078e00ff */
[----:B------:R-:W-:Y:S01]  /*a590*/  @P1 IMAD.MOV.U32 R49, RZ, RZ, R20 ;  /* 0x000000ffff311224 */ /* 0x000fe200078e0014 */
[----:B------:R-:W-:Y:S06]  /*a5a0*/  BRA `(.L_x_126) ;  /* 0x00000000001c7947 */ /* 0x000fec0003800000 */
.L_x_128:
[----:B------:R-:W-:Y:S01]  /*a5b0*/  LOP3.LUT R25, R31, 0x80000, RZ, 0xfc, !PT ;  /* 0x000800001f197812 */ /* 0x000fe200078efcff */
[----:B------:R-:W-:-:S04]  /*a5c0*/  IMAD.MOV.U32 R48, RZ, RZ, R30 ;  /* 0x000000ffff307224 */ /* 0x000fc800078e001e */
[----:B------:R-:W-:Y:S01]  /*a5d0*/  IMAD.MOV.U32 R49, RZ, RZ, R25 ;  /* 0x000000ffff317224 */ /* 0x000fe200078e0019 */
[----:B------:R-:W-:Y:S06]  /*a5e0*/  BRA `(.L_x_126) ;  /* 0x00000000000c7947 */ /* 0x000fec0003800000 */
.L_x_127:
[----:B------:R-:W-:Y:S01]  /*a5f0*/  LOP3.LUT R25, R45, 0x80000, RZ, 0xfc, !PT ;  /* 0x000800002d197812 */ /* 0x000fe200078efcff */
[----:B------:R-:W-:-:S04]  /*a600*/  IMAD.MOV.U32 R48, RZ, RZ, R44 ;  /* 0x000000ffff307224 */ /* 0x000fc800078e002c */
[----:B------:R-:W-:-:S07]  /*a610*/  IMAD.MOV.U32 R49, RZ, RZ, R25 ;  /* 0x000000ffff317224 */ /* 0x000fce00078e0019 */
.L_x_126:
[----:B------:R-:W-:Y:S05]  /*a620*/  BSYNC.RECONVERGENT B1 ;  /* 0x0000000000017941 */ /* 0x000fea0003800200 */
.L_x_124:
[----:B------:R-:W-:Y:S02]  /*a630*/  IMAD.MOV.U32 R26, RZ, RZ, R0 ;  /* 0x000000ffff1a7224 */ /* 0x000fe400078e0000 */
[----:B------:R-:W-:Y:S02]  /*a640*/  IMAD.MOV.U32 R27, RZ, RZ, 0x0 ;  /* 0x00000000ff1b7424 */ /* 0x000fe400078e00ff */
[----:B------:R-:W-:Y:S02]  /*a650*/  IMAD.MOV.U32 R24, RZ, RZ, R48 ;  /* 0x000000ffff187224 */ /* 0x000fe400078e0030 */
[----:B------:R-:W-:Y:S01]  /*a660*/  IMAD.MOV.U32 R25, RZ, RZ, R49 ;  /* 0x000000ffff197224 */ /* 0x000fe200078e0031 */
[----:B------:R-:W-:Y:S06]  /*a670*/  RET.REL.NODEC R26 `(_Z17ray_tracer_kerneliP6PhotonPyS1_S1_S1_S1_S1_S1_S1_S1_PKdS3_S3_ddddddddddddii) ;  /* 0xffffff581a607950 */ /* 0x000fec0003c3ffff */
        .weak           $__internal_2_$__cuda_sm20_dsqrt_rn_f64_mediumpath_v1
        .type           $__internal_2_$__cuda_sm20_dsqrt_rn_f64_mediumpath_v1,@function
        .size           $__internal_2_$__cuda_sm20_dsqrt_rn_f64_mediumpath_v1,($_Z17ray_tracer_kerneliP6PhotonPyS1_S1_S1_S1_S1_S1_S1_S1_PKdS3_S3_ddddddddddddii$__internal_accurate_pow - $__internal_2_$__cuda_sm20_dsqrt_rn_f64_mediumpath_v1)
$__internal_2_$__cuda_sm20_dsqrt_rn_f64_mediumpath_v1:
[----:B------:R-:W-:Y:S01]  /*a680*/  ISETP.GE.U32.AND P0, PT, R30, -0x3400000, PT ;  /* 0xfcc000001e00780c */ /* 0x000fe20003f06070 */
[----:B------:R-:W-:Y:S01]  /*a690*/  BSSY.RECONVERGENT B3, `(.L_x_129) ;  /* 0x0000024000037945 */ /* 0x000fe20003800200 */
[----:B------:R-:W-:-:S11]  /*a6a0*/  IMAD.MOV.U32 R30, RZ, RZ, R20 ;  /* 0x000000ffff1e7224 */ /* 0x000fd600078e0014 */
[----:B------:R-:W-:Y:S05]  /*a6b0*/  @!P0 BRA `(.L_x_130) ;  /* 0x0000000000208947 */ /* 0x000fea0003800000 */
[----:B------:R-:W-:-:S10]  /*a6c0*/  DFMA.RM R28, R26, R30, R28 ;  /* 0x0000001e1a1c722b */ /* 0x000fd4000000401c */
[----:B------:R-:W-:-:S05]  /*a6d0*/  IADD3 R26, P0, PT, R28, 0x1, RZ ;  /* 0x000000011c1a7810 */ /* 0x000fca0007f1e0ff */
[----:B------:R-:W-:-:S06]  /*a6e0*/  IMAD.X R27, RZ, RZ, R29, P0 ;  /* 0x000000ffff1b7224 */ /* 0x000fcc00000e061d */
[----:B------:R-:W-:-:S08]  /*a6f0*/  DFMA.RP R24, -R28, R26, R24 ;  /* 0x0000001a1c18722b */ /* 0x000fd00000008118 */
[----:B------:R-:W-:-:S06]  /*a700*/  DSETP.GT.AND P0, PT, R24, RZ, PT ;  /* 0x000000ff1800722a */ /* 0x000fcc0003f04000 */
[----:B------:R-:W-:Y:S02]  /*a710*/  FSEL R26, R26, R28, P0 ;  /* 0x0000001c1a1a7208 */ /* 0x000fe40000000000 */
[----:B------:R-:W-:Y:S01]  /*a720*/  FSEL R27, R27, R29, P0 ;  /* 0x0000001d1b1b7208 */ /* 0x000fe20000000000 */
[----:B------:R-:W-:Y:S06]  /*a730*/  BRA `(.L_x_131) ;  /* 0x0000000000647947 */ /* 0x000fec0003800000 */
.L_x_130:
[----:B------:R-:W-:-:S14]  /*a740*/  DSETP.NE.AND P0, PT, R24, RZ, PT ;  /* 0x000000ff1800722a */ /* 0x000fdc0003f05000 */
[----:B------:R-:W-:Y:S05]  /*a750*/  @!P0 BRA `(.L_x_132) ;  /* 0x0000000000588947 */ /* 0x000fea0003800000 */
[----:B------:R-:W-:-:S13]  /*a760*/  ISETP.GE.AND P0, PT, R25, RZ, PT ;  /* 0x000000ff1900720c */ /* 0x000fda0003f06270 */
[----:B------:R-:W-:Y:S02]  /*a770*/  @!P0 IMAD.MOV.U32 R26, RZ, RZ, 0x0 ;  /* 0x00000000ff1a8424 */ /* 0x000fe400078e00ff */
[----:B------:R-:W-:Y:S01]  /*a780*/  @!P0 IMAD.MOV.U32 R27, RZ, RZ, -0x80000 ;  /* 0xfff80000ff1b8424 */ /* 0x000fe200078e00ff */
[----:B------:R-:W-:Y:S06]  /*a790*/  @!P0 BRA `(.L_x_131) ;  /* 0x00000000004c8947 */ /* 0x000fec0003800000 */
[----:B------:R-:W-:-:S13]  /*a7a0*/  ISETP.GT.AND P0, PT, R25, 0x7fefffff, PT ;  /* 0x7fefffff1900780c */ /* 0x000fda0003f04270 */
[----:B------:R-:W-:Y:S05]  /*a7b0*/  @P0 BRA `(.L_x_132) ;  /* 0x0000000000400947 */ /* 0x000fea0003800000 */
[----:B------:R-:W-:Y:S01]  /*a7c0*/  DMUL R30, R24, 8.11296384146066816958e+31 ;  /* 0x46900000181e7828 */ /* 0x000fe20000000000 */
[----:B------:R-:W-:Y:S02]  /*a7d0*/  IMAD.MOV.U32 R28, RZ, RZ, RZ ;  /* 0x000000ffff1c7224 */ /* 0x000fe400078e00ff */
[----:B------:R-:W-:Y:S02]  /*a7e0*/  IMAD.MOV.U32 R24, RZ, RZ, 0x0 ;  /* 0x00000000ff187424 */ /* 0x000fe400078e00ff */
[----:B------:R-:W-:Y:S01]  /*a7f0*/  IMAD.MOV.U32 R25, RZ, RZ, 0x3fd80000 ;  /* 0x3fd80000ff197424 */ /* 0x000fe200078e00ff */
[----:B------:R-:W0:Y:S02]  /*a800*/  MUFU.RSQ64H R29, R31 ;  /* 0x0000001f001d7308 */ /* 0x000e240000001c00 */
[----:B0-----:R-:W-:-:S08]  /*a810*/  DMUL R26, R28, R28 ;  /* 0x0000001c1c1a7228 */ /* 0x001fd00000000000 */
[----:B------:R-:W-:-:S08]  /*a820*/  DFMA R26, R30, -R26, 1 ;  /* 0x3ff000001e1a742b */ /* 0x000fd0000000081a */
[----:B------:R-:W-:Y:S02]  /*a830*/  DFMA R24, R26, R24, 0.5 ;  /* 0x3fe000001a18742b */ /* 0x000fe40000000018 */
[----:B------:R-:W-:-:S08]  /*a840*/  DMUL R26, R28, R26 ;  /* 0x0000001a1c1a7228 */ /* 0x000fd00000000000 */
[----:B------:R-:W-:-:S08]  /*a850*/  DFMA R26, R24, R26, R28 ;  /* 0x0000001a181a722b */ /* 0x000fd0000000001c */
[----:B------:R-:W-:Y:S02]  /*a860*/  DMUL R24, R30, R26 ;  /* 0x0000001a1e187228 */ /* 0x000fe40000000000 */
[----:B------:R-:W-:-:S06]  /*a870*/  VIADD R27, R27, 0xfff00000 ;  /* 0xfff000001b1b7836 */ /* 0x000fcc0000000000 */
[----:B------:R-:W-:-:S08]  /*a880*/  DFMA R28, R24, -R24, R30 ;  /* 0x80000018181c722b */ /* 0x000fd0000000001e */
[----:B------:R-:W-:-:S10]  /*a890*/  DFMA R26, R26, R28, R24 ;  /* 0x0000001c1a1a722b */ /* 0x000fd40000000018 */
[----:B------:R-:W-:Y:S01]  /*a8a0*/  VIADD R27, R27, 0xfcb00000 ;  /* 0xfcb000001b1b7836 */ /* 0x000fe20000000000 */
[----:B------:R-:W-:Y:S06]  /*a8b0*/  BRA `(.L_x_131) ;  /* 0x0000000000047947 */ /* 0x000fec0003800000 */
.L_x_132:
[----:B------:R-:W-:-:S11]  /*a8c0*/  DADD R26, R24, R24 ;  /* 0x00000000181a7229 */ /* 0x000fd60000000018 */
.L_x_131:
[----:B------:R-:W-:Y:S05]  /*a8d0*/  BSYNC.RECONVERGENT B3 ;  /* 0x0000000000037941 */ /* 0x000fea0003800200 */
.L_x_129:
[----:B------:R-:W-:Y:S02]  /*a8e0*/  IMAD.MOV.U32 R24, RZ, RZ, R22 ;  /* 0x000000ffff187224 */ /* 0x000fe400078e0016 */
[----:B------:R-:W-:Y:S02]  /*a8f0*/  IMAD.MOV.U32 R25, RZ, RZ, 0x0 ;  /* 0x00000000ff197424 */ /* 0x000fe400078e00ff */
[----:B------:R-:W-:Y:S02]  /*a900*/  IMAD.MOV.U32 R20, RZ, RZ, R26 ;  /* 0x000000ffff147224 */ /* 0x000fe400078e001a */
[----:B------:R-:W-:Y:S05]  /*a910*/  RET.REL.NODEC R24 `(_Z17ray_tracer_kerneliP6PhotonPyS1_S1_S1_S1_S1_S1_S1_S1_PKdS3_S3_ddddddddddddii) ;  /* 0xffffff5418b87950 */ /* 0x000fea0003c3ffff */
        .type           $_Z17ray_tracer_kerneliP6PhotonPyS1_S1_S1_S1_S1_S1_S1_S1_PKdS3_S3_ddddddddddddii$__internal_accurate_pow,@function
        .size           $_Z17ray_tracer_kerneliP6PhotonPyS1_S1_S1_S1_S1_S1_S1_S1_PKdS3_S3_ddddddddddddii$__internal_accurate_pow,($_Z17ray_tracer_kerneliP6PhotonPyS1_S1_S1_S1_S1_S1_S1_S1_PKdS3_S3_ddddddddddddii$__internal_trig_reduction_slowpathd - $_Z17ray_tracer_kerneliP6PhotonPyS1_S1_S1_S1_S1_S1_S1_S1_PKdS3_S3_ddddddddddddii$__internal_accurate_pow)
$_Z17ray_tracer_kerneliP6PhotonPyS1_S1_S1_S1_S1_S1_S1_S1_PKdS3_S3_ddddddddddddii$__internal_accurate_pow:
[----:B------:R-:W-:Y:S01]  /*a920*/  ISETP.GT.U32.AND P0, PT, R5, 0xfffff, PT ;  /* 0x000fffff0500780c */ /* 0x000fe20003f04070 */
[----:B------:R-:W-:Y:S01]  /*a930*/  IMAD.MOV.U32 R8, RZ, RZ, R5 ;  /* 0x000000ffff087224 */ /* 0x000fe200078e0005 */
[----:B------:R-:W-:Y:S01]  /*a940*/  UMOV UR10, 0x7d2cafe2 ;  /* 0x7d2cafe2000a7882 */ /* 0x000fe20000000000 */
[----:B------:R-:W-:Y:S01]  /*a950*/  IMAD.MOV.U32 R24, RZ, RZ, RZ ;  /* 0x000000ffff187224 */ /* 0x000fe200078e00ff */
[----:B------:R-:W-:Y:S01]  /*a960*/  UMOV UR11, 0x3eb0f5ff ;  /* 0x3eb0f5ff000b7882 */ /* 0x000fe20000000000 */
[----:B------:R-:W-:Y:S01]  /*a970*/  IMAD.MOV.U32 R30, RZ, RZ, 0x41ad3b5a ;  /* 0x41ad3b5aff1e7424 */ /* 0x000fe200078e00ff */
[----:B------:R-:W-:Y:S01]  /*a980*/  UMOV UR12, 0x3b39803f ;  /* 0x3b39803f000c7882 */ /* 0x000fe20000000000 */
[----:B------:R-:W-:Y:S01]  /*a990*/  IMAD.MOV.U32 R31, RZ, RZ, 0x3ed0f5d2 ;  /* 0x3ed0f5d2ff1f7424 */ /* 0x000fe200078e00ff */
[----:B------:R-:W-:-:S05]  /*a9a0*/  UMOV UR13, 0x3c7abc9e ;  /* 0x3c7abc9e000d7882 */ /* 0x000fca0000000000 */
[----:B------:R-:W-:-:S10]  /*a9b0*/  @!P0 DMUL R38, R4, 1.80143985094819840000e+16 ;  /* 0x4350000004268828 */ /* 0x000fd40000000000 */
[----:B------:R-:W-:Y:S02]  /*a9c0*/  @!P0 IMAD.MOV.U32 R8, RZ, RZ, R39 ;  /* 0x000000ffff088224 */ /* 0x000fe400078e0027 */
[----:B------:R-:W-:-:S03]  /*a9d0*/  @!P0 IMAD.MOV.U32 R4, RZ, RZ, R38 ;  /* 0x000000ffff048224 */ /* 0x000fc600078e0026 */
[----:B------:R-:W-:Y:S01]  /*a9e0*/  LOP3.LUT R8, R8, 0x800fffff, RZ, 0xc0, !PT ;  /* 0x800fffff08087812 */ /* 0x000fe200078ec0ff */
[----:B------:R-:W-:Y:S01]  /*a9f0*/  IMAD.MOV.U32 R12, RZ, RZ, R4 ;  /* 0x000000ffff0c7224 */ /* 0x000fe200078e0004 */
[----:B------:R-:W-:Y:S02]  /*aa00*/  SHF.R.U32.HI R4, RZ, 0x14, R5 ;  /* 0x00000014ff047819 */ /* 0x000fe40000011605 */
[----:B------:R-:W-:Y:S02]  /*aa10*/  LOP3.LUT R13, R8, 0x3ff00000, RZ, 0xfc, !PT ;  /* 0x3ff00000080d7812 */ /* 0x000fe400078efcff */
[----:B------:R-:W-:Y:S02]  /*aa20*/  @!P0 LEA.HI R4, R39, 0xffffffca, RZ, 0xc ;  /* 0xffffffca27048811 */ /* 0x000fe400078f60ff */
[----:B------:R-:W-:-:S03]  /*aa30*/  ISETP.GE.U32.AND P1, PT, R13, 0x3ff6a09f, PT ;  /* 0x3ff6a09f0d00780c */ /* 0x000fc60003f26070 */
[----:B------:R-:W-:-:S10]  /*aa40*/  VIADD R5, R4, 0xfffffc01 ;  /* 0xfffffc0104057836 */ /* 0x000fd40000000000 */
[----:B------:R-:W-:Y:S02]  /*aa50*/  @P1 VIADD R9, R13, 0xfff00000 ;  /* 0xfff000000d091836 */ /* 0x000fe40000000000 */
[----:B------:R-:W-:Y:S02]  /*aa60*/  @P1 VIADD R5, R4, 0xfffffc02 ;  /* 0xfffffc0204051836 */ /* 0x000fe40000000000 */
[----:B------:R-:W-:-:S03]  /*aa70*/  @P1 IMAD.MOV.U32 R13, RZ, RZ, R9 ;  /* 0x000000ffff0d1224 */ /* 0x000fc600078e0009 */
[----:B------:R-:W-:Y:S01]  /*aa80*/  LOP3.LUT R4, R5, 0x80000000, RZ, 0x3c, !PT ;  /* 0x8000000005047812 */ /* 0x000fe200078e3cff */
[----:B------:R-:W-:Y:S02]  /*aa90*/  IMAD.MOV.U32 R5, RZ, RZ, 0x43300000 ;  /* 0x43300000ff057424 */ /* 0x000fe400078e00ff */
        /* <DEDUP_REMOVED lines=8> */
[----:B------:R-:W-:-:S08]  /*ab20*/  DMUL R26, R8, R8 ;  /* 0x00000008081a7228 */ /* 0x000fd00000000000 */
[----:B------:R-:W-:Y:S01]  /*ab30*/  DFMA R28, R26, UR10, R30 ;  /* 0x0000000a1a1c7c2b */ /* 0x000fe2000800001e */
[----:B------:R-:W-:Y:S01]  /*ab40*/  UMOV UR10, 0x75488a3f ;  /* 0x75488a3f000a7882 */ /* 0x000fe20000000000 */
[----:B------:R-:W-:Y:S01]  /*ab50*/  UMOV UR11, 0x3ef3b20a ;  /* 0x3ef3b20a000b7882 */ /* 0x000fe20000000000 */
[----:B------:R-:W-:-:S05]  /*ab60*/  DADD R30, R12, -R8 ;  /* 0x000000000c1e7229 */ /* 0x000fca0000000808 */
[----:B------:R-:W-:Y:S01]  /*ab70*/  DFMA R28, R26, R28, UR10 ;  /* 0x0000000a1a1c7e2b */ /* 0x000fe2000800001c */
[----:B------:R-:W-:Y:S01]  /*ab80*/  UMOV UR10, 0xe4faecd5 ;  /* 0xe4faecd5000a7882 */ /* 0x000fe20000000000 */
[----:B------:R-:W-:Y:S01]  /*ab90*/  UMOV UR11, 0x3f1745cd ;  /* 0x3f1745cd000b7882 */ /* 0x000fe20000000000 */
[----:B------:R-:W-:Y:S02]  /*aba0*/  DADD R40, R30, R30 ;  /* 0x000000001e287229 */ /* 0x000fe4000000001e */
[----:B------:R-:W-:-:S03]  /*abb0*/  DMUL R30, R8, R8 ;  /* 0x00000008081e7228 */ /* 0x000fc60000000000 */
[----:B------:R-:W-:Y:S01]  /*abc0*/  DFMA R28, R26, R28, UR10 ;  /* 0x0000000a1a1c7e2b */ /* 0x000fe2000800001c */
[----:B------:R-:W-:Y:S01]  /*abd0*/  UMOV UR10, 0x258a578b ;  /* 0x258a578b000a7882 */ /* 0x000fe20000000000 */
[----:B------:R-:W-:Y:S01]  /*abe0*/  UMOV UR11, 0x3f3c71c7 ;  /* 0x3f3c71c7000b7882 */ /* 0x000fe20000000000 */
[----:B------:R-:W-:Y:S02]  /*abf0*/  DFMA R40, R12, -R8, R40 ;  /* 0x800000080c28722b */ /* 0x000fe40000000028 */
[----:B------:R-:W-:-:S03]  /*ac00*/  DMUL R12, R8, R30 ;  /* 0x0000001e080c7228 */ /* 0x000fc60000000000 */
[----:B------:R-:W-:Y:S01]  /*ac10*/  DFMA R28, R26, R28, UR10 ;  /* 0x0000000a1a1c7e2b */ /* 0x000fe2000800001c */
[----:B------:R-:W-:Y:S01]  /*ac20*/  UMOV UR10, 0x9242b910 ;  /* 0x9242b910000a7882 */ /* 0x000fe20000000000 */
[----:B------:R-:W-:Y:S01]  /*ac30*/  UMOV UR11, 0x3f624924 ;  /* 0x3f624924000b7882 */ /* 0x000fe20000000000 */
[----:B------:R-:W-:Y:S02]  /*ac40*/  DMUL R24, R24, R40 ;  /* 0x0000002818187228 */ /* 0x000fe40000000000 */
[C---:B------:R-:W-:Y:S02]  /*ac50*/  DFMA R44, R8.reuse, R30, -R12 ;  /* 0x0000001e082c722b */ /* 0x040fe4000000080c */
[----:B------:R-:W-:Y:S02]  /*ac60*/  DFMA R40, R8, R8, -R30 ;  /* 0x000000080828722b */ /* 0x000fe4000000081e */
[----:B------:R-:W-:Y:S01]  /*ac70*/  DFMA R28, R26, R28, UR10 ;  /* 0x0000000a1a1c7e2b */ /* 0x000fe2000800001c */
[----:B------:R-:W-:Y:S01]  /*ac80*/  UMOV UR10, 0x99999dfb ;  /* 0x99999dfb000a7882 */ /* 0x000fe20000000000 */
[----:B------:R-:W-:-:S02]  /*ac90*/  UMOV UR11, 0x3f899999 ;  /* 0x3f899999000b7882 */ /* 0x000fc40000000000 */
[----:B------:R-:W-:-:S04]  /*aca0*/  DFMA R44, R24, R30, R44 ;  /* 0x0000001e182c722b */ /* 0x000fc8000000002c */
[----:B------:R-:W-:Y:S01]  /*acb0*/  DFMA R36, R26, R28, UR10 ;  /* 0x0000000a1a247e2b */ /* 0x000fe2000800001c */
[----:B------:R-:W-:Y:S01]  /*acc0*/  UMOV UR10, 0x55555555 ;  /* 0x55555555000a7882 */ /* 0x000fe20000000000 */
[----:B------:R-:W-:-:S06]  /*acd0*/  UMOV UR11, 0x3fb55555 ;  /* 0x3fb55555000b7882 */ /* 0x000fcc0000000000 */
[----:B------:R-:W-:-:S08]  /*ace0*/  DFMA R28, R26, R36, UR10 ;  /* 0x0000000a1a1c7e2b */ /* 0x000fd00008000024 */
[----:B------:R-:W-:Y:S01]  /*acf0*/  DADD R42, -R28, UR10 ;  /* 0x0000000a1c2a7e29 */ /* 0x000fe20008000100 */
[----:B------:R-:W-:Y:S01]  /*ad00*/  UMOV UR10, 0xb9e7b0 ;  /* 0x00b9e7b0000a7882 */ /* 0x000fe20000000000 */
[----:B------:R-:W-:-:S06]  /*ad10*/  UMOV UR11, 0x3c46a4cb ;  /* 0x3c46a4cb000b7882 */ /* 0x000fcc0000000000 */
[----:B------:R-:W-:Y:S01]  /*ad20*/  DFMA R36, R26, R36, R42 ;  /* 0x000000241a24722b */ /* 0x000fe2000000002a */
[----:B------:R-:W-:Y:S02]  /*ad30*/  VIADD R43, R25, 0x100000 ;  /* 0x00100000192b7836 */ /* 0x000fe40000000000 */
[----:B------:R-:W-:-:S05]  /*ad40*/  IMAD.MOV.U32 R42, RZ, RZ, R24 ;  /* 0x000000ffff2a7224 */ /* 0x000fca00078e0018 */
[----:B------:R-:W-:Y:S01]  /*ad50*/  DADD R36, R36, -UR10 ;  /* 0x8000000a24247e29 */ /* 0x000fe20008000000 */
[----:B------:R-:W-:Y:S01]  /*ad60*/  UMOV UR10, 0x80000000 ;  /* 0x80000000000a7882 */ /* 0x000fe20000000000 */
[----:B------:R-:W-:Y:S01]  /*ad70*/  DFMA R40, R8, R42, R40 ;  /* 0x0000002a0828722b */ /* 0x000fe20000000028 */
[----:B------:R-:W-:-:S05]  /*ad80*/  UMOV UR11, 0x43300000 ;  /* 0x43300000000b7882 */ /* 0x000fca0000000000 */
[----:B------:R-:W-:Y:S02]  /*ad90*/  DADD R26, R28, R36 ;  /* 0x000000001c1a7229 */ /* 0x000fe40000000024 */
[----:B------:R-:W-:-:S06]  /*ada0*/  DFMA R40, R8, R40, R44 ;  /* 0x000000280828722b */ /* 0x000fcc000000002c */
[----:B------:R-:W-:Y:S02]  /*adb0*/  DMUL R30, R26, R12 ;  /* 0x0000000c1a1e7228 */ /* 0x000fe40000000000 */
[----:B------:R-:W-:-:S06]  /*adc0*/  DADD R28, R28, -R26 ;  /* 0x000000001c1c7229 */ /* 0x000fcc000000081a */
[----:B------:R-:W-:Y:S02]  /*add0*/  DFMA R42, R26, R12, -R30 ;  /* 0x0000000c1a2a722b */ /* 0x000fe4000000081e */
[----:B------:R-:W-:-:S06]  /*ade0*/  DADD R28, R36, R28 ;  /* 0x00000000241c7229 */ /* 0x000fcc000000001c */
[----:B------:R-:W-:-:S08]  /*adf0*/  DFMA R40, R26, R40, R42 ;  /* 0x000000281a28722b */ /* 0x000fd0000000002a */
[----:B------:R-:W-:-:S08]  /*ae00*/  DFMA R28, R28, R12, R40 ;  /* 0x0000000c1c1c722b */ /* 0x000fd00000000028 */
[----:B------:R-:W-:-:S08]  /*ae10*/  DADD R26, R30, R28 ;  /* 0x000000001e1a7229 */ /* 0x000fd0000000001c */
[--C-:B------:R-:W-:Y:S02]  /*ae20*/  DADD R12, R8, R26.reuse ;  /* 0x00000000080c7229 */ /* 0x100fe4000000001a */
[----:B------:R-:W-:-:S06]  /*ae30*/  DADD R30, R30, -R26 ;  /* 0x000000001e1e7229 */ /* 0x000fcc000000081a */
[----:B------:R-:W-:Y:S02]  /*ae40*/  DADD R8, R8, -R12 ;  /* 0x0000000008087229 */ /* 0x000fe4000000080c */
[----:B------:R-:W-:-:S06]  /*ae50*/  DADD R30, R28, R30 ;  /* 0x000000001c1e7229 */ /* 0x000fcc000000001e */
[----:B------:R-:W-:-:S08]  /*ae60*/  DADD R8, R26, R8 ;  /* 0x000000001a087229 */ /* 0x000fd00000000008 */
[----:B------:R-:W-:-:S08]  /*ae70*/  DADD R8, R30, R8 ;  /* 0x000000001e087229 */ /* 0x000fd00000000008 */
[----:B------:R-:W-:Y:S02]  /*ae80*/  DADD R8, R24, R8 ;  /* 0x0000000018087229 */ /* 0x000fe40000000008 */
[----:B------:R-:W-:Y:S01]  /*ae90*/  DADD R24, R4, -UR10 ;  /* 0x8000000a04187e29 */ /* 0x000fe20008000000 */
[----:B------:R-:W-:Y:S01]  /*aea0*/  UMOV UR10, 0xfefa39ef ;  /* 0xfefa39ef000a7882 */ /* 0x000fe20000000000 */
[----:B------:R-:W-:-:S04]  /*aeb0*/  UMOV UR11, 0x3fe62e42 ;  /* 0x3fe62e42000b7882 */ /* 0x000fc80000000000 */
[----:B------:R-:W-:-:S08]  /*aec0*/  DADD R4, R12, R8 ;  /* 0x000000000c047229 */ /* 0x000fd00000000008 */
[--C-:B------:R-:W-:Y:S02]  /*aed0*/  DFMA R26, R24, UR10, R4.reuse ;  /* 0x0000000a181a7c2b */ /* 0x100fe40008000004 */
[----:B------:R-:W-:-:S06]  /*aee0*/  DADD R12, R12, -R4 ;  /* 0x000000000c0c7229 */ /* 0x000fcc0000000804 */
[----:B------:R-:W-:Y:S02]  /*aef0*/  DFMA R28, R24, -UR10, R26 ;  /* 0x8000000a181c7c2b */ /* 0x000fe4000800001a */
[----:B------:R-:W-:-:S06]  /*af00*/  DADD R12, R8, R12 ;  /* 0x00000000080c7229 */ /* 0x000fcc000000000c */
[----:B------:R-:W-:-:S08]  /*af10*/  DADD R28, -R4, R28 ;  /* 0x00000000041c7229 */ /* 0x000fd0000000011c */
[----:B------:R-:W-:-:S08]  /*af20*/  DADD R12, R12, -R28 ;  /* 0x000000000c0c7229 */ /* 0x000fd0000000081c */
[----:B------:R-:W-:Y:S01]  /*af30*/  DFMA R12, R24, UR12, R12 ;  /* 0x0000000c180c7c2b */ /* 0x000fe2000800000c */
[----:B------:R-:W-:Y:S01]  /*af40*/  UMOV UR12, 0x55555555 ;  /* 0x55555555000c7882 */ /* 0x000fe20000000000 */
[----:B------:R-:W-:-:S06]  /*af50*/  UMOV UR13, 0x3fd55555 ;  /* 0x3fd55555000d7882 */ /* 0x000fcc0000000000 */
[----:B------:R-:W-:-:S08]  /*af60*/  DADD R8, R26, R12 ;  /* 0x000000001a087229 */ /* 0x000fd0000000000c */
[----:B------:R-:W-:Y:S02]  /*af70*/  DADD R26, R26, -R8 ;  /* 0x000000001a1a7229 */ /* 0x000fe40000000808 */
[----:B------:R-:W-:-:S06]  /*af80*/  DMUL R4, R8, UR12 ;  /* 0x0000000c08047c28 */ /* 0x000fcc0008000000 */
[----:B------:R-:W-:Y:S02]  /*af90*/  DADD R24, R12, R26 ;  /* 0x000000000c187229 */ /* 0x000fe4000000001a */
[----:B------:R-:W-:Y:S01]  /*afa0*/  DFMA R8, R8, UR12, -R4 ;  /* 0x0000000c08087c2b */ /* 0x000fe20008000804 */
[----:B------:R-:W-:Y:S02]  /*afb0*/  IMAD.MOV.U32 R12, RZ, RZ, 0x652b82fe ;  /* 0x652b82feff0c7424 */ /* 0x000fe400078e00ff */
[----:B------:R-:W-:-:S05]  /*afc0*/  IMAD.MOV.U32 R13, RZ, RZ, 0x3ff71547 ;  /* 0x3ff71547ff0d7424 */ /* 0x000fca00078e00ff */
[----:B------:R-:W-:-:S08]  /*afd0*/  DFMA R24, R24, UR12, R8 ;  /* 0x0000000c18187c2b */ /* 0x000fd00008000008 */
[----:B------:R-:W-:-:S08]  /*afe0*/  DADD R8, R4, R24 ;  /* 0x0000000004087229 */ /* 0x000fd00000000018 */
[----:B------:R-:W-:Y:S02]  /*aff0*/  DFMA R12, R8, R12, 6.75539944105574400000e+15 ;  /* 0x43380000080c742b */ /* 0x000fe4000000000c */
[----:B------:R-:W-:Y:S01]  /*b000*/  FSETP.GEU.AND P0, PT, |R9|, 4.1917929649353027344, PT ;  /* 0x4086232b0900780b */ /* 0x000fe20003f0e200 */
[----:B------:R-:W-:-:S05]  /*b010*/  DADD R4, R4, -R8 ;  /* 0x0000000004047229 */ /* 0x000fca0000000808 */
[----:B------:R-:W-:-:S03]  /*b020*/  DADD R26, R12, -6.75539944105574400000e+15 ;  /* 0xc33800000c1a7429 */ /* 0x000fc60000000000 */
[----:B------:R-:W-:-:S05]  /*b030*/  DADD R24, R24, R4 ;  /* 0x0000000018187229 */ /* 0x000fca0000000004 */
[----:B------:R-:W-:Y:S01]  /*b040*/  DFMA R28, R26, -UR10, R8 ;  /* 0x8000000a1a1c7c2b */ /* 0x000fe20008000008 */
[----:B------:R-:W-:Y:S01]  /*b050*/  UMOV UR10, 0x3b39803f ;  /* 0x3b39803f000a7882 */ /* 0x000fe20000000000 */
[----:B------:R-:W-:-:S06]  /*b060*/  UMOV UR11, 0x3c7abc9e ;  /* 0x3c7abc9e000b7882 */ /* 0x000fcc0000000000 */
[----:B------:R-:W-:Y:S01]  /*b070*/  DFMA R26, R26, -UR10, R28 ;  /* 0x8000000a1a1a7c2b */ /* 0x000fe2000800001c */
[----:B------:R-:W-:Y:S01]  /*b080*/  UMOV UR10, 0x69ce2bdf ;  /* 0x69ce2bdf000a7882 */ /* 0x000fe20000000000 */
[----:B------:R-:W-:Y:S01]  /*b090*/  IMAD.MOV.U32 R28, RZ, RZ, -0x35dec16 ;  /* 0xfca213eaff1c7424 */ /* 0x000fe200078e00ff */
[----:B------:R-:W-:Y:S01]  /*b0a0*/  UMOV UR11, 0x3e5ade15 ;  /* 0x3e5ade15000b7882 */ /* 0x000fe20000000000 */
[----:B------:R-:W-:-:S06]  /*b0b0*/  IMAD.MOV.U32 R29, RZ, RZ, 0x3e928af3 ;  /* 0x3e928af3ff1d7424 */ /* 0x000fcc00078e00ff */
[----:B------:R-:W-:Y:S01]  /*b0c0*/  DFMA R28, R26, UR10, R28 ;  /* 0x0000000a1a1c7c2b */ /* 0x000fe2000800001c */
[----:B------:R-:W-:Y:S01]  /*b0d0*/  UMOV UR10, 0x62401315 ;  /* 0x62401315000a7882 */ /* 0x000fe20000000000 */
[----:B------:R-:W-:-:S06]  /*b0e0*/  UMOV UR11, 0x3ec71dee ;  /* 0x3ec71dee000b7882 */ /* 0x000fcc0000000000 */
[----:B------:R-:W-:Y:S01]  /*b0f0*/  DFMA R28, R26, R28, UR10 ;  /* 0x0000000a1a1c7e2b */ /* 0x000fe2000800001c */
        /* <DEDUP_REMOVED lines=20> */
[----:B------:R-:W-:-:S08]  /*b240*/  DFMA R28, R26, R28, UR10 ;  /* 0x0000000a1a1c7e2b */ /* 0x000fd0000800001c */
[----:B------:R-:W-:-:S08]  /*b250*/  DFMA R28, R26, R28, 1 ;  /* 0x3ff000001a1c742b */ /* 0x000fd0000000001c */
[----:B------:R-:W-:-:S10]  /*b260*/  DFMA R28, R26, R28, 1 ;  /* 0x3ff000001a1c742b */ /* 0x000fd4000000001c */
[----:B------:R-:W-:Y:S02]  /*b270*/  IMAD R5, R12, 0x100000, R29 ;  /* 0x001000000c057824 */ /* 0x000fe400078e021d */
[----:B------:R-:W-:Y:S01]  /*b280*/  IMAD.MOV.U32 R4, RZ, RZ, R28 ;  /* 0x000000ffff047224 */ /* 0x000fe200078e001c */
[----:B------:R-:W-:Y:S06]  /*b290*/  @!P0 BRA `(.L_x_133) ;  /* 0x0000000000348947 */ /* 0x000fec0003800000 */
[----:B------:R-:W-:Y:S01]  /*b2a0*/  FSETP.GEU.AND P1, PT, |R9|, 4.2275390625, PT ;  /* 0x408748000900780b */ /* 0x000fe20003f2e200 */
[C---:B------:R-:W-:Y:S02]  /*b2b0*/  DADD R26, R8.reuse, +INF ;  /* 0x7ff00000081a7429 */ /* 0x040fe40000000000 */
[----:B------:R-:W-:-:S08]  /*b2c0*/  DSETP.GEU.AND P0, PT, R8, RZ, PT ;  /* 0x000000ff0800722a */ /* 0x000fd00003f0e000 */
[----:B------:R-:W-:Y:S02]  /*b2d0*/  FSEL R5, R27, RZ, P0 ;  /* 0x000000ff1b057208 */ /* 0x000fe40000000000 */
[----:B------:R-:W-:Y:S01]  /*b2e0*/  @!P1 LEA.HI R4, R12, R12, RZ, 0x1 ;  /* 0x0000000c0c049211 */ /* 0x000fe200078f08ff */
[----:B------:R-:W-:-:S03]  /*b2f0*/  @!P1 IMAD.MOV.U32 R8, RZ, RZ, R28 ;  /* 0x000000ffff089224 */ /* 0x000fc600078e001c */
[----:B------:R-:W-:Y:S02]  /*b300*/  @!P1 SHF.R.S32.HI R9, RZ, 0x1, R4 ;  /* 0x00000001ff099819 */ /* 0x000fe40000011404 */
[----:B------:R-:W-:-:S03]  /*b310*/  FSEL R4, R26, RZ, P0 ;  /* 0x000000ff1a047208 */ /* 0x000fc60000000000 */
[----:B------:R-:W-:Y:S02]  /*b320*/  @!P1 IMAD.IADD R12, R12, 0x1, -R9 ;  /* 0x000000010c0c9824 */ /* 0x000fe400078e0a09 */
[----:B------:R-:W-:-:S03]  /*b330*/  @!P1 IMAD R9, R9, 0x100000, R29 ;  /* 0x0010000009099824 */ /* 0x000fc600078e021d */
[----:B------:R-:W-:Y:S01]  /*b340*/  @!P1 LEA R13, R12, 0x3ff00000, 0x14 ;  /* 0x3ff000000c0d9811 */ /* 0x000fe200078ea0ff */
[----:B------:R-:W-:-:S06]  /*b350*/  @!P1 IMAD.MOV.U32 R12, RZ, RZ, RZ ;  /* 0x000000ffff0c9224 */ /* 0x000fcc00078e00ff */
[----:B------:R-:W-:-:S11]  /*b360*/  @!P1 DMUL R4, R8, R12 ;  /* 0x0000000c08049228 */ /* 0x000fd60000000000 */
.L_x_133:
[----:B------:R-:W-:Y:S02]  /*b370*/  DFMA R8, R24, R4, R4 ;  /* 0x000000041808722b */ /* 0x000fe40000000004 */
[----:B------:R-:W-:-:S08]  /*b380*/  DSETP.NEU.AND P0, PT, |R4|, +INF , PT ;  /* 0x7ff000000400742a */ /* 0x000fd00003f0d200 */
[----:B------:R-:W-:Y:S01]  /*b390*/  FSEL R8, R4, R8, !P0 ;  /* 0x0000000804087208 */ /* 0x000fe20004000000 */
[----:B------:R-:W-:Y:S01]  /*b3a0*/  IMAD.MOV.U32 R4, RZ, RZ, R0 ;  /* 0x000000ffff047224 */ /* 0x000fe200078e0000 */
[----:B------:R-:W-:Y:S01]  /*b3b0*/  FSEL R9, R5, R9, !P0 ;  /* 0x0000000905097208 */ /* 0x000fe20004000000 */
[----:B------:R-:W-:-:S04]  /*b3c0*/  IMAD.MOV.U32 R5, RZ, RZ, 0x0 ;  /* 0x00000000ff057424 */ /* 0x000fc800078e00ff */
[----:B------:R-:W-:Y:S05]  /*b3d0*/  RET.REL.NODEC R4 `(_Z17ray_tracer_kerneliP6PhotonPyS1_S1_S1_S1_S1_S1_S1_S1_PKdS3_S3_ddddddddddddii) ;  /* 0xffffff4c04087950 */ /* 0x000fea0003c3ffff */
        .type           $_Z17ray_tracer_kerneliP6PhotonPyS1_S1_S1_S1_S1_S1_S1_S1_PKdS3_S3_ddddddddddddii$__internal_trig_reduction_slowpathd,@function
        .size           $_Z17ray_tracer_kerneliP6PhotonPyS1_S1_S1_S1_S1_S1_S1_S1_PKdS3_S3_ddddddddddddii$__internal_trig_reduction_slowpathd,(.L_x_167 - $_Z17ray_tracer_kerneliP6PhotonPyS1_S1_S1_S1_S1_S1_S1_S1_PKdS3_S3_ddddddddddddii$__internal_trig_reduction_slowpathd)
$_Z17ray_tracer_kerneliP6PhotonPyS1_S1_S1_S1_S1_S1_S1_S1_PKdS3_S3_ddddddddddddii$__internal_trig_reduction_slowpathd:
[--C-:B------:R-:W-:Y:S01]  /*b3e0*/  SHF.R.U32.HI R20, RZ, 0x14, R21.reuse ;  /* 0x00000014ff147819 */ /* 0x100fe20000011615 */
[----:B------:R-:W-:Y:S02]  /*b3f0*/  IMAD.MOV.U32 R29, RZ, RZ, R21 ;  /* 0x000000ffff1d7224 */ /* 0x000fe400078e0015 */
[----:B------:R-:W-:Y:S01]  /*b400*/  IMAD.MOV.U32 R22, RZ, RZ, RZ ;  /* 0x000000ffff167224 */ /* 0x000fe200078e00ff */
[----:B------:R-:W-:-:S04]  /*b410*/  LOP3.LUT R23, R20, 0x7ff, RZ, 0xc0, !PT ;  /* 0x000007ff14177812 */ /* 0x000fc800078ec0ff */
[----:B------:R-:W-:-:S13]  /*b420*/  ISETP.NE.AND P0, PT, R23, 0x7ff, PT ;  /* 0x000007ff1700780c */ /* 0x000fda0003f05270 */
[----:B------:R-:W-:Y:S05]  /*b430*/  @!P0 BRA `(.L_x_134) ;  /* 0x00000008004c8947 */ /* 0x000fea0003800000 */
[----:B------:R-:W-:Y:S01]  /*b440*/  VIADD R23, R23, 0xfffffc00 ;  /* 0xfffffc0017177836 */ /* 0x000fe20000000000 */
[----:B------:R-:W-:Y:S01]  /*b450*/  BSSY.RECONVERGENT B3, `(.L_x_135) ;  /* 0x0000030000037945 */ /* 0x000fe20003800200 */
[----:B------:R-:W-:Y:S01]  /*b460*/  VIADD R24, R1, 0x30 ;  /* 0x0000003001187836 */ /* 0x000fe20000000000 */
[----:B------:R-:W-:Y:S02]  /*b470*/  CS2R R30, SRZ ;  /* 0x00000000001e7805 */ /* 0x000fe4000001ff00 */
[----:B------:R-:W-:Y:S02]  /*b480*/  SHF.R.U32.HI R22, RZ, 0x6, R23 ;  /* 0x00000006ff167819 */ /* 0x000fe40000011617 */
[----:B------:R-:W-:Y:S02]  /*b490*/  ISETP.GE.U32.AND P0, PT, R23, 0x80, PT ;  /* 0x000000801700780c */ /* 0x000fe40003f06070 */
[C---:B------:R-:W-:Y:S02]  /*b4a0*/  IADD3 R23, PT, PT, -R22.reuse, 0x13, RZ ;  /* 0x0000001316177810 */ /* 0x040fe40007ffe1ff */
[----:B------:R-:W-:-:S02]  /*b4b0*/  IADD3 R48, PT, PT, -R22, 0xf, RZ ;  /* 0x0000000f16307810 */ /* 0x000fc40007ffe1ff */
[----:B------:R-:W-:-:S04]  /*b4c0*/  SEL R23, R23, 0x12, P0 ;  /* 0x0000001217177807 */ /* 0x000fc80000000000 */
[----:B------:R-:W-:-:S13]  /*b4d0*/  ISETP.GE.AND P0, PT, R48, R23, PT ;  /* 0x000000173000720c */ /* 0x000fda0003f06270 */
[----:B------:R-:W-:Y:S05]  /*b4e0*/  @P0 BRA `(.L_x_136) ;  /* 0x0000000000980947 */ /* 0x000fea0003800000 */
[----:B------:R-:W0:Y:S01]  /*b4f0*/  LDC.64 R26, c[0x0][0x358] ;  /* 0x0000d600ff1a7b82 */ /* 0x000e220000000a00 */
[C---:B------:R-:W-:Y:S01]  /*b500*/  SHF.L.U64.HI R25, R28.reuse, 0xb, R29 ;  /* 0x0000000b1c197819 */ /* 0x040fe2000001021d */
[----:B------:R-:W-:Y:S01]  /*b510*/  BSSY.RECONVERGENT B4, `(.L_x_137) ;  /* 0x0000022000047945 */ /* 0x000fe20003800200 */
[----:B------:R-:W-:Y:S01]  /*b520*/  IMAD.SHL.U32 R37, R28, 0x800, RZ ;  /* 0x000008001c257824 */ /* 0x000fe200078e00ff */
[----:B------:R-:W-:Y:S01]  /*b530*/  IADD3 R36, PT, PT, RZ, -R22, -R23 ;  /* 0x80000016ff247210 */ /* 0x000fe20007ffe817 */
[----:B------:R-:W-:Y:S01]  /*b540*/  IMAD.MOV.U32 R49, RZ, RZ, RZ ;  /* 0x000000ffff317224 */ /* 0x000fe200078e00ff */
[----:B------:R-:W-:Y:S02]  /*b550*/  CS2R R30, SRZ ;  /* 0x00000000001e7805 */ /* 0x000fe4000001ff00 */
[----:B------:R-:W-:-:S07]  /*b560*/  LOP3.LUT R25, R25, 0x80000000, RZ, 0xfc, !PT ;  /* 0x8000000019197812 */ /* 0x000fce00078efcff */
.L_x_138:
[----:B------:R-:W1:Y:S01]  /*b570*/  LDC.64 R28, c[0x4][0x40] ;  /* 0x01001000ff1c7b82 */ /* 0x000e620000000a00 */
[----:B0-----:R-:W-:Y:S02]  /*b580*/  R2UR UR10, R26 ;  /* 0x000000001a0a72ca */ /* 0x001fe400000e0000 */
[----:B------:R-:W-:Y:S01]  /*b590*/  R2UR UR11, R27 ;  /* 0x000000001b0b72ca */ /* 0x000fe200000e0000 */
[----:B-1----:R-:W-:-:S12]  /*b5a0*/  IMAD.WIDE R28, R48, 0x8, R28 ;  /* 0x00000008301c7825 */ /* 0x002fd800078e021c */
[----:B------:R-:W2:Y:S01]  /*b5b0*/  LDG.E.64.CONSTANT R28, desc[UR10][R28.64] ;  /* 0x0000000a1c1c7981 */ /* 0x000ea2000c1e9b00 */
[----:B------:R-:W-:Y:S02]  /*b5c0*/  VIADD R36, R36, 0x1 ;  /* 0x0000000124247836 */ /* 0x000fe40000000000 */
[----:B------:R-:W-:Y:S02]  /*b5d0*/  VIADD R48, R48, 0x1 ;  /* 0x0000000130307836 */ /* 0x000fe40000000000 */
[----:B--2---:R-:W-:-:S04]  /*b5e0*/  IMAD.WIDE.U32 R30, P3, R28, R37, R30 ;  /* 0x000000251c1e7225 */ /* 0x004fc8000786001e */
[CC--:B------:R-:W-:Y:S02]  /*b5f0*/  IMAD R51, R28.reuse, R25.reuse, RZ ;  /* 0x000000191c337224 */ /* 0x0c0fe400078e02ff */
[----:B------:R-:W-:-:S03]  /*b600*/  IMAD.HI.U32 R53, R28, R25, RZ ;  /* 0x000000191c357227 */ /* 0x000fc600078e00ff */
[----:B------:R-:W-:Y:S01]  /*b610*/  IADD3 R50, P0, PT, R51, R31, RZ ;  /* 0x0000001f33327210 */ /* 0x000fe20007f1e0ff */
[CC--:B------:R-:W-:Y:S02]  /*b620*/  IMAD R51, R29.reuse, R37.reuse, RZ ;  /* 0x000000251d337224 */ /* 0x0c0fe400078e02ff */
[----:B------:R-:W-:-:S03]  /*b630*/  IMAD.HI.U32 R28, R29, R37, RZ ;  /* 0x000000251d1c7227 */ /* 0x000fc600078e00ff */
[----:B------:R-:W-:Y:S01]  /*b640*/  IADD3 R51, P1, PT, R51, R50, RZ ;  /* 0x0000003233337210 */ /* 0x000fe20007f3e0ff */
[----:B------:R-:W-:Y:S02]  /*b650*/  IMAD.X R53, RZ, RZ, R53, P3 ;  /* 0x000000ffff357224 */ /* 0x000fe400018e0635 */
[----:B------:R-:W-:Y:S02]  /*b660*/  IMAD.MOV.U32 R50, RZ, RZ, R30 ;  /* 0x000000ffff327224 */ /* 0x000fe400078e001e */
[----:B------:R-:W-:Y:S01]  /*b670*/  IMAD.HI.U32 R30, R29, R25, RZ ;  /* 0x000000191d1e7227 */ /* 0x000fe200078e00ff */
[----:B------:R-:W-:-:S03]  /*b680*/  IADD3.X R28, P0, PT, R28, R53, RZ, P0, !PT ;  /* 0x000000351c1c7210 */ /* 0x000fc6000071e4ff */
[----:B------:R-:W-:Y:S02]  /*b690*/  IMAD R29, R29, R25, RZ ;  /* 0x000000191d1d7224 */ /* 0x000fe400078e02ff */
[----:B------:R-:W-:Y:S01]  /*b6a0*/  IMAD.X R30, RZ, RZ, R30, P0 ;  /* 0x000000ffff1e7224 */ /* 0x000fe200000e061e */
[----:B------:R-:W-:Y:S01]  /*b6b0*/  ISETP.NE.AND P0, PT, R36, -0xf, PT ;  /* 0xfffffff12400780c */ /* 0x000fe20003f05270 */
[----:B------:R-:W-:Y:S01]  /*b6c0*/  IMAD R31, R49, 0x8, R24 ;  /* 0x00000008311f7824 */ /* 0x000fe200078e0218 */
[----:B------:R-:W-:Y:S01]  /*b6d0*/  IADD3.X R28, P1, PT, R29, R28, RZ, P1, !PT ;  /* 0x0000001c1d1c7210 */ /* 0x000fe20000f3e4ff */
[----:B------:R-:W-:-:S03]  /*b6e0*/  VIADD R49, R49, 0x1 ;  /* 0x0000000131317836 */ /* 0x000fc60000000000 */
[----:B------:R0:W-:Y:S02]  /*b6f0*/  STL.64 [R31], R50 ;  /* 0x000000321f007387 */ /* 0x0001e40000100a00 */
[----:B0-----:R-:W-:Y:S02]  /*b700*/  IMAD.X R31, RZ, RZ, R30, P1 ;  /* 0x000000ffff1f7224 */ /* 0x001fe400008e061e */
[----:B------:R-:W-:-:S03]  /*b710*/  IMAD.MOV.U32 R30, RZ, RZ, R28 ;  /* 0x000000ffff1e7224 */ /* 0x000fc600078e001c */
[----:B------:R-:W-:Y:S05]  /*b720*/  @P0 BRA `(.L_x_138) ;  /* 0xfffffffc00900947 */ /* 0x000fea000383ffff */
[----:B------:R-:W-:Y:S05]  /*b730*/  BSYNC.RECONVERGENT B4 ;  /* 0x0000000000047941 */ /* 0x000fea0003800200 */
.L_x_137:
[----:B------:R-:W-:-:S07]  /*b740*/  IMAD.MOV.U32 R48, RZ, RZ, R23 ;  /* 0x000000ffff307224 */ /* 0x000fce00078e0017 */
.L_x_136:
[----:B------:R-:W-:Y:S05]  /*b750*/  BSYNC.RECONVERGENT B3 ;  /* 0x0000000000037941 */ /* 0x000fea0003800200 */
.L_x_135:
[----:B------:R-:W-:Y:S01]  /*b760*/  LOP3.LUT P0, R29, R20, 0x3f, RZ, 0xc0, !PT ;  /* 0x0000003f141d7812 */ /* 0x000fe2000780c0ff */
[----:B------:R-:W-:-:S04]  /*b770*/  IMAD.IADD R51, R22, 0x1, R48 ;  /* 0x0000000116337824 */ /* 0x000fc800078e0230 */
[----:B------:R-:W-:-:S05]  /*b780*/  IMAD.U32 R51, R51, 0x8, R24 ;  /* 0x0000000833337824 */ /* 0x000fca00078e0018 */
[----:B------:R0:W-:Y:S04]  /*b790*/  STL.64 [R51+-0x78], R30 ;  /* 0xffff881e33007387 */ /* 0x0001e80000100a00 */
[----:B------:R-:W2:Y:S04]  /*b7a0*/  @P0 LDL.64 R26, [R1+0x38] ;  /* 0x00003800011a0983 */ /* 0x000ea80000100a00 */
[----:B------:R-:W3:Y:S04]  /*b7b0*/  LDL.64 R24, [R1+0x40] ;  /* 0x0000400001187983 */ /* 0x000ee80000100a00 */
[----:B------:R-:W4:Y:S01]  /*b7c0*/  LDL.64 R22, [R1+0x48] ;  /* 0x0000480001167983 */ /* 0x000f220000100a00 */
[----:B------:R-:W-:Y:S01]  /*b7d0*/  @P0 LOP3.LUT R20, R29, 0x3f, RZ, 0x3c, !PT ;  /* 0x0000003f1d140812 */ /* 0x000fe200078e3cff */
[----:B------:R-:W-:Y:S01]  /*b7e0*/  BSSY.RECONVERGENT B3, `(.L_x_139) ;  /* 0x0000034000037945 */ /* 0x000fe20003800200 */
[----:B--2---:R-:W-:-:S02]  /*b7f0*/  @P0 SHF.R.U64 R37, R26, 0x1, R27 ;  /* 0x000000011a250819 */ /* 0x004fc4000000121b */
[----:B------:R-:W-:Y:S02]  /*b800*/  @P0 SHF.R.U32.HI R49, RZ, 0x1, R27 ;  /* 0x00000001ff310819 */ /* 0x000fe4000001161b */
[CC--:B---3--:R-:W-:Y:S02]  /*b810*/  @P0 SHF.L.U32 R36, R24.reuse, R29.reuse, RZ ;  /* 0x0000001d18240219 */ /* 0x0c8fe400000006ff */
[----:B0-----:R-:W-:Y:S02]  /*b820*/  @P0 SHF.R.U64 R31, R37, R20, R49 ;  /* 0x00000014251f0219 */ /* 0x001fe40000001231 */
[--C-:B------:R-:W-:Y:S02]  /*b830*/  @P0 SHF.R.U32.HI R27, RZ, 0x1, R25.reuse ;  /* 0x00000001ff1b0819 */ /* 0x100fe40000011619 */
[C-C-:B------:R-:W-:Y:S02]  /*b840*/  @P0 SHF.R.U64 R26, R24.reuse, 0x1, R25.reuse ;  /* 0x00000001181a0819 */ /* 0x140fe40000001219 */
[----:B------:R-:W-:-:S02]  /*b850*/  @P0 SHF.L.U64.HI R28, R24, R29, R25 ;  /* 0x0000001d181c0219 */ /* 0x000fc40000010219 */
[-C--:B------:R-:W-:Y:S02]  /*b860*/  @P0 SHF.R.U32.HI R37, RZ, R20.reuse, R49 ;  /* 0x00000014ff250219 */ /* 0x080fe40000011631 */
[----:B------:R-:W-:Y:S02]  /*b870*/  @P0 LOP3.LUT R24, R36, R31, RZ, 0xfc, !PT ;  /* 0x0000001f24180212 */ /* 0x000fe400078efcff */
[----:B----4-:R-:W-:Y:S02]  /*b880*/  @P0 SHF.L.U32 R30, R22, R29, RZ ;  /* 0x0000001d161e0219 */ /* 0x010fe400000006ff */
[----:B------:R-:W-:Y:S01]  /*b890*/  @P0 SHF.R.U64 R49, R26, R20, R27 ;  /* 0x000000141a310219 */ /* 0x000fe2000000121b */
[----:B------:R-:W-:Y:S01]  /*b8a0*/  IMAD.SHL.U32 R26, R24, 0x4, RZ ;  /* 0x00000004181a7824 */ /* 0x000fe200078e00ff */
[----:B------:R-:W-:Y:S02]  /*b8b0*/  @P0 LOP3.LUT R25, R28, R37, RZ, 0xfc, !PT ;  /* 0x000000251c190212 */ /* 0x000fe400078efcff */
[----:B------:R-:W-:-:S02]  /*b8c0*/  @P0 SHF.L.U64.HI R29, R22, R29, R23 ;  /* 0x0000001d161d0219 */ /* 0x000fc40000010217 */
[----:B------:R-:W-:Y:S02]  /*b8d0*/  @P0 LOP3.LUT R22, R30, R49, RZ, 0xfc, !PT ;  /* 0x000000311e160212 */ /* 0x000fe400078efcff */
[----:B------:R-:W-:Y:S02]  /*b8e0*/  @P0 SHF.R.U32.HI R20, RZ, R20, R27 ;  /* 0x00000014ff140219 */ /* 0x000fe4000001161b */
[----:B------:R-:W-:Y:S02]  /*b8f0*/  SHF.L.U64.HI R24, R24, 0x2, R25 ;  /* 0x0000000218187819 */ /* 0x000fe40000010219 */
[----:B------:R-:W-:Y:S02]  /*b900*/  SHF.L.W.U32.HI R28, R25, 0x2, R22 ;  /* 0x00000002191c7819 */ /* 0x000fe40000010e16 */
[----:B------:R-:W-:Y:S02]  /*b910*/  @P0 LOP3.LUT R23, R29, R20, RZ, 0xfc, !PT ;  /* 0x000000141d170212 */ /* 0x000fe400078efcff */
[----:B------:R-:W-:-:S02]  /*b920*/  IADD3 RZ, P0, PT, RZ, -R26, RZ ;  /* 0x8000001affff7210 */ /* 0x000fc40007f1e0ff */
[----:B------:R-:W-:Y:S02]  /*b930*/  LOP3.LUT R25, RZ, R24, RZ, 0x33, !PT ;  /* 0x00000018ff197212 */ /* 0x000fe400078e33ff */
[----:B------:R-:W-:Y:S02]  /*b940*/  SHF.L.W.U32.HI R22, R22, 0x2, R23 ;  /* 0x0000000216167819 */ /* 0x000fe40000010e17 */
[----:B------:R-:W-:Y:S02]  /*b950*/  LOP3.LUT R20, RZ, R28, RZ, 0x33, !PT ;  /* 0x0000001cff147212 */ /* 0x000fe400078e33ff */
[----:B------:R-:W-:Y:S02]  /*b960*/  IADD3.X R25, P0, PT, RZ, R25, RZ, P0, !PT ;  /* 0x00000019ff197210 */ /* 0x000fe4000071e4ff */
[----:B------:R-:W-:Y:S02]  /*b970*/  LOP3.LUT R29, RZ, R22, RZ, 0x33, !PT ;  /* 0x00000016ff1d7212 */ /* 0x000fe400078e33ff */
[----:B------:R-:W-:-:S02]  /*b980*/  IADD3.X R27, P1, PT, RZ, R20, RZ, P0, !PT ;  /* 0x00000014ff1b7210 */ /* 0x000fc4000073e4ff */
[----:B------:R-:W-:-:S03]  /*b990*/  ISETP.GT.U32.AND P3, PT, R28, -0x1, PT ;  /* 0xffffffff1c00780c */ /* 0x000fc60003f64070 */
[----:B------:R-:W-:Y:S01]  /*b9a0*/  IMAD.X R29, RZ, RZ, R29, P1 ;  /* 0x000000ffff1d7224 */ /* 0x000fe200008e061d */
[----:B------:R-:W-:-:S04]  /*b9b0*/  ISETP.GT.AND.EX P0, PT, R22, -0x1, PT, P3 ;  /* 0xffffffff1600780c */ /* 0x000fc80003f04330 */
[----:B------:R-:W-:Y:S02]  /*b9c0*/  SEL R29, R22, R29, P0 ;  /* 0x0000001d161d7207 */ /* 0x000fe40000000000 */
[----:B------:R-:W-:Y:S02]  /*b9d0*/  SEL R28, R28, R27, P0 ;  /* 0x0000001b1c1c7207 */ /* 0x000fe40000000000 */
[----:B------:R-:W-:Y:S02]  /*b9e0*/  ISETP.NE.U32.AND P1, PT, R29, RZ, PT ;  /* 0x000000ff1d00720c */ /* 0x000fe40003f25070 */
[----:B------:R-:W-:Y:S02]  /*b9f0*/  SEL R31, R24, R25, P0 ;  /* 0x00000019181f7207 */ /* 0x000fe40000000000 */
[----:B------:R-:W-:Y:S01]  /*ba00*/  SEL R27, R28, R29, !P1 ;  /* 0x0000001d1c1b7207 */ /* 0x000fe20004800000 */
[----:B------:R-:W-:-:S05]  /*ba10*/  @!P0 IMAD.MOV R26, RZ, RZ, -R26 ;  /* 0x000000ffff1a8224 */ /* 0x000fca00078e0a1a */
[----:B------:R-:W0:Y:S02]  /*ba20*/  FLO.U32 R27, R27 ;  /* 0x0000001b001b7300 */ /* 0x000e2400000e0000 */
[C---:B0-----:R-:W-:Y:S02]  /*ba30*/  IADD3 R30, PT, PT, -R27.reuse, 0x1f, RZ ;  /* 0x0000001f1b1e7810 */ /* 0x041fe40007ffe1ff */
[----:B------:R-:W-:-:S03]  /*ba40*/  IADD3 R20, PT, PT, -R27, 0x3f, RZ ;  /* 0x0000003f1b147810 */ /* 0x000fc60007ffe1ff */
[----:B------:R-:W-:-:S05]  /*ba50*/  @P1 IMAD.MOV R20, RZ, RZ, R30 ;  /* 0x000000ffff141224 */ /* 0x000fca00078e021e */
[----:B------:R-:W-:-:S13]  /*ba60*/  ISETP.NE.AND P1, PT, R20, RZ, PT ;  /* 0x000000ff1400720c */ /* 0x000fda0003f25270 */
[----:B------:R-:W-:Y:S05]  /*ba70*/  @!P1 BRA `(.L_x_140) ;  /* 0x0000000000289947 */ /* 0x000fea0003800000 */
[----:B------:R-:W-:Y:S02]  /*ba80*/  LOP3.LUT R25, R20, 0x3f, RZ, 0xc0, !PT ;  /* 0x0000003f14197812 */ /* 0x000fe400078ec0ff */
[--C-:B------:R-:W-:Y:S02]  /*ba90*/  SHF.R.U64 R27, R26, 0x1, R31.reuse ;  /* 0x000000011a1b7819 */ /* 0x100fe4000000121f */
[----:B------:R-:W-:Y:S02]  /*baa0*/  SHF.R.U32.HI R31, RZ, 0x1, R31 ;  /* 0x00000001ff1f7819 */ /* 0x000fe4000001161f */
[----:B------:R-:W-:Y:S02]  /*bab0*/  LOP3.LUT R24, R20, 0x3f, RZ, 0xc, !PT ;  /* 0x0000003f14187812 */ /* 0x000fe400078e0cff */
[CC--:B------:R-:W-:Y:S02]  /*bac0*/  SHF.L.U64.HI R29, R28.reuse, R25.reuse, R29 ;  /* 0x000000191c1d7219 */ /* 0x0c0fe4000001021d */
[----:B------:R-:W-:-:S02]  /*bad0*/  SHF.L.U32 R25, R28, R25, RZ ;  /* 0x000000191c197219 */ /* 0x000fc400000006ff */
[-CC-:B------:R-:W-:Y:S02]  /*bae0*/  SHF.R.U64 R28, R27, R24.reuse, R31.reuse ;  /* 0x000000181b1c7219 */ /* 0x180fe4000000121f */
[----:B------:R-:W-:Y:S02]  /*baf0*/  SHF.R.U32.HI R24, RZ, R24, R31 ;  /* 0x00000018ff187219 */ /* 0x000fe4000001161f */
[----:B------:R-:W-:Y:S02]  /*bb00*/  LOP3.LUT R28, R25, R28, RZ, 0xfc, !PT ;  /* 0x0000001c191c7212 */ /* 0x000fe400078efcff */
[----:B------:R-:W-:-:S07]  /*bb10*/  LOP3.LUT R29, R29, R24, RZ, 0xfc, !PT ;  /* 0x000000181d1d7212 */ /* 0x000fce00078efcff */
.L_x_140:
[----:B------:R-:W-:Y:S05]  /*bb20*/  BSYNC.RECONVERGENT B3 ;  /* 0x0000000000037941 */ /* 0x000fea0003800200 */
.L_x_139:
[----:B------:R-:W-:Y:S01]  /*bb30*/  IMAD.WIDE.U32 R26, R28, 0x2168c235, RZ ;  /* 0x2168c2351c1a7825 */ /* 0x000fe200078e00ff */
[----:B------:R-:W-:-:S03]  /*bb40*/  SHF.R.U32.HI R23, RZ, 0x1e, R23 ;  /* 0x0000001eff177819 */ /* 0x000fc60000011617 */
[----:B------:R-:W-:Y:S01]  /*bb50*/  IMAD.MOV.U32 R24, RZ, RZ, R27 ;  /* 0x000000ffff187224 */ /* 0x000fe200078e001b */
[----:B------:R-:W-:Y:S01]  /*bb60*/  IADD3 RZ, P1, PT, R26, R26, RZ ;  /* 0x0000001a1aff7210 */ /* 0x000fe20007f3e0ff */
[----:B------:R-:W-:Y:S01]  /*bb70*/  IMAD.MOV.U32 R25, RZ, RZ, RZ ;  /* 0x000000ffff197224 */ /* 0x000fe200078e00ff */
[----:B------:R-:W-:Y:S01]  /*bb80*/  LEA.HI R22, R22, R23, RZ, 0x1 ;  /* 0x0000001716167211 */ /* 0x000fe200078f08ff */
[----:B------:R-:W-:-:S04]  /*bb90*/  IMAD.HI.U32 R27, R29, -0x36f0255e, RZ ;  /* 0xc90fdaa21d1b7827 */ /* 0x000fc800078e00ff */
[----:B------:R-:W-:-:S04]  /*bba0*/  IMAD.WIDE.U32 R24, R28, -0x36f0255e, R24 ;  /* 0xc90fdaa21c187825 */ /* 0x000fc800078e0018 */
[----:B------:R-:W-:-:S04]  /*bbb0*/  IMAD.WIDE.U32 R24, P3, R29, 0x2168c235, R24 ;  /* 0x2168c2351d187825 */ /* 0x000fc80007860018 */
[----:B------:R-:W-:Y:S01]  /*bbc0*/  IMAD R29, R29, -0x36f0255e, RZ ;  /* 0xc90fdaa21d1d7824 */ /* 0x000fe200078e02ff */
[----:B------:R-:W-:Y:S01]  /*bbd0*/  IADD3.X RZ, P1, PT, R24, R24, RZ, P1, !PT ;  /* 0x0000001818ff7210 */ /* 0x000fe20000f3e4ff */
[----:B------:R-:W-:-:S03]  /*bbe0*/  IMAD.X R26, RZ, RZ, R27, P3 ;  /* 0x000000ffff1a7224 */ /* 0x000fc600018e061b */
[----:B------:R-:W-:-:S04]  /*bbf0*/  IADD3 R25, P3, PT, R29, R25, RZ ;  /* 0x000000191d197210 */ /* 0x000fc80007f7e0ff */
[C---:B------:R-:W-:Y:S01]  /*bc00*/  ISETP.GT.U32.AND P4, PT, R25.reuse, RZ, PT ;  /* 0x000000ff1900720c */ /* 0x040fe20003f84070 */
[----:B------:R-:W-:Y:S01]  /*bc10*/  IMAD.X R26, RZ, RZ, R26, P3 ;  /* 0x000000ffff1a7224 */ /* 0x000fe200018e061a */
[----:B------:R-:W-:-:S04]  /*bc20*/  IADD3.X R24, P3, PT, R25, R25, RZ, P1, !PT ;  /* 0x0000001919187210 */ /* 0x000fc80000f7e4ff */
[C---:B------:R-:W-:Y:S01]  /*bc30*/  ISETP.GT.AND.EX P1, PT, R26.reuse, RZ, PT, P4 ;  /* 0x000000ff1a00720c */ /* 0x040fe20003f24340 */
[----:B------:R-:W-:-:S03]  /*bc40*/  IMAD.X R27, R26, 0x1, R26, P3 ;  /* 0x000000011a1b7824 */ /* 0x000fc600018e061a */
[----:B------:R-:W-:Y:S02]  /*bc50*/  SEL R24, R24, R25, P1 ;  /* 0x0000001918187207 */ /* 0x000fe40000800000 */
[----:B------:R-:W-:Y:S02]  /*bc60*/  SEL R25, R27, R26, P1 ;  /* 0x0000001a1b197207 */ /* 0x000fe40000800000 */
[----:B------:R-:W-:Y:S02]  /*bc70*/  IADD3 R28, P3, PT, R24, 0x1, RZ ;  /* 0x00000001181c7810 */ /* 0x000fe40007f7e0ff */
[----:B------:R-:W-:Y:S02]  /*bc80*/  SEL R27, RZ, 0xffffffff, !P1 ;  /* 0xffffffffff1b7807 */ /* 0x000fe40004800000 */
[----:B------:R-:W-:Y:S01]  /*bc90*/  LOP3.LUT P1, R29, R21, 0x80000000, RZ, 0xc0, !PT ;  /* 0x80000000151d7812 */ /* 0x000fe2000782c0ff */
[----:B------:R-:W-:Y:S02]  /*bca0*/  IMAD.X R25, RZ, RZ, R25, P3 ;  /* 0x000000ffff197224 */ /* 0x000fe400018e0619 */
[----:B------:R-:W-:Y:S01]  /*bcb0*/  IMAD.IADD R20, R27, 0x1, -R20 ;  /* 0x000000011b147824 */ /* 0x000fe200078e0a14 */
[----:B------:R-:W-:-:S02]  /*bcc0*/  @!P0 LOP3.LUT R29, R29, 0x80000000, RZ, 0x3c, !PT ;  /* 0x800000001d1d8812 */ /* 0x000fc400078e3cff */
[----:B------:R-:W-:Y:S01]  /*bcd0*/  SHF.R.U64 R28, R28, 0xa, R25 ;  /* 0x0000000a1c1c7819 */ /* 0x000fe20000001219 */
[----:B------:R-:W-:-:S03]  /*bce0*/  IMAD.SHL.U32 R20, R20, 0x100000, RZ ;  /* 0x0010000014147824 */ /* 0x000fc600078e00ff */
[----:B------:R-:W-:-:S03]  /*bcf0*/  IADD3 R28, P3, PT, R28, 0x1, RZ ;  /* 0x000000011c1c7810 */ /* 0x000fc60007f7e0ff */
[----:B------:R-:W-:Y:S01]  /*bd00*/  @P1 IMAD.MOV R22, RZ, RZ, -R22 ;  /* 0x000000ffff161224 */ /* 0x000fe200078e0a16 */
[----:B------:R-:W-:-:S04]  /*bd10*/  LEA.HI.X R25, R25, RZ, RZ, 0x16, P3 ;  /* 0x000000ff19197211 */ /* 0x000fc800018fb4ff */
[--C-:B------:R-:W-:Y:S02]  /*bd20*/  SHF.R.U64 R28, R28, 0x1, R25.reuse ;  /* 0x000000011c1c7819 */ /* 0x100fe40000001219 */
[----:B------:R-:W-:Y:S02]  /*bd30*/  SHF.R.U32.HI R21, RZ, 0x1, R25 ;  /* 0x00000001ff157819 */ /* 0x000fe40000011619 */
[----:B------:R-:W-:-:S04]  /*bd40*/  IADD3 R28, P3, P4, RZ, RZ, R28 ;  /* 0x000000ffff1c7210 */ /* 0x000fc80007c7e01c */
[----:B------:R-:W-:-:S04]  /*bd50*/  IADD3.X R20, PT, PT, R20, 0x3fe00000, R21, P3, P4 ;  /* 0x3fe0000014147810 */ /* 0x000fc80001fe8415 */
[----:B------:R-:W-:-:S07]  /*bd60*/  LOP3.LUT R29, R20, R29, RZ, 0xfc, !PT ;  /* 0x0000001d141d7212 */ /* 0x000fce00078efcff */
.L_x_134:
[----:B------:R-:W-:Y:S02]  /*bd70*/  IMAD.MOV.U32 R20, RZ, RZ, R0 ;  /* 0x000000ffff147224 */ /* 0x000fe400078e0000 */
[----:B------:R-:W-:-:S04]  /*bd80*/  IMAD.MOV.U32 R21, RZ, RZ, 0x0 ;  /* 0x00000000ff157424 */ /* 0x000fc800078e00ff */
[----:B------:R-:W-:Y:S05]  /*bd90*/  RET.REL.NODEC R20 `(_Z17ray_tracer_kerneliP6PhotonPyS1_S1_S1_S1_S1_S1_S1_S1_PKdS3_S3_ddddddddddddii) ;  /* 0xffffff4014987950 */ /* 0x000fea0003c3ffff */
.L_x_141:
[----:B------:R-:W-:-:S00]  /*bda0*/  BRA `(.L_x_141) ;  /* 0xfffffffc00fc7947 */ /* 0x000fc0000383ffff */
[----:B------:R-:W-:-:S00]  /*bdb0*/  NOP ;  /* 0x0000000000007918 */ /* 0x000fc00000000000 */
        /* <DEDUP_REMOVED lines=12> */
.L_x_167:


//--------------------- .text._Z22ray_tracer_init_kernelP6PhotonPydddddddddi --------------------------
	.section	.text._Z22ray_tracer_init_kernelP6PhotonPydddddddddi,"ax",@progbits
	.align	128
        .global         _Z22ray_tracer_init_kernelP6PhotonPydddddddddi
        .type           _Z22ray_tracer_init_kernelP6PhotonPydddddddddi,@function
        .size           _Z22ray_tracer_init_kernelP6PhotonPydddddddddi,(.L_x_168 - _Z22ray_tracer_init_kernelP6PhotonPydddddddddi)
        .other          _Z22ray_tracer_init_kernelP6PhotonPydddddddddi,@"STO_CUDA_ENTRY STV_DEFAULT"
_Z22ray_tracer_init_kernelP6PhotonPydddddddddi:
.text._Z22ray_tracer_init_kernelP6PhotonPydddddddddi:
[----:B------:R-:W0:Y:S01]  /*0000*/  LDC R1, c[0x0][0x37c] ;  /* 0x0000df00ff017b82 */ /* 0x000e220000000800 */
[----:B------:R-:W1:Y:S01]  /*0010*/  S2R R12, SR_CTAID.X ;  /* 0x00000000000c7919 */ /* 0x000e620000002500 */
[----:B------:R-:W1:Y:S01]  /*0020*/  LDCU UR4, c[0x0][0x360] ;  /* 0x00006c00ff0477ac */ /* 0x000e620008000800 */
[----:B0-----:R-:W-:Y:S01]  /*0030*/  VIADD R1, R1, 0xffffffd0 ;  /* 0xffffffd001017836 */ /* 0x001fe20000000000 */
[----:B------:R-:W-:Y:S01]  /*0040*/  BSSY.RECONVERGENT B0, `(.L_x_142) ;  /* 0x0000269000007945 */ /* 0x000fe20003800200 */
[----:B------:R-:W1:Y:S01]  /*0050*/  S2R R3, SR_TID.X ;  /* 0x0000000000037919 */ /* 0x000e620000002100 */
[----:B------:R-:W-:Y:S01]  /*0060*/  IMAD.MOV.U32 R11, RZ, RZ, -0x75bd8fc ;  /* 0xf8a42704ff0b7424 */ /* 0x000fe200078e00ff */
[----:B------:R-:W0:Y:S01]  /*0070*/  LDCU.64 UR6, c[0x0][0x358] ;  /* 0x00006b00ff0677ac */ /* 0x000e220008000a00 */
[----:B------:R-:W-:Y:S02]  /*0080*/  IMAD.MOV.U32 R8, RZ, RZ, -0x23270784 ;  /* 0xdcd8f87cff087424 */ /* 0x000fe400078e00ff */
[----:B------:R-:W-:-:S02]  /*0090*/  IMAD.MOV.U32 R7, RZ, RZ, -0x75bd8fc ;  /* 0xf8a42704ff077424 */ /* 0x000fc400078e00ff */
[----:B------:R-:W-:Y:S02]  /*00a0*/  IMAD.MOV.U32 R4, RZ, RZ, -0x23270784 ;  /* 0xdcd8f87cff047424 */ /* 0x000fe400078e00ff */
[----:B-1----:R-:W-:-:S05]  /*00b0*/  IMAD R12, R12, UR4, R3 ;  /* 0x000000040c0c7c24 */ /* 0x002fca000f8e0203 */
[C---:B------:R-:W-:Y:S02]  /*00c0*/  LOP3.LUT R13, R12.reuse, 0xaad26b49, RZ, 0x3c, !PT ;  /* 0xaad26b490c0d7812 */ /* 0x040fe400078e3cff */
[----:B------:R-:W-:-:S03]  /*00d0*/  ISETP.NE.AND P0, PT, R12, RZ, PT ;  /* 0x000000ff0c00720c */ /* 0x000fc60003f05270 */
[----:B------:R-:W-:-:S04]  /*00e0*/  IMAD R13, R13, 0x4182bed5, RZ ;  /* 0x4182bed50d0d7824 */ /* 0x000fc800078e02ff */
[C---:B------:R-:W-:Y:S01]  /*00f0*/  VIADD R5, R13.reuse, 0x583f19 ;  /* 0x00583f190d057836 */ /* 0x040fe20000000000 */
[C---:B------:R-:W-:Y:S01]  /*0100*/  LOP3.LUT R6, R13.reuse, 0x159a55e5, RZ, 0x3c, !PT ;  /* 0x159a55e50d067812 */ /* 0x040fe200078e3cff */
[C---:B------:R-:W-:Y:S02]  /*0110*/  VIADD R2, R13.reuse, 0xd9f6dc18 ;  /* 0xd9f6dc180d027836 */ /* 0x040fe40000000000 */
[----:B------:R-:W-:Y:S02]  /*0120*/  VIADD R3, R13, 0x75bcd15 ;  /* 0x075bcd150d037836 */ /* 0x000fe40000000000 */
[----:B------:R-:W-:Y:S02]  /*0130*/  IMAD.MOV.U32 R10, RZ, RZ, R6 ;  /* 0x000000ffff0a7224 */ /* 0x000fe400078e0006 */
[----:B------:R-:W-:Y:S01]  /*0140*/  IMAD.MOV.U32 R9, RZ, RZ, R5 ;  /* 0x000000ffff097224 */ /* 0x000fe200078e0005 */
[----:B------:R1:W-:Y:S04]  /*0150*/  STL.64 [R1], R2 ;  /* 0x0000000201007387 */ /* 0x0003e80000100a00 */
[----:B------:R1:W-:Y:S04]  /*0160*/  STL.64 [R1+0x8], R10 ;  /* 0x0000080a01007387 */ /* 0x0003e80000100a00 */
[----:B------:R1:W-:Y:S01]  /*0170*/  STL.64 [R1+0x10], R8 ;  /* 0x0000100801007387 */ /* 0x0003e20000100a00 */
[----:B0-----:R-:W-:Y:S05]  /*0180*/  @!P0 BRA `(.L_x_143) ;  /* 0x0000002400508947 */ /* 0x001fea0003800000 */
[----:B------:R-:W-:Y:S02]  /*0190*/  IMAD.MOV.U32 R15, RZ, RZ, R12 ;  /* 0x000000ffff0f7224 */ /* 0x000fe400078e000c */
[----:B------:R-:W-:Y:S02]  /*01a0*/  IMAD.MOV.U32 R14, RZ, RZ, RZ ;  /* 0x000000ffff0e7224 */ /* 0x000fe400078e00ff */
[----:B-1----:R-:W-:Y:S02]  /*01b0*/  IMAD.MOV.U32 R2, RZ, RZ, RZ ;  /* 0x000000ffff027224 */ /* 0x002fe400078e00ff */
[----:B------:R-:W-:Y:S02]  /*01c0*/  IMAD.MOV.U32 R7, RZ, RZ, -0x75bd8fc ;  /* 0xf8a42704ff077424 */ /* 0x000fe400078e00ff */
[----:B------:R-:W-:-:S07]  /*01d0*/  IMAD.MOV.U32 R4, RZ, RZ, -0x23270784 ;  /* 0xdcd8f87cff047424 */ /* 0x000fce00078e00ff */
.L_x_152:
[----:B------:R-:W-:Y:S01]  /*01e0*/  LOP3.LUT R0, R15, 0x3, RZ, 0xc0, !PT ;  /* 0x000000030f007812 */ /* 0x000fe200078ec0ff */
[----:B------:R-:W-:Y:S03]  /*01f0*/  BSSY.RECONVERGENT B1, `(.L_x_144) ;  /* 0x0000247000017945 */ /* 0x000fe60003800200 */
[----:B------:R-:W-:-:S04]  /*0200*/  ISETP.NE.U32.AND P0, PT, R0, RZ, PT ;  /* 0x000000ff0000720c */ /* 0x000fc80003f05070 */
[----:B------:R-:W-:-:S13]  /*0210*/  ISETP.NE.AND.EX P0, PT, RZ, RZ, PT, P0 ;  /* 0x000000ffff00720c */ /* 0x000fda0003f05300 */
[----:B0-----:R-:W-:Y:S05]  /*0220*/  @!P0 BRA `(.L_x_145) ;  /* 0x00000024000c8947 */ /* 0x001fea0003800000 */
[----:B------:R-:W0:Y:S01]  /*0230*/  LDC.64 R8, c[0x4][RZ] ;  /* 0x01000000ff087b82 */ /* 0x000e220000000a00 */
[----:B------:R-:W-:Y:S01]  /*0240*/  IMAD.MOV.U32 R0, RZ, RZ, RZ ;  /* 0x000000ffff007224 */ /* 0x000fe200078e00ff */
[----:B------:R-:W-:Y:S02]  /*0250*/  CS2R R4, SRZ ;  /* 0x0000000000047805 */ /* 0x000fe4000001ff00 */
[----:B------:R-:W-:Y:S01]  /*0260*/  CS2R R6, SRZ ;  /* 0x0000000000067805 */ /* 0x000fe2000001ff00 */
[----:B------:R-:W-:Y:S02]  /*0270*/  IMAD.MOV.U32 R3, RZ, RZ, RZ ;  /* 0x000000ffff037224 */ /* 0x000fe400078e00ff */
[----:B0-----:R-:W-:-:S07]  /*0280*/  IMAD.WIDE.U32 R8, R2, 0xc80, R8 ;  /* 0x00000c8002087825 */ /* 0x001fce00078e0008 */
.L_x_147:
[----:B------:R-:W-:-:S06]  /*0290*/  IMAD R16, R0, 0x4, R1 ;  /* 0x0000000400107824 */ /* 0x000fcc00078e0201 */
[----:B------:R-:W5:Y:S01]  /*02a0*/  LDL R16, [R16+0x4] ;  /* 0x0000040010107983 */ /* 0x000f620000100800 */
[----:B------:R-:W-:-:S05]  /*02b0*/  UMOV UR4, URZ ;  /* 0x000000ff00047c82 */ /* 0x000fca0008000000 */
.L_x_146:
[----:B-----5:R-:W-:Y:S01]  /*02c0*/  SHF.R.U32.HI R21, RZ, UR4, R16 ;  /* 0x00000004ff157c19 */ /* 0x020fe20008011610 */
[----:B------:R-:W-:-:S03]  /*02d0*/  IMAD.SHL.U32 R10, R0, 0x20, RZ ;  /* 0x00000020000a7824 */ /* 0x000fc600078e00ff */
[----:B------:R-:W-:Y:S01]  /*02e0*/  LOP3.LUT R11, R21, 0x1, RZ, 0xc0, !PT ;  /* 0x00000001150b7812 */ /* 0x000fe200078ec0ff */
[----:B------:R-:W-:-:S03]  /*02f0*/  VIADD R10, R10, UR4 ;  /* 0x000000040a0a7c36 */ /* 0x000fc60008000000 */
[----:B------:R-:W-:Y:S01]  /*0300*/  ISETP.NE.U32.AND P0, PT, R11, 0x1, PT ;  /* 0x000000010b00780c */ /* 0x000fe20003f05070 */
[----:B------:R-:W-:-:S03]  /*0310*/  IMAD R11, R10, 0x5, RZ ;  /* 0x000000050a0b7824 */ /* 0x000fc600078e02ff */
[----:B------:R-:W-:Y:S01]  /*0320*/  R2P PR, R21, 0x7e ;  /* 0x0000007e15007804 */ /* 0x000fe20000000000 */
[----:B------:R-:W-:-:S08]  /*0330*/  IMAD.WIDE.U32 R10, R11, 0x4, R8 ;  /* 0x000000040b0a7825 */ /* 0x000fd000078e0008 */
[----:B------:R-:W2:Y:S04]  /*0340*/  @!P0 LDG.E.CONSTANT R20, desc[UR6][R10.64+0x10] ;  /* 0x000010060a148981 */ /* 0x000ea8000c1e9900 */
[----:B------:R-:W3:Y:S04]  /*0350*/  @P1 LDG.E.CONSTANT R22, desc[UR6][R10.64+0x24] ;  /* 0x000024060a161981 */ /* 0x000ee8000c1e9900 */
[----:B------:R-:W4:Y:S04]  /*0360*/  @P2 LDG.E.CONSTANT R24, desc[UR6][R10.64+0x38] ;  /* 0x000038060a182981 */ /* 0x000f28000c1e9900 */
[----:B------:R-:W4:Y:S04]  /*0370*/  @P3 LDG.E.CONSTANT R26, desc[UR6][R10.64+0x4c] ;  /* 0x00004c060a1a3981 */ /* 0x000f28000c1e9900 */
[----:B------:R-:W4:Y:S04]  /*0380*/  @P4 LDG.E.CONSTANT R28, desc[UR6][R10.64+0x60] ;  /* 0x000060060a1c4981 */ /* 0x000f28000c1e9900 */
[----:B------:R-:W4:Y:S04]  /*0390*/  @!P0 LDG.E.CONSTANT R18, desc[UR6][R10.64] ;  /* 0x000000060a128981 */ /* 0x000f28000c1e9900 */
[----:B------:R-:W4:Y:S04]  /*03a0*/  @!P0 LDG.E.CONSTANT R17, desc[UR6][R10.64+0x4] ;  /* 0x000004060a118981 */ /* 0x000f28000c1e9900 */
[----:B------:R-:W4:Y:S04]  /*03b0*/  @P5 LDG.E.CONSTANT R19, desc[UR6][R10.64+0x74] ;  /* 0x000074060a135981 */ /* 0x000f28000c1e9900 */
[----:B------:R-:W4:Y:S04]  /*03c0*/  @P1 LDG.E.CONSTANT R23, desc[UR6][R10.64+0x20] ;  /* 0x000020060a171981 */ /* 0x000f28000c1e9900 */
[----:B------:R-:W4:Y:S01]  /*03d0*/  @P3 LDG.E.CONSTANT R25, desc[UR6][R10.64+0x48] ;  /* 0x000048060a193981 */ /* 0x000f22000c1e9900 */
[----:B--2---:R-:W-:-:S03]  /*03e0*/  @!P0 LOP3.LUT R5, R5, R20, RZ, 0x3c, !PT ;  /* 0x0000001405058212 */ /* 0x004fc600078e3cff */
[----:B------:R-:W2:Y:S01]  /*03f0*/  @P1 LDG.E.CONSTANT R20, desc[UR6][R10.64+0x14] ;  /* 0x000014060a141981 */ /* 0x000ea2000c1e9900 */
[----:B---3--:R-:W-:-:S03]  /*0400*/  @P1 LOP3.LUT R5, R5, R22, RZ, 0x3c, !PT ;  /* 0x0000001605051212 */ /* 0x008fc600078e3cff */
[----:B------:R-:W3:Y:S01]  /*0410*/  @P1 LDG.E.CONSTANT R22, desc[UR6][R10.64+0x1c] ;  /* 0x00001c060a161981 */ /* 0x000ee2000c1e9900 */
[----:B----4-:R-:W-:-:S03]  /*0420*/  @P2 LOP3.LUT R5, R5, R24, RZ, 0x3c, !PT ;  /* 0x0000001805052212 */ /* 0x010fc600078e3cff */
[----:B------:R-:W4:Y:S01]  /*0430*/  @P2 LDG.E.CONSTANT R24, desc[UR6][R10.64+0x28] ;  /* 0x000028060a182981 */ /* 0x000f22000c1e9900 */
[----:B------:R-:W-:-:S03]  /*0440*/  @P3 LOP3.LUT R5, R5, R26, RZ, 0x3c, !PT ;  /* 0x0000001a05053212 */ /* 0x000fc600078e3cff */
[----:B------:R-:W3:Y:S01]  /*0450*/  @P6 LDG.E.CONSTANT R26, desc[UR6][R10.64+0x88] ;  /* 0x000088060a1a6981 */ /* 0x000ee2000c1e9900 */
[----:B------:R-:W-:Y:S02]  /*0460*/  @P4 LOP3.LUT R5, R5, R28, RZ, 0x3c, !PT ;  /* 0x0000001c05054212 */ /* 0x000fe400078e3cff */
[----:B------:R-:W-:Y:S02]  /*0470*/  @!P0 LOP3.LUT R3, R3, R18, RZ, 0x3c, !PT ;  /* 0x0000001203038212 */ /* 0x000fe400078e3cff */
[----:B------:R-:W3:Y:S01]  /*0480*/  @!P0 LDG.E.CONSTANT R18, desc[UR6][R10.64+0x8] ;  /* 0x000008060a128981 */ /* 0x000ee2000c1e9900 */
[----:B------:R-:W-:-:S03]  /*0490*/  @!P0 LOP3.LUT R6, R6, R17, RZ, 0x3c, !PT ;  /* 0x0000001106068212 */ /* 0x000fc600078e3cff */
[----:B------:R-:W3:Y:S01]  /*04a0*/  @!P0 LDG.E.CONSTANT R17, desc[UR6][R10.64+0xc] ;  /* 0x00000c060a118981 */ /* 0x000ee2000c1e9900 */
[----:B------:R-:W-:-:S03]  /*04b0*/  @P5 LOP3.LUT R5, R5, R19, RZ, 0x3c, !PT ;  /* 0x0000001305055212 */ /* 0x000fc600078e3cff */
[----:B------:R-:W3:Y:S01]  /*04c0*/  @P1 LDG.E.CONSTANT R19, desc[UR6][R10.64+0x18] ;  /* 0x000018060a131981 */ /* 0x000ee2000c1e9900 */
[----:B--2---:R-:W-:-:S03]  /*04d0*/  @P1 LOP3.LUT R3, R3, R20, RZ, 0x3c, !PT ;  /* 0x0000001403031212 */ /* 0x004fc600078e3cff */
[----:B------:R-:W2:Y:S01]  /*04e0*/  @P3 LDG.E.CONSTANT R20, desc[UR6][R10.64+0x3c] ;  /* 0x00003c060a143981 */ /* 0x000ea2000c1e9900 */
[----:B----4-:R-:W-:-:S03]  /*04f0*/  @P2 LOP3.LUT R3, R3, R24, RZ, 0x3c, !PT ;  /* 0x0000001803032212 */ /* 0x010fc600078e3cff */
[----:B------:R-:W4:Y:S01]  /*0500*/  @P4 LDG.E.CONSTANT R24, desc[UR6][R10.64+0x50] ;  /* 0x000050060a184981 */ /* 0x000f22000c1e9900 */
[----:B---3--:R-:W-:-:S03]  /*0510*/  @!P0 LOP3.LUT R7, R7, R18, RZ, 0x3c, !PT ;  /* 0x0000001207078212 */ /* 0x008fc600078e3cff */
[----:B------:R-:W3:Y:S01]  /*0520*/  @P2 LDG.E.CONSTANT R18, desc[UR6][R10.64+0x30] ;  /* 0x000030060a122981 */ /* 0x000ee2000c1e9900 */
[----:B------:R-:W-:-:S03]  /*0530*/  @!P0 LOP3.LUT R4, R4, R17, RZ, 0x3c, !PT ;  /* 0x0000001104048212 */ /* 0x000fc600078e3cff */
[----:B------:R-:W3:Y:S01]  /*0540*/  @P2 LDG.E.CONSTANT R17, desc[UR6][R10.64+0x2c] ;  /* 0x00002c060a112981 */ /* 0x000ee2000c1e9900 */
[----:B------:R-:W-:-:S03]  /*0550*/  @P1 LOP3.LUT R6, R6, R19, RZ, 0x3c, !PT ;  /* 0x0000001306061212 */ /* 0x000fc600078e3cff */
[----:B------:R-:W3:Y:S01]  /*0560*/  @P2 LDG.E.CONSTANT R19, desc[UR6][R10.64+0x34] ;  /* 0x000034060a132981 */ /* 0x000ee2000c1e9900 */
[----:B------:R-:W-:Y:S02]  /*0570*/  @P1 LOP3.LUT R7, R7, R22, RZ, 0x3c, !PT ;  /* 0x0000001607071212 */ /* 0x000fe400078e3cff */
[----:B------:R-:W-:Y:S01]  /*0580*/  @P1 LOP3.LUT R4, R4, R23, RZ, 0x3c, !PT ;  /* 0x0000001704041212 */ /* 0x000fe200078e3cff */
[----:B------:R-:W3:Y:S04]  /*0590*/  @P3 LDG.E.CONSTANT R22, desc[UR6][R10.64+0x44] ;  /* 0x000044060a163981 */ /* 0x000ee8000c1e9900 */
[----:B------:R-:W3:Y:S01]  /*05a0*/  @P3 LDG.E.CONSTANT R23, desc[UR6][R10.64+0x40] ;  /* 0x000040060a173981 */ /* 0x000ee2000c1e9900 */
[----:B--2---:R-:W-:-:S03]  /*05b0*/  @P3 LOP3.LUT R3, R3, R20, RZ, 0x3c, !PT ;  /* 0x0000001403033212 */ /* 0x004fc600078e3cff */
[----:B------:R-:W2:Y:S01]  /*05c0*/  @P5 LDG.E.CONSTANT R20, desc[UR6][R10.64+0x64] ;  /* 0x000064060a145981 */ /* 0x000ea2000c1e9900 */
[----:B----4-:R-:W-:-:S03]  /*05d0*/  @P4 LOP3.LUT R3, R3, R24, RZ, 0x3c, !PT ;  /* 0x0000001803034212 */ /* 0x010fc600078e3cff */
[----:B------:R-:W4:Y:S01]  /*05e0*/  @P6 LDG.E.CONSTANT R24, desc[UR6][R10.64+0x78] ;  /* 0x000078060a186981 */ /* 0x000f22000c1e9900 */
[----:B---3--:R-:W-:-:S03]  /*05f0*/  @P2 LOP3.LUT R7, R7, R18, RZ, 0x3c, !PT ;  /* 0x0000001207072212 */ /* 0x008fc600078e3cff */
[----:B------:R-:W3:Y:S01]  /*0600*/  @P4 LDG.E.CONSTANT R18, desc[UR6][R10.64+0x58] ;  /* 0x000058060a124981 */ /* 0x000ee2000c1e9900 */
[----:B------:R-:W-:-:S03]  /*0610*/  @P2 LOP3.LUT R6, R6, R17, RZ, 0x3c, !PT ;  /* 0x0000001106062212 */ /* 0x000fc600078e3cff */
[----:B------:R-:W3:Y:S01]  /*0620*/  @P4 LDG.E.CONSTANT R17, desc[UR6][R10.64+0x54] ;  /* 0x000054060a114981 */ /* 0x000ee2000c1e9900 */
[----:B------:R-:W-:-:S03]  /*0630*/  @P2 LOP3.LUT R4, R4, R19, RZ, 0x3c, !PT ;  /* 0x0000001304042212 */ /* 0x000fc600078e3cff */
[----:B------:R-:W3:Y:S01]  /*0640*/  @P4 LDG.E.CONSTANT R19, desc[UR6][R10.64+0x5c] ;  /* 0x00005c060a134981 */ /* 0x000ee2000c1e9900 */
[----:B------:R-:W-:Y:S02]  /*0650*/  @P3 LOP3.LUT R7, R7, R22, RZ, 0x3c, !PT ;  /* 0x0000001607073212 */ /* 0x000fe400078e3cff */
[----:B------:R-:W-:Y:S01]  /*0660*/  @P3 LOP3.LUT R4, R4, R25, RZ, 0x3c, !PT ;  /* 0x0000001904043212 */ /* 0x000fe200078e3cff */
[----:B------:R-:W3:Y:S01]  /*0670*/  @P5 LDG.E.CONSTANT R22, desc[UR6][R10.64+0x6c] ;  /* 0x00006c060a165981 */ /* 0x000ee2000c1e9900 */
[----:B------:R-:W-:-:S03]  /*0680*/  @P3 LOP3.LUT R6, R6, R23, RZ, 0x3c, !PT ;  /* 0x0000001706063212 */ /* 0x000fc600078e3cff */
[----:B------:R-:W3:Y:S04]  /*0690*/  @P5 LDG.E.CONSTANT R23, desc[UR6][R10.64+0x68] ;  /* 0x000068060a175981 */ /* 0x000ee8000c1e9900 */
[----:B------:R-:W3:Y:S01]  /*06a0*/  @P5 LDG.E.CONSTANT R25, desc[UR6][R10.64+0x70] ;  /* 0x000070060a195981 */ /* 0x000ee2000c1e9900 */
[----:B------:R-:W-:Y:S02]  /*06b0*/  LOP3.LUT P0, RZ, R21, 0x80, RZ, 0xc0, !PT ;  /* 0x0000008015ff7812 */ /* 0x000fe4000780c0ff */
[----:B--2---:R-:W-:-:S11]  /*06c0*/  @P5 LOP3.LUT R3, R3, R20, RZ, 0x3c, !PT ;  /* 0x0000001403035212 */ /* 0x004fd600078e3cff */
        /* <DEDUP_REMOVED lines=15> */
[----:B------:R-:W-:Y:S02]  /*07c0*/  @P6 LOP3.LUT R5, R5, R26, RZ, 0x3c, !PT ;  /* 0x0000001a05056212 */ /* 0x000fe400078e3cff */
[----:B--2---:R-:W-:Y:S02]  /*07d0*/  @P0 LOP3.LUT R3, R3, R20, RZ, 0x3c, !PT ;  /* 0x0000001403030212 */ /* 0x004fe400078e3cff */
[----:B----4-:R-:W-:Y:S02]  /*07e0*/  @P0 LOP3.LUT R5, R5, R24, RZ, 0x3c, !PT ;  /* 0x0000001805050212 */ /* 0x010fe400078e3cff */
[----:B---3--:R-:W-:Y:S02]  /*07f0*/  @P6 LOP3.LUT R7, R7, R18, RZ, 0x3c, !PT ;  /* 0x0000001207076212 */ /* 0x008fe400078e3cff */
[----:B------:R-:W-:Y:S02]  /*0800*/  @P6 LOP3.LUT R6, R6, R17, RZ, 0x3c, !PT ;  /* 0x0000001106066212 */ /* 0x000fe400078e3cff */
[----:B------:R-:W-:-:S02]  /*0810*/  @P6 LOP3.LUT R4, R4, R19, RZ, 0x3c, !PT ;  /* 0x0000001304046212 */ /* 0x000fc400078e3cff */
[----:B------:R-:W-:Y:S02]  /*0820*/  @P0 LOP3.LUT R7, R7, R22, RZ, 0x3c, !PT ;  /* 0x0000001607070212 */ /* 0x000fe400078e3cff */
[----:B------:R-:W-:Y:S02]  /*0830*/  @P0 LOP3.LUT R6, R6, R23, RZ, 0x3c, !PT ;  /* 0x0000001706060212 */ /* 0x000fe400078e3cff */
[----:B------:R-:W-:Y:S02]  /*0840*/  @P0 LOP3.LUT R4, R4, R25, RZ, 0x3c, !PT ;  /* 0x0000001904040212 */ /* 0x000fe400078e3cff */
[----:B------:R-:W-:-:S13]  /*0850*/  R2P PR, R21.B1, 0x7f ;  /* 0x0000007f15007804 */ /* 0x000fda0000001000 */
[----:B------:R-:W2:Y:S04]  /*0860*/  @P0 LDG.E.CONSTANT R18, desc[UR6][R10.64+0xa0] ;  /* 0x0000a0060a120981 */ /* 0x000ea8000c1e9900 */
[----:B------:R-:W3:Y:S04]  /*0870*/  @P0 LDG.E.CONSTANT R17, desc[UR6][R10.64+0xa4] ;  /* 0x0000a4060a110981 */ /* 0x000ee8000c1e9900 */
[----:B------:R-:W4:Y:S04]  /*0880*/  @P0 LDG.E.CONSTANT R20, desc[UR6][R10.64+0xa8] ;  /* 0x0000a8060a140981 */ /* 0x000f28000c1e9900 */
[----:B------:R-:W4:Y:S04]  /*0890*/  @P0 LDG.E.CONSTANT R19, desc[UR6][R10.64+0xac] ;  /* 0x0000ac060a130981 */ /* 0x000f28000c1e9900 */
[----:B------:R-:W4:Y:S04]  /*08a0*/  @P0 LDG.E.CONSTANT R22, desc[UR6][R10.64+0xb0] ;  /* 0x0000b0060a160981 */ /* 0x000f28000c1e9900 */
[----:B------:R-:W4:Y:S04]  /*08b0*/  @P1 LDG.E.CONSTANT R24, desc[UR6][R10.64+0xb4] ;  /* 0x0000b4060a181981 */ /* 0x000f28000c1e9900 */
[----:B------:R-:W4:Y:S04]  /*08c0*/  @P1 LDG.E.CONSTANT R26, desc[UR6][R10.64+0xbc] ;  /* 0x0000bc060a1a1981 */ /* 0x000f28000c1e9900 */
[----:B------:R-:W4:Y:S04]  /*08d0*/  @P1 LDG.E.CONSTANT R23, desc[UR6][R10.64+0xb8] ;  /* 0x0000b8060a171981 */ /* 0x000f28000c1e9900 */
[----:B------:R-:W4:Y:S04]  /*08e0*/  @P1 LDG.E.CONSTANT R28, desc[UR6][R10.64+0xc4] ;  /* 0x0000c4060a1c1981 */ /* 0x000f28000c1e9900 */
[----:B------:R-:W4:Y:S01]  /*08f0*/  @P1 LDG.E.CONSTANT R25, desc[UR6][R10.64+0xc0] ;  /* 0x0000c0060a191981 */ /* 0x000f22000c1e9900 */
[----:B--2---:R-:W-:-:S03]  /*0900*/  @P0 LOP3.LUT R3, R3, R18, RZ, 0x3c, !PT ;  /* 0x0000001203030212 */ /* 0x004fc600078e3cff */
[----:B------:R-:W2:Y:S01]  /*0910*/  @P2 LDG.E.CONSTANT R18, desc[UR6][R10.64+0xc8] ;  /* 0x0000c8060a122981 */ /* 0x000ea2000c1e9900 */
[----:B---3--:R-:W-:-:S03]  /*0920*/  @P0 LOP3.LUT R6, R6, R17, RZ, 0x3c, !PT ;  /* 0x0000001106060212 */ /* 0x008fc600078e3cff */
[----:B------:R-:W3:Y:S01]  /*0930*/  @P2 LDG.E.CONSTANT R17, desc[UR6][R10.64+0xcc] ;  /* 0x0000cc060a112981 */ /* 0x000ee2000c1e9900 */
[----:B----4-:R-:W-:-:S03]  /*0940*/  @P0 LOP3.LUT R7, R7, R20, RZ, 0x3c, !PT ;  /* 0x0000001407070212 */ /* 0x010fc600078e3cff */
[----:B------:R-:W4:Y:S01]  /*0950*/  @P3 LDG.E.CONSTANT R20, desc[UR6][R10.64+0xec] ;  /* 0x0000ec060a143981 */ /* 0x000f22000c1e9900 */
[----:B------:R-:W-:-:S03]  /*0960*/  @P0 LOP3.LUT R4, R4, R19, RZ, 0x3c, !PT ;  /* 0x0000001304040212 */ /* 0x000fc600078e3cff */
[----:B------:R-:W4:Y:S01]  /*0970*/  @P2 LDG.E.CONSTANT R19, desc[UR6][R10.64+0xd4] ;  /* 0x0000d4060a132981 */ /* 0x000f22000c1e9900 */
[----:B------:R-:W-:Y:S02]  /*0980*/  @P0 LOP3.LUT R5, R5, R22, RZ, 0x3c, !PT ;  /* 0x0000001605050212 */ /* 0x000fe400078e3cff */
[----:B------:R-:W-:Y:S01]  /*0990*/  LOP3.LUT P0, RZ, R21, 0x8000, RZ, 0xc0, !PT ;  /* 0x0000800015ff7812 */ /* 0x000fe2000780c0ff */
[----:B------:R-:W4:Y:S01]  /*09a0*/  @P2 LDG.E.CONSTANT R22, desc[UR6][R10.64+0xd0] ;  /* 0x0000d0060a162981 */ /* 0x000f22000c1e9900 */
[----:B------:R-:W-:-:S03]  /*09b0*/  @P1 LOP3.LUT R3, R3, R24, RZ, 0x3c, !PT ;  /* 0x0000001803031212 */ /* 0x000fc600078e3cff */
[----:B------:R-:W4:Y:S01]  /*09c0*/  @P3 LDG.E.CONSTANT R21, desc[UR6][R10.64+0xe0] ;  /* 0x0000e0060a153981 */ /* 0x000f22000c1e9900 */
[----:B------:R-:W-:-:S03]  /*09d0*/  @P1 LOP3.LUT R7, R7, R26, RZ, 0x3c, !PT ;  /* 0x0000001a07071212 */ /* 0x000fc600078e3cff */
[----:B------:R-:W4:Y:S01]  /*09e0*/  @P2 LDG.E.CONSTANT R24, desc[UR6][R10.64+0xd8] ;  /* 0x0000d8060a182981 */ /* 0x000f22000c1e9900 */
[----:B------:R-:W-:-:S03]  /*09f0*/  @P1 LOP3.LUT R6, R6, R23, RZ, 0x3c, !PT ;  /* 0x0000001706061212 */ /* 0x000fc600078e3cff */
[----:B------:R-:W4:Y:S01]  /*0a00*/  @P3 LDG.E.CONSTANT R26, desc[UR6][R10.64+0xdc] ;  /* 0x0000dc060a1a3981 */ /* 0x000f22000c1e9900 */
[----:B------:R-:W-:-:S03]  /*0a10*/  @P1 LOP3.LUT R5, R5, R28, RZ, 0x3c, !PT ;  /* 0x0000001c05051212 */ /* 0x000fc600078e3cff */
[----:B------:R-:W4:Y:S04]  /*0a20*/  @P3 LDG.E.CONSTANT R28, desc[UR6][R10.64+0xe4] ;  /* 0x0000e4060a1c3981 */ /* 0x000f28000c1e9900 */
[----:B------:R-:W4:Y:S01]  /*0a30*/  @P3 LDG.E.CONSTANT R23, desc[UR6][R10.64+0xe8] ;  /* 0x0000e8060a173981 */ /* 0x000f22000c1e9900 */
[----:B--2---:R-:W-:-:S03]  /*0a40*/  @P2 LOP3.LUT R3, R3, R18, RZ, 0x3c, !PT ;  /* 0x0000001203032212 */ /* 0x004fc600078e3cff */
[----:B------:R-:W2:Y:S01]  /*0a50*/  @P4 LDG.E.CONSTANT R18, desc[UR6][R10.64+0xf0] ;  /* 0x0000f0060a124981 */ /* 0x000ea2000c1e9900 */
[----:B---3--:R-:W-:Y:S02]  /*0a60*/  @P2 LOP3.LUT R6, R6, R17, RZ, 0x3c, !PT ;  /* 0x0000001106062212 */ /* 0x008fe400078e3cff */
[----:B------:R-:W-:Y:S01]  /*0a70*/  @P1 LOP3.LUT R4, R4, R25, RZ, 0x3c, !PT ;  /* 0x0000001904041212 */ /* 0x000fe200078e3cff */
[----:B------:R-:W3:Y:S03]  /*0a80*/  @P5 LDG.E.CONSTANT R17, desc[UR6][R10.64+0x110] ;  /* 0x000110060a115981 */ /* 0x000ee6000c1e9900 */
[----:B----4-:R-:W-:Y:S02]  /*0a90*/  @P2 LOP3.LUT R4, R4, R19, RZ, 0x3c, !PT ;  /* 0x0000001304042212 */ /* 0x010fe400078e3cff */
[----:B------:R-:W4:Y:S01]  /*0aa0*/  @P4 LDG.E.CONSTANT R19, desc[UR6][R10.64+0xf4] ;  /* 0x0000f4060a134981 */ /* 0x000f22000c1e9900 */
        /* <DEDUP_REMOVED lines=12> */
[----:B--2---:R-:W-:-:S03]  /*0b70*/  @P4 LOP3.LUT R3, R3, R18, RZ, 0x3c, !PT ;  /* 0x0000001203034212 */ /* 0x004fc600078e3cff */
[----:B------:R-:W2:Y:S01]  /*0b80*/  @P5 LDG.E.CONSTANT R18, desc[UR6][R10.64+0x114] ;  /* 0x000114060a125981 */ /* 0x000ea2000c1e9900 */
[----:B------:R-:W-:-:S03]  /*0b90*/  @P3 LOP3.LUT R5, R5, R20, RZ, 0x3c, !PT ;  /* 0x0000001405053212 */ /* 0x000fc600078e3cff */
[----:B------:R-:W2:Y:S01]  /*0ba0*/  @P6 LDG.E.CONSTANT R20, desc[UR6][R10.64+0x118] ;  /* 0x000118060a146981 */ /* 0x000ea2000c1e9900 */
[----:B----4-:R-:W-:-:S03]  /*0bb0*/  @P4 LOP3.LUT R6, R6, R19, RZ, 0x3c, !PT ;  /* 0x0000001306064212 */ /* 0x010fc600078e3cff */
[----:B------:R-:W4:Y:S01]  /*0bc0*/  @P6 LDG.E.CONSTANT R19, desc[UR6][R10.64+0x11c] ;  /* 0x00011c060a136981 */ /* 0x000f22000c1e9900 */
[----:B---3--:R-:W-:-:S03]  /*0bd0*/  @P4 LOP3.LUT R7, R7, R22, RZ, 0x3c, !PT ;  /* 0x0000001607074212 */ /* 0x008fc600078e3cff */
[----:B------:R-:W3:Y:S01]  /*0be0*/  @P6 LDG.E.CONSTANT R22, desc[UR6][R10.64+0x120] ;  /* 0x000120060a166981 */ /* 0x000ee2000c1e9900 */
[----:B------:R-:W-:-:S03]  /*0bf0*/  @P4 LOP3.LUT R4, R4, R21, RZ, 0x3c, !PT ;  /* 0x0000001504044212 */ /* 0x000fc600078e3cff */
[----:B------:R-:W3:Y:S01]  /*0c00*/  @P0 LDG.E.CONSTANT R21, desc[UR6][R10.64+0x130] ;  /* 0x000130060a150981 */ /* 0x000ee2000c1e9900 */
[----:B------:R-:W-:Y:S02]  /*0c10*/  @P4 LOP3.LUT R5, R5, R24, RZ, 0x3c, !PT ;  /* 0x0000001805054212 */ /* 0x000fe400078e3cff */
[----:B------:R-:W-:Y:S01]  /*0c20*/  @P5 LOP3.LUT R4, R4, R17, RZ, 0x3c, !PT ;  /* 0x0000001104045212 */ /* 0x000fe200078e3cff */
[----:B------:R-:W3:Y:S01]  /*0c30*/  @P6 LDG.E.CONSTANT R24, desc[UR6][R10.64+0x128] ;  /* 0x000128060a186981 */ /* 0x000ee2000c1e9900 */
[----:B------:R-:W-:-:S03]  /*0c40*/  @P5 LOP3.LUT R3, R3, R26, RZ, 0x3c, !PT ;  /* 0x0000001a03035212 */ /* 0x000fc600078e3cff */
[----:B------:R-:W3:Y:S01]  /*0c50*/  @P6 LDG.E.CONSTANT R17, desc[UR6][R10.64+0x124] ;  /* 0x000124060a116981 */ /* 0x000ee2000c1e9900 */
[----:B------:R-:W-:-:S03]  /*0c60*/  @P5 LOP3.LUT R7, R7, R28, RZ, 0x3c, !PT ;  /* 0x0000001c07075212 */ /* 0x000fc600078e3cff */
[----:B------:R-:W3:Y:S01]  /*0c70*/  @P0 LDG.E.CONSTANT R26, desc[UR6][R10.64+0x12c] ;  /* 0x00012c060a1a0981 */ /* 0x000ee2000c1e9900 */
[----:B------:R-:W-:-:S03]  /*0c80*/  @P5 LOP3.LUT R6, R6, R23, RZ, 0x3c, !PT ;  /* 0x0000001706065212 */ /* 0x000fc600078e3cff */
[----:B------:R-:W3:Y:S04]  /*0c90*/  @P0 LDG.E.CONSTANT R28, desc[UR6][R10.64+0x13c] ;  /* 0x00013c060a1c0981 */ /* 0x000ee8000c1e9900 */
[----:B------:R-:W3:Y:S01]  /*0ca0*/  @P0 LDG.E.CONSTANT R23, desc[UR6][R10.64+0x138] ;  /* 0x000138060a170981 */ /* 0x000ee2000c1e9900 */
[----:B--2---:R-:W-:-:S03]  /*0cb0*/  @P5 LOP3.LUT R5, R5, R18, RZ, 0x3c, !PT ;  /* 0x0000001205055212 */ /* 0x004fc600078e3cff */
[----:B------:R-:W2:Y:S01]  /*0cc0*/  @P0 LDG.E.CONSTANT R18, desc[UR6][R10.64+0x134] ;  /* 0x000134060a120981 */ /* 0x000ea2000c1e9900 */
[----:B------:R-:W-:-:S04]  /*0cd0*/  UIADD3 UR4, UPT, UPT, UR4, 0x10, URZ ;  /* 0x0000001004047890 */ /* 0x000fc8000fffe0ff */
[----:B------:R-:W-:Y:S01]  /*0ce0*/  UISETP.NE.AND UP0, UPT, UR4, 0x20, UPT ;  /* 0x000000200400788c */ /* 0x000fe2000bf05270 */
[----:B------:R-:W-:Y:S02]  /*0cf0*/  @P6 LOP3.LUT R3, R3, R20, RZ, 0x3c, !PT ;  /* 0x0000001403036212 */ /* 0x000fe400078e3cff */
[----:B----4-:R-:W-:Y:S02]  /*0d00*/  @P6 LOP3.LUT R6, R6, R19, RZ, 0x3c, !PT ;  /* 0x0000001306066212 */ /* 0x010fe400078e3cff */
[----:B---3--:R-:W-:Y:S02]  /*0d10*/  @P6 LOP3.LUT R7, R7, R22, RZ, 0x3c, !PT ;  /* 0x0000001607076212 */ /* 0x008fe400078e3cff */
[----:B------:R-:W-:Y:S02]  /*0d20*/  @P0 LOP3.LUT R6, R6, R21, RZ, 0x3c, !PT ;  /* 0x0000001506060212 */ /* 0x000fe400078e3cff */
[----:B------:R-:W-:Y:S02]  /*0d30*/  @P6 LOP3.LUT R5, R5, R24, RZ, 0x3c, !PT ;  /* 0x0000001805056212 */ /* 0x000fe400078e3cff */
[----:B------:R-:W-:-:S02]  /*0d40*/  @P6 LOP3.LUT R4, R4, R17, RZ, 0x3c, !PT ;  /* 0x0000001104046212 */ /* 0x000fc400078e3cff */
[----:B------:R-:W-:Y:S02]  /*0d50*/  @P0 LOP3.LUT R3, R3, R26, RZ, 0x3c, !PT ;  /* 0x0000001a03030212 */ /* 0x000fe400078e3cff */
[----:B------:R-:W-:Y:S02]  /*0d60*/  @P0 LOP3.LUT R5, R5, R28, RZ, 0x3c, !PT ;  /* 0x0000001c05050212 */ /* 0x000fe400078e3cff */
[----:B------:R-:W-:Y:S02]  /*0d70*/  @P0 LOP3.LUT R4, R4, R23, RZ, 0x3c, !PT ;  /* 0x0000001704040212 */ /* 0x000fe400078e3cff */
[----:B--2---:R-:W-:Y:S01]  /*0d80*/  @P0 LOP3.LUT R7, R7, R18, RZ, 0x3c, !PT ;  /* 0x0000001207070212 */ /* 0x004fe200078e3cff */
[----:B------:R-:W-:Y:S06]  /*0d90*/  BRA.U UP0, `(.L_x_146) ;  /* 0xfffffff500487547 */ /* 0x000fec000b83ffff */
[----:B------:R-:W-:-:S05]  /*0da0*/  VIADD R0, R0, 0x1 ;  /* 0x0000000100007836 */ /* 0x000fca0000000000 */
[----:B------:R-:W-:-:S13]  /*0db0*/  ISETP.NE.AND P0, PT, R0, 0x5, PT ;  /* 0x000000050000780c */ /* 0x000fda0003f05270 */
[----:B------:R-:W-:Y:S05]  /*0dc0*/  @P0 BRA `(.L_x_147) ;  /* 0xfffffff400300947 */ /* 0x000fea000383ffff */
[----:B------:R-:W-:Y:S01]  /*0dd0*/  LOP3.LUT R0, R15, 0x3, RZ, 0xc0, !PT ;  /* 0x000000030f007812 */ /* 0x000fe200078ec0ff */
[----:B------:R0:W-:Y:S03]  /*0de0*/  STL [R1+0x4], R3 ;  /* 0x0000040301007387 */ /* 0x0001e60000100800 */
[----:B------:R-:W-:Y:S01]  /*0df0*/  ISETP.NE.U32.AND P0, PT, R0, 0x1, PT ;  /* 0x000000010000780c */ /* 0x000fe20003f05070 */
[----:B------:R0:W-:Y:S03]  /*0e00*/  STL.64 [R1+0x8], R6 ;  /* 0x0000080601007387 */ /* 0x0001e60000100a00 */
[----:B------:R-:W-:Y:S01]  /*0e10*/  ISETP.NE.AND.EX P0, PT, RZ, RZ, PT, P0 ;  /* 0x000000ffff00720c */ /* 0x000fe20003f05300 */
[----:B------:R0:W-:-:S12]  /*0e20*/  STL.64 [R1+0x10], R4 ;  /* 0x0000100401007387 */ /* 0x0001d80000100a00 */
[----:B0-----:R-:W-:Y:S05]  /*0e30*/  @!P0 BRA `(.L_x_145) ;  /* 0x0000001800088947 */ /* 0x001fea0003800000 */
[----:B------:R-:W-:Y:S01]  /*0e40*/  UMOV UR4, URZ ;  /* 0x000000ff00047c82 */ /* 0x000fe20008000000 */
[----:B------:R-:W-:Y:S01]  /*0e50*/  UMOV UR5, URZ ;  /* 0x000000ff00057c82 */ /* 0x000fe20008000000 */
[----:B------:R-:W-:Y:S02]  /*0e60*/  IMAD.MOV.U32 R0, RZ, RZ, RZ ;  /* 0x000000ffff007224 */ /* 0x000fe400078e00ff */
[----:B------:R-:W-:Y:S02]  /*0e70*/  IMAD.MOV.U32 R3, RZ, RZ, RZ ;  /* 0x000000ffff037224 */ /* 0x000fe400078e00ff */
[----:B------:R-:W-:Y:S02]  /*0e80*/  IMAD.U32 R5, RZ, RZ, UR4 ;  /* 0x00000004ff057e24 */ /* 0x000fe4000f8e00ff */
[----:B------:R-:W-:Y:S02]  /*0e90*/  IMAD.U32 R4, RZ, RZ, UR5 ;  /* 0x00000005ff047e24 */ /* 0x000fe4000f8e00ff */
[----:B------:R-:W-:-:S02]  /*0ea0*/  IMAD.U32 R7, RZ, RZ, UR4 ;  /* 0x00000004ff077e24 */ /* 0x000fc4000f8e00ff */
[----:B------:R-:W-:-:S07]  /*0eb0*/  IMAD.U32 R6, RZ, RZ, UR5 ;  /* 0x00000005ff067e24 */ /* 0x000fce000f8e00ff */
.L_x_149:
[----:B------:R-:W-:-:S06]  /*0ec0*/  IMAD R16, R0, 0x4, R1 ;  /* 0x0000000400107824 */ /* 0x000fcc00078e0201 */
[----:B------:R-:W5:Y:S01]  /*0ed0*/  LDL R16, [R16+0x4] ;  /* 0x0000040010107983 */ /* 0x000f620000100800 */
[----:B------:R-:W-:-:S05]  /*0ee0*/  UMOV UR4, URZ ;  /* 0x000000ff00047c82 */ /* 0x000fca0008000000 */
.L_x_148:
        /* <DEDUP_REMOVED lines=183> */
[----:B0-----:R-:W-:Y:S05]  /*1a60*/  @P0 BRA `(.L_x_145) ;  /* 0x0000000800fc0947 */ /* 0x001fea0003800000 */
        /* <DEDUP_REMOVED lines=8> */
.L_x_151:
[----:B------:R-:W-:-:S06]  /*1af0*/  IMAD R16, R0, 0x4, R1 ;  /* 0x0000000400107824 */ /* 0x000fcc00078e0201 */
[----:B------:R-:W5:Y:S01]  /*1b00*/  LDL R16, [R16+0x4] ;  /* 0x0000040010107983 */ /* 0x000f620000100800 */
[----:B------:R-:W-:-:S05]  /*1b10*/  UMOV UR4, URZ ;  /* 0x000000ff00047c82 */ /* 0x000fca0008000000 */
.L_x_150:
        /* <DEDUP_REMOVED lines=177> */
[----:B------:R0:W-:Y:S04]  /*2630*/  STL [R1+0x4], R3 ;  /* 0x0000040301007387 */ /* 0x0001e80000100800 */
[----:B------:R0:W-:Y:S04]  /*2640*/  STL.64 [R1+0x8], R6 ;  /* 0x0000080601007387 */ /* 0x0001e80000100a00 */
[----:B------:R0:W-:Y:S02]  /*2650*/  STL.64 [R1+0x10], R4 ;  /* 0x0000100401007387 */ /* 0x0001e40000100a00 */
.L_x_145:
[----:B------:R-:W-:Y:S05]  /*2660*/  BSYNC.RECONVERGENT B1 ;  /* 0x0000000000017941 */ /* 0x000fea0003800200 */
.L_x_144:
[C---:B------:R-:W-:Y:S01]  /*2670*/  ISETP.GT.U32.AND P0, PT, R15.reuse, 0x3, PT ;  /* 0x000000030f00780c */ /* 0x040fe20003f04070 */
[----:B------:R-:W-:Y:S01]  /*2680*/  VIADD R2, R2, 0x1 ;  /* 0x0000000102027836 */ /* 0x000fe20000000000 */
[--C-:B------:R-:W-:Y:S02]  /*2690*/  SHF.R.U64 R15, R15, 0x2, R14.reuse ;  /* 0x000000020f0f7819 */ /* 0x100fe4000000120e */
[----:B------:R-:W-:Y:S02]  /*26a0*/  ISETP.GT.U32.AND.EX P0, PT, R14, RZ, PT, P0 ;  /* 0x000000ff0e00720c */ /* 0x000fe40003f04100 */
[----:B------:R-:W-:-:S11]  /*26b0*/  SHF.R.U32.HI R14, RZ, 0x2, R14 ;  /* 0x00000002ff0e7819 */ /* 0x000fd6000001160e */
[----:B------:R-:W-:Y:S05]  /*26c0*/  @P0 BRA `(.L_x_152) ;  /* 0xffffffd800c40947 */ /* 0x000fea000383ffff */
.L_x_143:
[----:B------:R-:W-:Y:S05]  /*26d0*/  BSYNC.RECONVERGENT B0 ;  /* 0x0000000000007941 */ /* 0x000fea0003800200 */
.L_x_142:
[----:B------:R-:W-:Y:S01]  /*26e0*/  SHF.R.U32.HI R0, RZ, 0x2, R3 ;  /* 0x00000002ff007819 */ /* 0x000fe20000011603 */
[----:B------:R-:W2:Y:S01]  /*26f0*/  LDCU UR12, c[0x0][0x3ac] ;  /* 0x00007580ff0c77ac */ /* 0x000ea20008000800 */
[----:B-1----:R-:W-:Y:S01]  /*2700*/  SHF.R.U32.HI R9, RZ, 0x2, R6 ;  /* 0x00000002ff097819 */ /* 0x002fe20000011606 */
[----:B------:R-:W1:Y:S01]  /*2710*/  LDC.64 R18, c[0x0][0x3a0] ;  /* 0x0000e800ff127b82 */ /* 0x000e620000000a00 */
[----:B------:R-:W-:Y:S01]  /*2720*/  LOP3.LUT R0, R0, R3, RZ, 0x3c, !PT ;  /* 0x0000000300007212 */ /* 0x000fe200078e3cff */
[----:B0-----:R-:W-:Y:S01]  /*2730*/  IMAD.SHL.U32 R3, R5, 0x10, RZ ;  /* 0x0000001005037824 */ /* 0x001fe200078e00ff */
[----:B------:R-:W-:Y:S01]  /*2740*/  LOP3.LUT R9, R9, R6, RZ, 0x3c, !PT ;  /* 0x0000000609097212 */ /* 0x000fe200078e3cff */
[----:B------:R-:W0:Y:S01]  /*2750*/  LDCU.128 UR8, c[0x0][0x390] ;  /* 0x00007200ff0877ac */ /* 0x000e220008000c00 */
[----:B------:R-:W-:Y:S01]  /*2760*/  SHF.R.U32.HI R6, RZ, 0x2, R7 ;  /* 0x00000002ff067819 */ /* 0x000fe20000011607 */
[----:B------:R-:W-:Y:S01]  /*2770*/  IMAD.SHL.U32 R2, R0, 0x2, RZ ;  /* 0x0000000200027824 */ /* 0x000fe200078e00ff */
[----:B------:R-:W-:Y:S01]  /*2780*/  BSSY.RECONVERGENT B0, `(.L_x_153) ;  /* 0x0000047000007945 */ /* 0x000fe20003800200 */
[----:B------:R-:W3:Y:S01]  /*2790*/  LDCU.64 UR4, c[0x0][0x3d0] ;  /* 0x00007a00ff0477ac */ /* 0x000ee20008000a00 */
[----:B------:R-:W-:-:S02]  /*27a0*/  LOP3.LUT R6, R6, R7, RZ, 0x3c, !PT ;  /* 0x0000000706067212 */ /* 0x000fc400078e3cff */
[----:B------:R-:W-:-:S03]  /*27b0*/  LOP3.LUT R2, R0, R2, R3, 0x96, !PT ;  /* 0x0000000200027212 */ /* 0x000fc600078e9603 */
[----:B------:R-:W-:Y:S01]  /*27c0*/  IMAD.SHL.U32 R8, R6, 0x2, RZ ;  /* 0x0000000206087824 */ /* 0x000fe200078e00ff */
[----:B------:R-:W-:Y:S01]  /*27d0*/  LOP3.LUT R10, R2, R5, RZ, 0x3c, !PT ;  /* 0x00000005020a7212 */ /* 0x000fe200078e3cff */
[----:B------:R-:W-:Y:S01]  /*27e0*/  IMAD.SHL.U32 R5, R9, 0x2, RZ ;  /* 0x0000000209057824 */ /* 0x000fe200078e00ff */
[----:B------:R-:W4:Y:S02]  /*27f0*/  LDC.64 R2, c[0x0][0x3a8] ;  /* 0x0000ea00ff027b82 */ /* 0x000f240000000a00 */
[----:B------:R-:W-:Y:S01]  /*2800*/  IADD3 R11, PT, PT, R13, -0x26039c23, R10 ;  /* 0xd9fc63dd0d0b7810 */ /* 0x000fe20007ffe00a */
[----:B------:R-:W-:-:S05]  /*2810*/  IMAD.SHL.U32 R0, R10, 0x10, RZ ;  /* 0x000000100a007824 */ /* 0x000fca00078e00ff */
[----:B------:R-:W-:Y:S01]  /*2820*/  LOP3.LUT R9, R9, R5, R0, 0x96, !PT ;  /* 0x0000000509097212 */ /* 0x000fe200078e9600 */
[----:B---3--:R-:W3:Y:S03]  /*2830*/  F2F.F32.F64 R20, UR4 ;  /* 0x0000000400147d10 */ /* 0x008ee60008301000 */
[----:B------:R-:W-:Y:S02]  /*2840*/  LOP3.LUT R0, R9, R10, RZ, 0x3c, !PT ;  /* 0x0000000a09007212 */ /* 0x000fe400078e3cff */
[----:B------:R-:W-:-:S03]  /*2850*/  SHF.R.U32.HI R9, RZ, 0x2, R4 ;  /* 0x00000002ff097819 */ /* 0x000fc60000011604 */
[----:B--2---:R-:W4:Y:S01]  /*2860*/  MUFU.RCP64H R5, UR12 ;  /* 0x0000000c00057d08 */ /* 0x004f220008001800 */
[----:B------:R-:W-:Y:S01]  /*2870*/  IMAD.SHL.U32 R7, R0, 0x10, RZ ;  /* 0x0000001000077824 */ /* 0x000fe200078e00ff */
[----:B------:R-:W-:Y:S01]  /*2880*/  LOP3.LUT R14, R9, R4, RZ, 0x3c, !PT ;  /* 0x00000004090e7212 */ /* 0x000fe200078e3cff */
[----:B------:R-:W-:-:S03]  /*2890*/  IMAD.MOV.U32 R4, RZ, RZ, 0x1 ;  /* 0x00000001ff047424 */ /* 0x000fc600078e00ff */
[----:B------:R-:W-:Y:S01]  /*28a0*/  LOP3.LUT R7, R6, R8, R7, 0x96, !PT ;  /* 0x0000000806077212 */ /* 0x000fe200078e9607 */
[----:B------:R-:W-:Y:S01]  /*28b0*/  IMAD.SHL.U32 R10, R14, 0x2, RZ ;  /* 0x000000020e0a7824 */ /* 0x000fe200078e00ff */
[----:B------:R-:W-:Y:S01]  /*28c0*/  IADD3 R6, PT, PT, R13, -0x25fe145e, R0 ;  /* 0xda01eba20d067810 */ /* 0x000fe20007ffe000 */
[----:B---3--:R-:W-:Y:S01]  /*28d0*/  F2F.F64.F32 R20, R20 ;  /* 0x0000001400147310 */ /* 0x008fe20000201800 */
[----:B------:R-:W-:-:S03]  /*28e0*/  LOP3.LUT R0, R7, R0, RZ, 0x3c, !PT ;  /* 0x0000000007007212 */ /* 0x000fc600078e3cff */
[----:B------:R-:W-:Y:S01]  /*28f0*/  IMAD.WIDE.U32 R6, R6, 0x200000, RZ ;  /* 0x0020000006067825 */ /* 0x000fe200078e00ff */
[----:B----4-:R-:W-:Y:S02]  /*2900*/  DFMA R8, R4, -R2, 1 ;  /* 0x3ff000000408742b */ /* 0x010fe40000000802 */
[----:B------:R-:W-:Y:S01]  /*2910*/  LOP3.LUT R6, R6, R11, RZ, 0x3c, !PT ;  /* 0x0000000b06067212 */ /* 0x000fe200078e3cff */
[----:B------:R-:W-:-:S05]  /*2920*/  IMAD.SHL.U32 R15, R0, 0x10, RZ ;  /* 0x00000010000f7824 */ /* 0x000fca00078e00ff */
[----:B------:R-:W2:Y:S01]  /*2930*/  I2F.F64.U64 R6, R6 ;  /* 0x0000000600067312 */ /* 0x000ea20000301800 */
[----:B------:R-:W-:Y:S01]  /*2940*/  DFMA R16, R8, R8, R8 ;  /* 0x000000080810722b */ /* 0x000fe20000000008 */
[----:B------:R-:W-:-:S04]  /*2950*/  LOP3.LUT R15, R14, R10, R15, 0x96, !PT ;  /* 0x0000000a0e0f7212 */ /* 0x000fc800078e960f */
[----:B------:R-:W-:-:S03]  /*2960*/  LOP3.LUT R8, R15, R0, RZ, 0x3c, !PT ;  /* 0x000000000f087212 */ /* 0x000fc600078e3cff */
[----:B------:R-:W-:Y:S01]  /*2970*/  DFMA R16, R4, R16, R4 ;  /* 0x000000100410722b */ /* 0x000fe20000000004 */
[C---:B------:R-:W-:Y:S01]  /*2980*/  IADD3 R8, PT, PT, R13.reuse, -0x25f304d4, R8 ;  /* 0xda0cfb2c0d087810 */ /* 0x040fe20007ffe008 */
[----:B------:R-:W-:Y:S01]  /*2990*/  IMAD.MOV.U32 R4, RZ, RZ, 0x0 ;  /* 0x00000000ff047424 */ /* 0x000fe200078e00ff */
[----:B------:R-:W-:Y:S01]  /*29a0*/  IADD3 R13, PT, PT, R13, -0x25f88c99, R0 ;  /* 0xda0773670d0d7810 */ /* 0x000fe20007ffe000 */
[----:B------:R-:W-:Y:S02]  /*29b0*/  IMAD.MOV.U32 R5, RZ, RZ, 0x3ca00000 ;  /* 0x3ca00000ff057424 */ /* 0x000fe400078e00ff */
[----:B------:R-:W-:Y:S02]  /*29c0*/  IMAD.WIDE.U32 R10, R8, 0x200000, RZ ;  /* 0x00200000080a7825 */ /* 0x000fe400078e00ff */
[----:B------:R-:W-:Y:S02]  /*29d0*/  DFMA R14, R16, -R2, 1 ;  /* 0x3ff00000100e742b */ /* 0x000fe40000000802 */
[----:B--2---:R-:W-:Y:S01]  /*29e0*/  DFMA R8, R6, R4, 5.5511151231257827021e-17 ;  /* 0x3c9000000608742b */ /* 0x004fe20000000004 */
[----:B------:R-:W-:Y:S01]  /*29f0*/  LOP3.LUT R26, R10, R13, RZ, 0x3c, !PT ;  /* 0x0000000d0a1a7212 */ /* 0x000fe200078e3cff */
[----:B------:R-:W-:Y:S01]  /*2a00*/  IMAD.MOV.U32 R27, RZ, RZ, R11 ;  /* 0x000000ffff1b7224 */ /* 0x000fe200078e000b */
[----:B------:R-:W2:Y:S03]  /*2a10*/  LDC.64 R6, c[0x0][0x380] ;  /* 0x0000e000ff067b82 */ /* 0x000ea60000000a00 */
[----:B------:R-:W-:Y:S01]  /*2a20*/  DFMA R16, R16, R14, R16 ;  /* 0x0000000e1010722b */ /* 0x000fe20000000010 */
[----:B------:R-:W3:Y:S01]  /*2a30*/  I2F.F64.U64 R24, R26 ;  /* 0x0000001a00187312 */ /* 0x000ee20000301800 */
[----:B0-----:R-:W-:-:S03]  /*2a40*/  DMUL R8, R8, UR8 ;  /* 0x0000000808087c28 */ /* 0x001fc60008000000 */
[----:B------:R-:W0:Y:S05]  /*2a50*/  LDC.64 R10, c[0x0][0x3c0] ;  /* 0x0000f000ff0a7b82 */ /* 0x000e2a0000000a00 */
[----:B------:R-:W-:Y:S02]  /*2a60*/  DMUL R22, R8, R16 ;  /* 0x0000001008167228 */ /* 0x000fe40000000000 */
[----:B------:R-:W-:Y:S01]  /*2a70*/  FSETP.GEU.AND P1, PT, |R9|, 6.5827683646048100446e-37, PT ;  /* 0x036000000900780b */ /* 0x000fe20003f2e200 */
[----:B------:R-:W4:Y:S01]  /*2a80*/  LDC.64 R14, c[0x0][0x3c8] ;  /* 0x0000f200ff0e7b82 */ /* 0x000f220000000a00 */
[----:B---3--:R-:W-:-:S04]  /*2a90*/  DFMA R24, R24, R4, 5.5511151231257827021e-17 ;  /* 0x3c9000001818742b */ /* 0x008fc80000000004 */
[----:B------:R-:W-:Y:S01]  /*2aa0*/  DFMA R2, R22, -R2, R8 ;  /* 0x800000021602722b */ /* 0x000fe20000000008 */
[----:B--2---:R-:W-:-:S03]  /*2ab0*/  IMAD.WIDE R12, R12, 0x38, R6 ;  /* 0x000000380c0c7825 */ /* 0x004fc600078e0206 */
[----:B------:R-:W-:-:S04]  /*2ac0*/  DMUL R6, R24, UR10 ;  /* 0x0000000a18067c28 */ /* 0x000fc80008000000 */
[----:B------:R-:W-:Y:S01]  /*2ad0*/  DFMA R2, R16, R2, R22 ;  /* 0x000000021002722b */ /* 0x000fe20000000016 */
[----:B------:R2:W-:Y:S04]  /*2ae0*/  STG.E.64 desc[UR6][R12.64+0x28], R20 ;  /* 0x000028140c007986 */ /* 0x0005e8000c101b06 */
[----:B-1----:R2:W-:Y:S04]  /*2af0*/  STG.E.64 desc[UR6][R12.64+0x10], R18 ;  /* 0x000010120c007986 */ /* 0x0025e8000c101b06 */
[----:B0-----:R2:W-:Y:S01]  /*2b00*/  STG.E.64 desc[UR6][R12.64+0x18], R10 ;  /* 0x0000180a0c007986 */ /* 0x0015e2000c101b06 */
[----:B------:R-:W-:-:S03]  /*2b10*/  FFMA R0, RZ, UR12, R3 ;  /* 0x0000000cff007c23 */ /* 0x000fc60008000003 */
[----:B------:R2:W-:Y:S02]  /*2b20*/  STG.E.64 desc[UR6][R12.64+0x30], RZ ;  /* 0x000030ff0c007986 */ /* 0x0005e4000c101b06 */
[----:B------:R-:W-:Y:S02]  /*2b30*/  FSETP.GT.AND P0, PT, |R0|, 1.469367938527859385e-39, PT ;  /* 0x001000000000780b */ /* 0x000fe40003f04200 */
[----:B------:R2:W-:Y:S04]  /*2b40*/  STG.E.64 desc[UR6][R12.64], R8 ;  /* 0x000000080c007986 */ /* 0x0005e8000c101b06 */
[----:B------:R2:W-:Y:S04]  /*2b50*/  STG.E.64 desc[UR6][R12.64+0x8], R6 ;  /* 0x000008060c007986 */ /* 0x0005e8000c101b06 */
[----:B----4-:R2:W-:Y:S03]  /*2b60*/  STG.E.64 desc[UR6][R12.64+0x20], R14 ;  /* 0x0000200e0c007986 */ /* 0x0105e6000c101b06 */
[----:B------:R-:W-:Y:S05]  /*2b70*/  @P0 BRA P1, `(.L_x_154) ;  /* 0x00000000001c0947 */ /* 0x000fea0000800000 */
[----:B------:R-:W0:Y:S01]  /*2b80*/  LDCU.64 UR4, c[0x0][0x3a8] ;  /* 0x00007500ff0477ac */ /* 0x000e220008000a00 */
[----:B--2---:R-:W-:Y:S01]  /*2b90*/  IMAD.MOV.U32 R10, RZ, RZ, R8 ;  /* 0x000000ffff0a7224 */ /* 0x004fe200078e0008 */
[----:B------:R-:W-:Y:S01]  /*2ba0*/  MOV R12, 0x2bf0 ;  /* 0x00002bf0000c7802 */ /* 0x000fe20000000f00 */
[----:B------:R-:W-:Y:S02]  /*2bb0*/  IMAD.MOV.U32 R11, RZ, RZ, R9 ;  /* 0x000000ffff0b7224 */ /* 0x000fe400078e0009 */
[----:B0-----:R-:W-:Y:S02]  /*2bc0*/  IMAD.U32 R8, RZ, RZ, UR4 ;  /* 0x00000004ff087e24 */ /* 0x001fe4000f8e00ff */
[----:B------:R-:W-:-:S07]  /*2bd0*/  IMAD.U32 R9, RZ, RZ, UR5 ;  /* 0x00000005ff097e24 */ /* 0x000fce000f8e00ff */
[----:B------:R-:W-:Y:S05]  /*2be0*/  CALL.REL.NOINC `($__internal_3_$__cuda_sm20_div_rn_f64_full) ;  /* 0x0000000000987944 */ /* 0x000fea0003c00000 */
.L_x_154:
[----:B------:R-:W-:Y:S05]  /*2bf0*/  BSYNC.RECONVERGENT B0 ;  /* 0x0000000000007941 */ /* 0x000fea0003800200 */
.L_x_153:
[----:B------:R-:W0:Y:S01]  /*2c00*/  LDCU UR4, c[0x0][0x3b4] ;  /* 0x00007680ff0477ac */ /* 0x000e220008000800 */
[----:B--2---:R-:W1:Y:S01]  /*2c10*/  LDC.64 R10, c[0x0][0x3b0] ;  /* 0x0000ec00ff0a7b82 */ /* 0x004e620000000a00 */
[----:B------:R-:W-:Y:S01]  /*2c20*/  IMAD.MOV.U32 R4, RZ, RZ, 0x1 ;  /* 0x00000001ff047424 */ /* 0x000fe200078e00ff */
[----:B------:R-:W-:Y:S01]  /*2c30*/  FSETP.GEU.AND P1, PT, |R7|, 6.5827683646048100446e-37, PT ;  /* 0x036000000700780b */ /* 0x000fe20003f2e200 */
[----:B------:R2:W3:Y:S01]  /*2c40*/  F2I.F64.TRUNC R0, R2 ;  /* 0x0000000200007311 */ /* 0x0004e2000030d100 */
[----:B------:R-:W-:Y:S07]  /*2c50*/  BSSY.RECONVERGENT B0, `(.L_x_155) ;  /* 0x0000016000007945 */ /* 0x000fee0003800200 */
[----:B0-----:R-:W1:Y:S02]  /*2c60*/  MUFU.RCP64H R5, UR4 ;  /* 0x0000000400057d08 */ /* 0x001e640008001800 */
[----:B-1----:R-:W-:-:S08]  /*2c70*/  DFMA R8, R4, -R10, 1 ;  /* 0x3ff000000408742b */ /* 0x002fd0000000080a */
        /* <DEDUP_REMOVED lines=9> */
[----:B--23--:R-:W-:Y:S05]  /*2d10*/  @P0 BRA P1, `(.L_x_156) ;  /* 0x0000000000240947 */ /* 0x00cfea0000800000 */
[----:B------:R-:W0:Y:S01]  /*2d20*/  LDCU.64 UR4, c[0x0][0x3b0] ;  /* 0x00007600ff0477ac */ /* 0x000e220008000a00 */
[----:B------:R-:W-:Y:S01]  /*2d30*/  IMAD.MOV.U32 R10, RZ, RZ, R6 ;  /* 0x000000ffff0a7224 */ /* 0x000fe200078e0006 */
[----:B------:R-:W-:Y:S01]  /*2d40*/  MOV R12, 0x2d90 ;  /* 0x00002d90000c7802 */ /* 0x000fe20000000f00 */
[----:B------:R-:W-:Y:S02]  /*2d50*/  IMAD.MOV.U32 R11, RZ, RZ, R7 ;  /* 0x000000ffff0b7224 */ /* 0x000fe400078e0007 */
[----:B0-----:R-:W-:Y:S02]  /*2d60*/  IMAD.U32 R8, RZ, RZ, UR4 ;  /* 0x00000004ff087e24 */ /* 0x001fe4000f8e00ff */
[----:B------:R-:W-:-:S07]  /*2d70*/  IMAD.U32 R9, RZ, RZ, UR5 ;  /* 0x00000005ff097e24 */ /* 0x000fce000f8e00ff */
[----:B------:R-:W-:Y:S05]  /*2d80*/  CALL.REL.NOINC `($__internal_3_$__cuda_sm20_div_rn_f64_full) ;  /* 0x0000000000307944 */ /* 0x000fea0003c00000 */
[----:B------:R-:W-:Y:S02]  /*2d90*/  IMAD.MOV.U32 R4, RZ, RZ, R2 ;  /* 0x000000ffff047224 */ /* 0x000fe400078e0002 */
[----:B------:R-:W-:-:S07]  /*2da0*/  IMAD.MOV.U32 R5, RZ, RZ, R3 ;  /* 0x000000ffff057224 */ /* 0x000fce00078e0003 */
.L_x_156:
[----:B------:R-:W-:Y:S05]  /*2db0*/  BSYNC.RECONVERGENT B0 ;  /* 0x0000000000007941 */ /* 0x000fea0003800200 */
.L_x_155:
[----:B------:R-:W0:Y:S01]  /*2dc0*/  LDC.64 R2, c[0x0][0x388] ;  /* 0x0000e200ff027b82 */ /* 0x000e220000000a00 */
[----:B------:R-:W1:Y:S01]  /*2dd0*/  LDCU UR4, c[0x0][0x3d8] ;  /* 0x00007b00ff0477ac */ /* 0x000e620008000800 */
[----:B------:R-:W1:Y:S01]  /*2de0*/  F2I.F64.TRUNC R5, R4 ;  /* 0x0000000400057311 */ /* 0x000e62000030d100 */
[----:B------:R-:W-:Y:S02]  /*2df0*/  IMAD.MOV.U32 R6, RZ, RZ, 0x1 ;  /* 0x00000001ff067424 */ /* 0x000fe400078e00ff */
[----:B------:R-:W-:Y:S02]  /*2e00*/  IMAD.MOV.U32 R7, RZ, RZ, 0x0 ;  /* 0x00000000ff077424 */ /* 0x000fe400078e00ff */
[----:B-1----:R-:W-:-:S04]  /*2e10*/  IMAD R9, R5, UR4, R0 ;  /* 0x0000000405097c24 */ /* 0x002fc8000f8e0200 */
[----:B0-----:R-:W-:-:S05]  /*2e20*/  IMAD.WIDE R2, R9, 0x8, R2 ;  /* 0x0000000809027825 */ /* 0x001fca00078e0202 */
[----:B------:R-:W-:Y:S01]  /*2e30*/  REDG.E.ADD.64.STRONG.GPU desc[UR6][R2.64], R6 ;  /* 0x000000060200798e */ /* 0x000fe2000c12e506 */
[----:B------:R-:W-:Y:S05]  /*2e40*/  EXIT ;  /* 0x000000000000794d */ /* 0x000fea0003800000 */
        .weak           $__internal_3_$__cuda_sm20_div_rn_f64_full
        .type           $__internal_3_$__cuda_sm20_div_rn_f64_full,@function
        .size           $__internal_3_$__cuda_sm20_div_rn_f64_full,(.L_x_168 - $__internal_3_$__cuda_sm20_div_rn_f64_full)
$__internal_3_$__cuda_sm20_div_rn_f64_full:
[C---:B------:R-:W-:Y:S01]  /*2e50*/  FSETP.GEU.AND P0, PT, |R9|.reuse, 1.469367938527859385e-39, PT ;  /* 0x001000000900780b */ /* 0x040fe20003f0e200 */
[----:B------:R-:W-:Y:S01]  /*2e60*/  IMAD.MOV.U32 R18, RZ, RZ, 0x1 ;  /* 0x00000001ff127424 */ /* 0x000fe200078e00ff */
[----:B------:R-:W-:Y:S01]  /*2e70*/  LOP3.LUT R4, R9, 0x800fffff, RZ, 0xc0, !PT ;  /* 0x800fffff09047812 */ /* 0x000fe200078ec0ff */
[----:B------:R-:W-:Y:S01]  /*2e80*/  BSSY.RECONVERGENT B1, `(.L_x_157) ;  /* 0x0000055000017945 */ /* 0x000fe20003800200 */
[C---:B------:R-:W-:Y:S02]  /*2e90*/  FSETP.GEU.AND P2, PT, |R11|.reuse, 1.469367938527859385e-39, PT ;  /* 0x001000000b00780b */ /* 0x040fe40003f4e200 */
[----:B------:R-:W-:Y:S01]  /*2ea0*/  LOP3.LUT R5, R4, 0x3ff00000, RZ, 0xfc, !PT ;  /* 0x3ff0000004057812 */ /* 0x000fe200078efcff */
[----:B------:R-:W-:Y:S01]  /*2eb0*/  IMAD.MOV.U32 R4, RZ, RZ, R8 ;  /* 0x000000ffff047224 */ /* 0x000fe200078e0008 */
[----:B------:R-:W-:Y:S02]  /*2ec0*/  LOP3.LUT R13, R11, 0x7ff00000, RZ, 0xc0, !PT ;  /* 0x7ff000000b0d7812 */ /* 0x000fe400078ec0ff */
[----:B------:R-:W-:-:S03]  /*2ed0*/  LOP3.LUT R16, R9, 0x7ff00000, RZ, 0xc0, !PT ;  /* 0x7ff0000009107812 */ /* 0x000fc600078ec0ff */
[----:B------:R-:W-:Y:S01]  /*2ee0*/  @!P0 DMUL R4, R8, 8.98846567431157953865e+307 ;  /* 0x7fe0000008048828 */ /* 0x000fe20000000000 */
[----:B------:R-:W-:-:S03]  /*2ef0*/  ISETP.GE.U32.AND P1, PT, R13, R16, PT ;  /* 0x000000100d00720c */ /* 0x000fc60003f26070 */
[----:B------:R-:W-:Y:S01]  /*2f00*/  @!P2 LOP3.LUT R14, R9, 0x7ff00000, RZ, 0xc0, !PT ;  /* 0x7ff00000090ea812 */ /* 0x000fe200078ec0ff */
[----:B------:R-:W-:Y:S01]  /*2f10*/  @!P2 IMAD.MOV.U32 R20, RZ, RZ, RZ ;  /* 0x000000ffff14a224 */ /* 0x000fe200078e00ff */
[----:B------:R-:W0:Y:S02]  /*2f20*/  MUFU.RCP64H R19, R5 ;  /* 0x0000000500137308 */ /* 0x000e240000001800 */
[----:B------:R-:W-:Y:S01]  /*2f30*/  @!P2 ISETP.GE.U32.AND P3, PT, R13, R14, PT ;  /* 0x0000000e0d00a20c */ /* 0x000fe20003f66070 */
[----:B------:R-:W-:-:S05]  /*2f40*/  IMAD.MOV.U32 R14, RZ, RZ, 0x1ca00000 ;  /* 0x1ca00000ff0e7424 */ /* 0x000fca00078e00ff */
[----:B------:R-:W-:-:S04]  /*2f50*/  @!P2 SEL R15, R14, 0x63400000, !P3 ;  /* 0x634000000e0fa807 */ /* 0x000fc80005800000 */
[----:B------:R-:W-:-:S04]  /*2f60*/  @!P2 LOP3.LUT R15, R15, 0x80000000, R11, 0xf8, !PT ;  /* 0x800000000f0fa812 */ /* 0x000fc800078ef80b */
[----:B------:R-:W-:Y:S01]  /*2f70*/  @!P2 LOP3.LUT R21, R15, 0x100000, RZ, 0xfc, !PT ;  /* 0x001000000f15a812 */ /* 0x000fe200078efcff */
[----:B0-----:R-:W-:-:S08]  /*2f80*/  DFMA R2, R18, -R4, 1 ;  /* 0x3ff000001202742b */ /* 0x001fd00000000804 */
[----:B------:R-:W-:-:S08]  /*2f90*/  DFMA R2, R2, R2, R2 ;  /* 0x000000020202722b */ /* 0x000fd00000000002 */
[----:B------:R-:W-:Y:S01]  /*2fa0*/  DFMA R18, R18, R2, R18 ;  /* 0x000000021212722b */ /* 0x000fe20000000012 */
[----:B------:R-:W-:Y:S01]  /*2fb0*/  SEL R3, R14, 0x63400000, !P1 ;  /* 0x634000000e037807 */ /* 0x000fe20004800000 */
[----:B------:R-:W-:-:S03]  /*2fc0*/  IMAD.MOV.U32 R2, RZ, RZ, R10 ;  /* 0x000000ffff027224 */ /* 0x000fc600078e000a */
[----:B------:R-:W-:-:S03]  /*2fd0*/  LOP3.LUT R3, R3, 0x800fffff, R11, 0xf8, !PT ;  /* 0x800fffff03037812 */ /* 0x000fc600078ef80b */
[----:B------:R-:W-:-:S03]  /*2fe0*/  DFMA R22, R18, -R4, 1 ;  /* 0x3ff000001216742b */ /* 0x000fc60000000804 */
[----:B------:R-:W-:-:S05]  /*2ff0*/  @!P2 DFMA R2, R2, 2, -R20 ;  /* 0x400000000202a82b */ /* 0x000fca0000000814 */
[----:B------:R-:W-:Y:S01]  /*3000*/  DFMA R18, R18, R22, R18 ;  /* 0x000000161212722b */ /* 0x000fe20000000012 */
[----:B------:R-:W-:Y:S02]  /*3010*/  IMAD.MOV.U32 R23, RZ, RZ, R13 ;  /* 0x000000ffff177224 */ /* 0x000fe400078e000d */
[----:B------:R-:W-:Y:S01]  /*3020*/  IMAD.MOV.U32 R22, RZ, RZ, R16 ;  /* 0x000000ffff167224 */ /* 0x000fe200078e0010 */
[----:B------:R-:W-:Y:S02]  /*3030*/  @!P0 LOP3.LUT R22, R5, 0x7ff00000, RZ, 0xc0, !PT ;  /* 0x7ff0000005168812 */ /* 0x000fe400078ec0ff */
[----:B------:R-:W-:Y:S02]  /*3040*/  @!P2 LOP3.LUT R23, R3, 0x7ff00000, RZ, 0xc0, !PT ;  /* 0x7ff000000317a812 */ /* 0x000fe400078ec0ff */
[----:B------:R-:W-:Y:S01]  /*3050*/  DMUL R20, R18, R2 ;  /* 0x0000000212147228 */ /* 0x000fe20000000000 */
[----:B------:R-:W-:Y:S02]  /*3060*/  VIADD R24, R22, 0xffffffff ;  /* 0xffffffff16187836 */ /* 0x000fe40000000000 */
[----:B------:R-:W-:-:S05]  /*3070*/  VIADD R15, R23, 0xffffffff ;  /* 0xffffffff170f7836 */ /* 0x000fca0000000000 */
[----:B------:R-:W-:Y:S01]  /*3080*/  DFMA R16, R20, -R4, R2 ;  /* 0x800000041410722b */ /* 0x000fe20000000002 */
[----:B------:R-:W-:-:S04]  /*3090*/  ISETP.GT.U32.AND P0, PT, R15, 0x7feffffe, PT ;  /* 0x7feffffe0f00780c */ /* 0x000fc80003f04070 */
[----:B------:R-:W-:-:S03]  /*30a0*/  ISETP.GT.U32.OR P0, PT, R24, 0x7feffffe, P0 ;  /* 0x7feffffe1800780c */ /* 0x000fc60000704470 */
[----:B------:R-:W-:-:S10]  /*30b0*/  DFMA R16, R18, R16, R20 ;  /* 0x000000101210722b */ /* 0x000fd40000000014 */
[----:B------:R-:W-:Y:S05]  /*30c0*/  @P0 BRA `(.L_x_158) ;  /* 0x00000000006c0947 */ /* 0x000fea0003800000 */
[----:B------:R-:W-:-:S04]  /*30d0*/  LOP3.LUT R18, R9, 0x7ff00000, RZ, 0xc0, !PT ;  /* 0x7ff0000009127812 */ /* 0x000fc800078ec0ff */
[CC--:B------:R-:W-:Y:S02]  /*30e0*/  VIADDMNMX R10, R13.reuse, -R18.reuse, 0xb9600000, !PT ;  /* 0xb96000000d0a7446 */ /* 0x0c0fe40007800912 */
[----:B------:R-:W-:Y:S02]  /*30f0*/  ISETP.GE.U32.AND P0, PT, R13, R18, PT ;  /* 0x000000120d00720c */ /* 0x000fe40003f06070 */
[----:B------:R-:W-:Y:S02]  /*3100*/  VIMNMX R10, PT, PT, R10, 0x46a00000, PT ;  /* 0x46a000000a0a7848 */ /* 0x000fe40003fe0100 */
[----:B------:R-:W-:-:S05]  /*3110*/  SEL R13, R14, 0x63400000, !P0 ;  /* 0x634000000e0d7807 */ /* 0x000fca0004000000 */
[----:B------:R-:W-:Y:S02]  /*3120*/  IMAD.IADD R13, R10, 0x1, -R13 ;  /* 0x000000010a0d7824 */ /* 0x000fe400078e0a0d */
[----:B------:R-:W-:Y:S02]  /*3130*/  IMAD.MOV.U32 R10, RZ, RZ, RZ ;  /* 0x000000ffff0a7224 */ /* 0x000fe400078e00ff */
        /* <DEDUP_REMOVED lines=11> */
[----:B------:R-:W-:Y:S01]  /*31f0*/  DMUL.RP R10, R16, R10 ;  /* 0x0000000a100a7228 */ /* 0x000fe20000008000 */
[----:B------:R-:W-:-:S06]  /*3200*/  IMAD.MOV.U32 R2, RZ, RZ, RZ ;  /* 0x000000ffff027224 */ /* 0x000fcc00078e00ff */
[----:B------:R-:W-:-:S03]  /*3210*/  DFMA R2, R14, -R2, R16 ;  /* 0x800000020e02722b */ /* 0x000fc60000000010 */
[----:B------:R-:W-:-:S03]  /*3220*/  LOP3.LUT R9, R11, R9, RZ, 0x3c, !PT ;  /* 0x000000090b097212 */ /* 0x000fc600078e3cff */
[----:B------:R-:W-:-:S04]  /*3230*/  IADD3 R2, PT, PT, -R13, -0x43300000, RZ ;  /* 0xbcd000000d027810 */ /* 0x000fc80007ffe1ff */
[----:B------:R-:W-:-:S04]  /*3240*/  FSETP.NEU.AND P0, PT, |R3|, R2, PT ;  /* 0x000000020300720b */ /* 0x000fc80003f0d200 */
[----:B------:R-:W-:Y:S02]  /*3250*/  FSEL R14, R10, R14, !P0 ;  /* 0x0000000e0a0e7208 */ /* 0x000fe40004000000 */
[----:B------:R-:W-:Y:S01]  /*3260*/  FSEL R15, R9, R15, !P0 ;  /* 0x0000000f090f7208 */ /* 0x000fe20004000000 */
[----:B------:R-:W-:Y:S06]  /*3270*/  BRA `(.L_x_159) ;  /* 0x0000000000547947 */ /* 0x000fec0003800000 */
.L_x_158:
        /* <DEDUP_REMOVED lines=13> */
[----:B------:R-:W-:Y:S02]  /*3350*/  @P0 IMAD.MOV.U32 R14, RZ, RZ, RZ ;  /* 0x000000ffff0e0224 */ /* 0x000fe400078e00ff */
[----:B------:R-:W-:Y:S01]  /*3360*/  @P0 IMAD.MOV.U32 R15, RZ, RZ, R2 ;  /* 0x000000ffff0f0224 */ /* 0x000fe200078e0002 */
[----:B------:R-:W-:Y:S06]  /*3370*/  BRA `(.L_x_159) ;  /* 0x0000000000147947 */ /* 0x000fec0003800000 */
.L_x_161:
[----:B------:R-:W-:Y:S01]  /*3380*/  LOP3.LUT R15, R9, 0x80000, RZ, 0xfc, !PT ;  /* 0x00080000090f7812 */ /* 0x000fe200078efcff */
[----:B------:R-:W-:Y:S01]  /*3390*/  IMAD.MOV.U32 R14, RZ, RZ, R8 ;  /* 0x000000ffff0e7224 */ /* 0x000fe200078e0008 */
[----:B------:R-:W-:Y:S06]  /*33a0*/  BRA `(.L_x_159) ;  /* 0x0000000000087947 */ /* 0x000fec0003800000 */
.L_x_160:
[----:B------:R-:W-:Y:S01]  /*33b0*/  LOP3.LUT R15, R11, 0x80000, RZ, 0xfc, !PT ;  /* 0x000800000b0f7812 */ /* 0x000fe200078efcff */
[----:B------:R-:W-:-:S07]  /*33c0*/  IMAD.MOV.U32 R14, RZ, RZ, R10 ;  /* 0x000000ffff0e7224 */ /* 0x000fce00078e000a */
.L_x_159:
[----:B------:R-:W-:Y:S05]  /*33d0*/  BSYNC.RECONVERGENT B1 ;  /* 0x0000000000017941 */ /* 0x000fea0003800200 */
.L_x_157:
[----:B------:R-:W-:Y:S02]  /*33e0*/  IMAD.MOV.U32 R13, RZ, RZ, 0x0 ;  /* 0x00000000ff0d7424 */ /* 0x000fe400078e00ff */
[----:B------:R-:W-:Y:S02]  /*33f0*/  IMAD.MOV.U32 R2, RZ, RZ, R14 ;  /* 0x000000ffff027224 */ /* 0x000fe400078e000e */
[----:B------:R-:W-:Y:S01]  /*3400*/  IMAD.MOV.U32 R3, RZ, RZ, R15 ;  /* 0x000000ffff037224 */ /* 0x000fe200078e000f */
[----:B------:R-:W-:Y:S06]  /*3410*/  RET.REL.NODEC R12 `(_Z22ray_tracer_init_kernelP6PhotonPydddddddddi) ;  /* 0xffffffc80cf87950 */ /* 0x000fec0003c3ffff */
.L_x_162:
        /* <DEDUP_REMOVED lines=14> */
.L_x_168:


//--------------------- .nv.global.init           --------------------------
	.section	.nv.global.init,"aw",@progbits
	.align	16
.nv.global.init:
	.type		__cudart_sin_cos_coeffs,@object
	.size		__cudart_sin_cos_coeffs,(__cudart_i2opi_d - __cudart_sin_cos_coeffs)
__cudart_sin_cos_coeffs:
        /*0000*/ 	.byte	0x46, 0xd2, 0xb0, 0x2c, 0xf1, 0xe5, 0x5a, 0xbe, 0x92, 0xe3, 0xac, 0x69, 0xe3, 0x1d, 0xc7, 0x3e
        /*0010*/ 	.byte	0xa1, 0x62, 0xdb, 0x19, 0xa0, 0x01, 0x2a, 0xbf, 0x18, 0x08, 0x11, 0x11, 0x11, 0x11, 0x81, 0x3f
        /*0020*/ 	.byte	0x54, 0x55, 0x55, 0x55, 0x55, 0x55, 0xc5, 0xbf, 0x00, 0x00, 0x00, 0x00, 0x00, 0x00, 0x00, 0x00
        /*0030*/ 	.byte	0x00, 0x00, 0x00, 0x00, 0x00, 0x00, 0x00, 0x00, 0x64, 0x81, 0xfd, 0x20, 0x83, 0xff, 0xa8, 0xbd
        /*0040*/ 	.byte	0x28, 0x85, 0xef, 0xc1, 0xa7, 0xee, 0x21, 0x3e, 0xd9, 0xe6, 0x06, 0x8e, 0x4f, 0x7e, 0x92, 0xbe
        /*0050*/ 	.byte	0xe9, 0xbc, 0xdd, 0x19, 0xa0, 0x01, 0xfa, 0x3e, 0x47, 0x5d, 0xc1, 0x16, 0x6c, 0xc1, 0x56, 0xbf
        /*0060*/ 	.byte	0x51, 0x55, 0x55, 0x55, 0x55, 0x55, 0xa5, 0x3f, 0x00, 0x00, 0x00, 0x00, 0x00, 0x00, 0xe0, 0xbf
        /*0070*/ 	.byte	0x00, 0x00, 0x00, 0x00, 0x00, 0x00, 0xf0, 0x3f, 0x00, 0x00, 0x00, 0x00, 0x00, 0x00, 0x00, 0x00
	.type		__cudart_i2opi_d,@object
	.size		__cudart_i2opi_d,(mrg32k3aM1SubSeq - __cudart_i2opi_d)
__cudart_i2opi_d:
        /* <DEDUP_REMOVED lines=9> */
	.type		mrg32k3aM1SubSeq,@object
	.size		mrg32k3aM1SubSeq,(mrg32k3aM2SubSeq - mrg32k3aM1SubSeq)
mrg32k3aM1SubSeq:
        /* <DEDUP_REMOVED lines=126> */
	.type		mrg32k3aM2SubSeq,@object
	.size		mrg32k3aM2SubSeq,(mrg32k3aM1 - mrg32k3aM2SubSeq)
mrg32k3aM2SubSeq:
        /* <DEDUP_REMOVED lines=126> */
	.type		mrg32k3aM1,@object
	.size		mrg32k3aM1,(mrg32k3aM1Seq - mrg32k3aM1)
mrg32k3aM1:
        /* <DEDUP_REMOVED lines=144> */
	.type		mrg32k3aM1Seq,@object
	.size		mrg32k3aM1Seq,(mrg32k3aM2 - mrg32k3aM1Seq)
mrg32k3aM1Seq:
        /* <DEDUP_REMOVED lines=144> */
	.type		mrg32k3aM2,@object
	.size		mrg32k3aM2,(mrg32k3aM2Seq - mrg32k3aM2)
mrg32k3aM2:
        /* <DEDUP_REMOVED lines=144> */
	.type		mrg32k3aM2Seq,@object
	.size		mrg32k3aM2Seq,(precalc_xorwow_matrix - mrg32k3aM2Seq)
mrg32k3aM2Seq:
        /* <DEDUP_REMOVED lines=144> */
	.type		precalc_xorwow_matrix,@object
	.size		precalc_xorwow_matrix,(precalc_xorwow_offset_matrix - precalc_xorwow_matrix)
precalc_xorwow_matrix:
        /* <DEDUP_REMOVED lines=6400> */
	.type		precalc_xorwow_offset_matrix,@object
	.size		precalc_xorwow_offset_matrix,(.L_1 - precalc_xorwow_offset_matrix)
precalc_xorwow_offset_matrix:
        /* <DEDUP_REMOVED lines=6400> */
.L_1:


//--------------------- .nv.shared.reserved.0     --------------------------
	.section	.nv.shared.reserved.0,"aw",@nobits
	.weak		__nv_reservedSMEM_offset_0_alias
	.size		__nv_reservedSMEM_offset_0_alias, 0, 64
	.other		__nv_reservedSMEM_offset_0_alias,@"STO_CUDA_RESERVED_SHARED STV_DEFAULT"
__nv_reservedSMEM_offset_0_alias:
	.zero		0
	.zero		64


//--------------------- .nv.constant0._Z17ray_tracer_kerneliP6PhotonPyS1_S1_S1_S1_S1_S1_S1_S1_PKdS3_S3_ddddddddddddii --------------------------
	.section	.nv.constant0._Z17ray_tracer_kerneliP6PhotonPyS1_S1_S1_S1_S1_S1_S1_S1_PKdS3_S3_ddddddddddddii,"a",@progbits
	.sectionflags	@""
	.align	4
.nv.constant0._Z17ray_tracer_kerneliP6PhotonPyS1_S1_S1_S1_S1_S1_S1_S1_PKdS3_S3_ddddddddddddii:
	.zero		1112


//--------------------- .nv.constant0._Z22ray_tracer_init_kernelP6PhotonPydddddddddi --------------------------
	.section	.nv.constant0._Z22ray_tracer_init_kernelP6PhotonPydddddddddi,"a",@progbits
	.sectionflags	@""
	.align	4
.nv.constant0._Z22ray_tracer_init_kernelP6PhotonPydddddddddi:
	.zero		988


//--------------------- SYMBOLS --------------------------

	.type		.nv.reservedSmem.offset0,@object
	.size		.nv.reservedSmem.offset0,0x4
